//
// Generated by NVIDIA NVVM Compiler
//
// Compiler Build ID: CL-36424714
// Cuda compilation tools, release 13.0, V13.0.88
// Based on NVVM 20.0.0
//

.version 9.0
.target sm_100
.address_size 64

	// .globl	_Z6nmGEMMILi64ELi128ELi64ELi16ELi8ELi8EEvPfS0_PiS1_S0_iiii
.extern .shared .align 16 .b8 smem[];

.visible .entry _Z6nmGEMMILi64ELi128ELi64ELi16ELi8ELi8EEvPfS0_PiS1_S0_iiii(
	.param .u64 .ptr .align 1 _Z6nmGEMMILi64ELi128ELi64ELi16ELi8ELi8EEvPfS0_PiS1_S0_iiii_param_0,
	.param .u64 .ptr .align 1 _Z6nmGEMMILi64ELi128ELi64ELi16ELi8ELi8EEvPfS0_PiS1_S0_iiii_param_1,
	.param .u64 .ptr .align 1 _Z6nmGEMMILi64ELi128ELi64ELi16ELi8ELi8EEvPfS0_PiS1_S0_iiii_param_2,
	.param .u64 .ptr .align 1 _Z6nmGEMMILi64ELi128ELi64ELi16ELi8ELi8EEvPfS0_PiS1_S0_iiii_param_3,
	.param .u64 .ptr .align 1 _Z6nmGEMMILi64ELi128ELi64ELi16ELi8ELi8EEvPfS0_PiS1_S0_iiii_param_4,
	.param .u32 _Z6nmGEMMILi64ELi128ELi64ELi16ELi8ELi8EEvPfS0_PiS1_S0_iiii_param_5,
	.param .u32 _Z6nmGEMMILi64ELi128ELi64ELi16ELi8ELi8EEvPfS0_PiS1_S0_iiii_param_6,
	.param .u32 _Z6nmGEMMILi64ELi128ELi64ELi16ELi8ELi8EEvPfS0_PiS1_S0_iiii_param_7,
	.param .u32 _Z6nmGEMMILi64ELi128ELi64ELi16ELi8ELi8EEvPfS0_PiS1_S0_iiii_param_8
)
{
	.reg .pred 	%p<25>;
	.reg .b32 	%r<520>;
	.reg .b32 	%f<2995>;
	.reg .b64 	%rd<177>;

	ld.param.u64 	%rd15, [_Z6nmGEMMILi64ELi128ELi64ELi16ELi8ELi8EEvPfS0_PiS1_S0_iiii_param_0];
	ld.param.u64 	%rd17, [_Z6nmGEMMILi64ELi128ELi64ELi16ELi8ELi8EEvPfS0_PiS1_S0_iiii_param_2];
	ld.param.u64 	%rd18, [_Z6nmGEMMILi64ELi128ELi64ELi16ELi8ELi8EEvPfS0_PiS1_S0_iiii_param_3];
	ld.param.u32 	%r153, [_Z6nmGEMMILi64ELi128ELi64ELi16ELi8ELi8EEvPfS0_PiS1_S0_iiii_param_8];
	cvta.to.global.u64 	%rd1, %rd15;
	mov.u32 	%r1, %nctaid.z;
	mov.u32 	%r2, %ctaid.z;
	shr.s32 	%r154, %r153, 31;
	shr.u32 	%r155, %r154, 28;
	add.s32 	%r156, %r153, %r155;
	shr.s32 	%r3, %r156, 4;
	rem.s32 	%r4, %r3, %r1;
	setp.ne.s32 	%p1, %r4, 0;
	@%p1 bra 	$L__BB0_2;
	ld.param.u32 	%r450, [_Z6nmGEMMILi64ELi128ELi64ELi16ELi8ELi8EEvPfS0_PiS1_S0_iiii_param_6];
	ld.param.u32 	%r438, [_Z6nmGEMMILi64ELi128ELi64ELi16ELi8ELi8EEvPfS0_PiS1_S0_iiii_param_5];
	div.s32 	%r460, %r153, %r1;
	div.s32 	%r163, %r3, %r1;
	shl.b32 	%r164, %r163, 6;
	mul.lo.s32 	%r165, %r438, %r2;
	mul.lo.s32 	%r459, %r165, %r164;
	mul.lo.s32 	%r456, %r164, %r2;
	mul.lo.s32 	%r166, %r2, %r460;
	mul.lo.s32 	%r458, %r166, %r450;
	shl.b32 	%r457, %r166, 2;
	bra.uni 	$L__BB0_3;
$L__BB0_2:
	ld.param.u32 	%r449, [_Z6nmGEMMILi64ELi128ELi64ELi16ELi8ELi8EEvPfS0_PiS1_S0_iiii_param_6];
	ld.param.u32 	%r437, [_Z6nmGEMMILi64ELi128ELi64ELi16ELi8ELi8EEvPfS0_PiS1_S0_iiii_param_5];
	div.s32 	%r157, %r3, %r1;
	setp.lt.s32 	%p2, %r2, %r4;
	min.s32 	%r158, %r2, %r4;
	mad.lo.s32 	%r159, %r157, %r2, %r158;
	selp.u32 	%r160, 1, 0, %p2;
	add.s32 	%r161, %r157, %r160;
	shl.b32 	%r460, %r161, 4;
	shl.b32 	%r456, %r159, 6;
	mul.lo.s32 	%r459, %r456, %r437;
	mul.lo.s32 	%r162, %r449, %r159;
	shl.b32 	%r458, %r162, 4;
	mov.u32 	%r457, %r456;
$L__BB0_3:
	mov.u32 	%r167, %tid.y;
	mov.u32 	%r168, %ntid.x;
	mov.u32 	%r169, %tid.x;
	mad.lo.s32 	%r19, %r167, %r168, %r169;
	and.b32  	%r170, %r19, 4194272;
	mov.u32 	%r171, %ctaid.y;
	shl.b32 	%r172, %r171, 6;
	mov.u32 	%r173, %ctaid.x;
	shl.b32 	%r20, %r173, 7;
	shl.b32 	%r174, %r19, 1;
	and.b32  	%r21, %r174, 28;
	shr.u32 	%r175, %r19, 1;
	and.b32  	%r176, %r175, 8;
	or.b32  	%r177, %r176, %r170;
	shl.b32 	%r24, %r19, 2;
	and.b32  	%r178, %r24, 4;
	or.b32  	%r22, %r177, %r178;
	shr.u32 	%r23, %r19, 4;
	and.b32  	%r25, %r24, 60;
	cvt.u64.u32 	%rd20, %r172;
	cvt.s64.s32 	%rd21, %r459;
	add.s64 	%rd2, %rd21, %rd20;
	shr.s32 	%r179, %r20, 5;
	mul.lo.s32 	%r180, %r153, %r179;
	cvt.s64.s32 	%rd22, %r180;
	cvt.s64.s32 	%rd23, %r457;
	add.s64 	%rd3, %rd23, %rd22;
	mul.lo.s32 	%r181, %r173, %r3;
	shl.b32 	%r182, %r181, 6;
	cvt.u64.u32 	%rd24, %r182;
	cvt.s64.s32 	%rd25, %r456;
	add.s64 	%rd4, %rd25, %rd24;
	setp.gt.u32 	%p3, %r19, 63;
	mov.u32 	%r477, smem;
	add.s32 	%r184, %r477, %r24;
	add.s32 	%r26, %r184, 49664;
	@%p3 bra 	$L__BB0_5;
	cvt.u64.u32 	%rd26, %r19;
	add.s64 	%rd27, %rd4, %rd26;
	cvta.to.global.u64 	%rd28, %rd18;
	shl.b64 	%rd29, %rd27, 2;
	add.s64 	%rd30, %rd28, %rd29;
	ld.global.u32 	%r185, [%rd30+256];
	st.shared.u32 	[%r26], %r185;
	ld.global.u32 	%r186, [%rd30];
	st.shared.u32 	[%r26+256], %r186;
$L__BB0_5:
	bar.sync 	0;
	shl.b32 	%r187, %r23, 2;
	add.s32 	%r189, %r477, %r187;
	add.s32 	%r27, %r189, 49920;
	ld.shared.u32 	%r28, [%r189+49920];
	setp.eq.s32 	%p4, %r28, -1;
	shl.b32 	%r190, %r25, 2;
	shl.b32 	%r191, %r23, 8;
	or.b32  	%r192, %r191, %r190;
	add.s32 	%r29, %r477, %r192;
	@%p4 bra 	$L__BB0_7;
	ld.param.u32 	%r439, [_Z6nmGEMMILi64ELi128ELi64ELi16ELi8ELi8EEvPfS0_PiS1_S0_iiii_param_5];
	mad.lo.s32 	%r193, %r28, %r439, %r25;
	cvt.s64.s32 	%rd31, %r193;
	add.s64 	%rd32, %rd2, %rd31;
	shl.b64 	%rd33, %rd32, 2;
	add.s64 	%rd34, %rd1, %rd33;
	ld.global.v4.f32 	{%f321, %f322, %f323, %f324}, [%rd34];
	st.shared.v4.f32 	[%r29], {%f321, %f322, %f323, %f324};
$L__BB0_7:
	ld.shared.u32 	%r30, [%r27+32];
	setp.eq.s32 	%p5, %r30, -1;
	@%p5 bra 	$L__BB0_9;
	ld.param.u32 	%r440, [_Z6nmGEMMILi64ELi128ELi64ELi16ELi8ELi8EEvPfS0_PiS1_S0_iiii_param_5];
	mad.lo.s32 	%r194, %r30, %r440, %r25;
	cvt.s64.s32 	%rd35, %r194;
	add.s64 	%rd36, %rd2, %rd35;
	shl.b64 	%rd37, %rd36, 2;
	add.s64 	%rd38, %rd1, %rd37;
	ld.global.v4.f32 	{%f325, %f326, %f327, %f328}, [%rd38];
	st.shared.v4.f32 	[%r29+2048], {%f325, %f326, %f327, %f328};
$L__BB0_9:
	ld.shared.u32 	%r31, [%r27+64];
	setp.eq.s32 	%p6, %r31, -1;
	@%p6 bra 	$L__BB0_11;
	ld.param.u32 	%r441, [_Z6nmGEMMILi64ELi128ELi64ELi16ELi8ELi8EEvPfS0_PiS1_S0_iiii_param_5];
	mad.lo.s32 	%r195, %r31, %r441, %r25;
	cvt.s64.s32 	%rd39, %r195;
	add.s64 	%rd40, %rd2, %rd39;
	shl.b64 	%rd41, %rd40, 2;
	add.s64 	%rd42, %rd1, %rd41;
	ld.global.v4.f32 	{%f329, %f330, %f331, %f332}, [%rd42];
	st.shared.v4.f32 	[%r29+4096], {%f329, %f330, %f331, %f332};
$L__BB0_11:
	ld.shared.u32 	%r32, [%r27+96];
	setp.eq.s32 	%p7, %r32, -1;
	@%p7 bra 	$L__BB0_13;
	ld.param.u32 	%r442, [_Z6nmGEMMILi64ELi128ELi64ELi16ELi8ELi8EEvPfS0_PiS1_S0_iiii_param_5];
	mad.lo.s32 	%r196, %r32, %r442, %r25;
	cvt.s64.s32 	%rd43, %r196;
	add.s64 	%rd44, %rd2, %rd43;
	shl.b64 	%rd45, %rd44, 2;
	add.s64 	%rd46, %rd1, %rd45;
	ld.global.v4.f32 	{%f333, %f334, %f335, %f336}, [%rd46];
	st.shared.v4.f32 	[%r29+6144], {%f333, %f334, %f335, %f336};
$L__BB0_13:
	ld.shared.u32 	%r33, [%r27+128];
	setp.eq.s32 	%p8, %r33, -1;
	@%p8 bra 	$L__BB0_15;
	ld.param.u32 	%r443, [_Z6nmGEMMILi64ELi128ELi64ELi16ELi8ELi8EEvPfS0_PiS1_S0_iiii_param_5];
	mad.lo.s32 	%r197, %r33, %r443, %r25;
	cvt.s64.s32 	%rd47, %r197;
	add.s64 	%rd48, %rd2, %rd47;
	shl.b64 	%rd49, %rd48, 2;
	add.s64 	%rd50, %rd1, %rd49;
	ld.global.v4.f32 	{%f337, %f338, %f339, %f340}, [%rd50];
	st.shared.v4.f32 	[%r29+8192], {%f337, %f338, %f339, %f340};
$L__BB0_15:
	ld.shared.u32 	%r34, [%r27+160];
	setp.eq.s32 	%p9, %r34, -1;
	@%p9 bra 	$L__BB0_17;
	ld.param.u32 	%r444, [_Z6nmGEMMILi64ELi128ELi64ELi16ELi8ELi8EEvPfS0_PiS1_S0_iiii_param_5];
	mad.lo.s32 	%r198, %r34, %r444, %r25;
	cvt.s64.s32 	%rd51, %r198;
	add.s64 	%rd52, %rd2, %rd51;
	shl.b64 	%rd53, %rd52, 2;
	add.s64 	%rd54, %rd1, %rd53;
	ld.global.v4.f32 	{%f341, %f342, %f343, %f344}, [%rd54];
	st.shared.v4.f32 	[%r29+10240], {%f341, %f342, %f343, %f344};
$L__BB0_17:
	ld.shared.u32 	%r35, [%r27+192];
	setp.eq.s32 	%p10, %r35, -1;
	@%p10 bra 	$L__BB0_19;
	ld.param.u32 	%r445, [_Z6nmGEMMILi64ELi128ELi64ELi16ELi8ELi8EEvPfS0_PiS1_S0_iiii_param_5];
	mad.lo.s32 	%r199, %r35, %r445, %r25;
	cvt.s64.s32 	%rd55, %r199;
	add.s64 	%rd56, %rd2, %rd55;
	shl.b64 	%rd57, %rd56, 2;
	add.s64 	%rd58, %rd1, %rd57;
	ld.global.v4.f32 	{%f345, %f346, %f347, %f348}, [%rd58];
	st.shared.v4.f32 	[%r29+12288], {%f345, %f346, %f347, %f348};
$L__BB0_19:
	ld.shared.u32 	%r36, [%r27+224];
	setp.eq.s32 	%p11, %r36, -1;
	@%p11 bra 	$L__BB0_21;
	ld.param.u32 	%r446, [_Z6nmGEMMILi64ELi128ELi64ELi16ELi8ELi8EEvPfS0_PiS1_S0_iiii_param_5];
	mad.lo.s32 	%r200, %r36, %r446, %r25;
	cvt.s64.s32 	%rd59, %r200;
	add.s64 	%rd60, %rd2, %rd59;
	shl.b64 	%rd61, %rd60, 2;
	add.s64 	%rd62, %rd1, %rd61;
	ld.global.v4.f32 	{%f349, %f350, %f351, %f352}, [%rd62];
	st.shared.v4.f32 	[%r29+14336], {%f349, %f350, %f351, %f352};
$L__BB0_21:
	ld.param.u32 	%r451, [_Z6nmGEMMILi64ELi128ELi64ELi16ELi8ELi8EEvPfS0_PiS1_S0_iiii_param_6];
	ld.param.u64 	%rd172, [_Z6nmGEMMILi64ELi128ELi64ELi16ELi8ELi8EEvPfS0_PiS1_S0_iiii_param_1];
	shr.u32 	%r201, %r19, 5;
	and.b32  	%r202, %r24, 124;
	cvt.s64.s32 	%rd63, %r458;
	cvt.s64.s32 	%rd64, %r20;
	add.s64 	%rd65, %rd63, %rd64;
	cvta.to.global.u64 	%rd66, %rd172;
	setp.gt.u32 	%p12, %r19, 63;
	shl.b32 	%r203, %r24, 2;
	and.b32  	%r204, %r203, 496;
	shl.b32 	%r205, %r201, 9;
	or.b32  	%r206, %r205, %r204;
	add.s32 	%r208, %r477, %r206;
	mad.lo.s32 	%r209, %r201, %r451, %r202;
	cvt.s64.s32 	%rd67, %r209;
	add.s64 	%rd68, %rd65, %rd67;
	shl.b64 	%rd69, %rd68, 2;
	add.s64 	%rd70, %rd66, %rd69;
	ld.global.v4.f32 	{%f353, %f354, %f355, %f356}, [%rd70];
	st.shared.v4.f32 	[%r208+32768], {%f353, %f354, %f355, %f356};
	shl.b32 	%r210, %r451, 2;
	add.s32 	%r211, %r209, %r210;
	cvt.s64.s32 	%rd71, %r211;
	add.s64 	%rd5, %rd65, %rd71;
	shl.b64 	%rd72, %rd5, 2;
	add.s64 	%rd73, %rd66, %rd72;
	ld.global.v4.f32 	{%f357, %f358, %f359, %f360}, [%rd73];
	st.shared.v4.f32 	[%r208+34816], {%f357, %f358, %f359, %f360};
	shl.b32 	%r212, %r451, 3;
	add.s32 	%r213, %r209, %r212;
	cvt.s64.s32 	%rd74, %r213;
	add.s64 	%rd6, %rd65, %rd74;
	shl.b64 	%rd75, %rd6, 2;
	add.s64 	%rd76, %rd66, %rd75;
	ld.global.v4.f32 	{%f361, %f362, %f363, %f364}, [%rd76];
	st.shared.v4.f32 	[%r208+36864], {%f361, %f362, %f363, %f364};
	add.s32 	%r214, %r213, %r210;
	cvt.s64.s32 	%rd77, %r214;
	add.s64 	%rd7, %rd65, %rd77;
	shl.b64 	%rd78, %rd7, 2;
	add.s64 	%rd79, %rd66, %rd78;
	ld.global.v4.f32 	{%f365, %f366, %f367, %f368}, [%rd79];
	st.shared.v4.f32 	[%r208+38912], {%f365, %f366, %f367, %f368};
	@%p12 bra 	$L__BB0_23;
	cvt.u64.u32 	%rd80, %r19;
	add.s64 	%rd81, %rd3, %rd80;
	cvta.to.global.u64 	%rd82, %rd17;
	shl.b64 	%rd83, %rd81, 2;
	add.s64 	%rd84, %rd82, %rd83;
	ld.global.u32 	%r215, [%rd84];
	st.shared.u32 	[%r26+-512], %r215;
$L__BB0_23:
	bar.sync 	0;
	shr.u32 	%r218, %r22, 3;
	and.b32  	%r219, %r218, 524284;
	add.s32 	%r220, %r477, %r219;
	ld.shared.u32 	%r221, [%r220+49152];
	ld.shared.u32 	%r495, [%r220+49168];
	ld.shared.u32 	%r494, [%r220+49184];
	ld.shared.u32 	%r493, [%r220+49200];
	ld.shared.u32 	%r492, [%r220+49216];
	ld.shared.u32 	%r491, [%r220+49232];
	ld.shared.u32 	%r490, [%r220+49248];
	ld.shared.u32 	%r489, [%r220+49264];
	ld.shared.u32 	%r488, [%r220+49280];
	ld.shared.u32 	%r487, [%r220+49296];
	ld.shared.u32 	%r486, [%r220+49312];
	ld.shared.u32 	%r485, [%r220+49328];
	ld.shared.u32 	%r484, [%r220+49344];
	ld.shared.u32 	%r483, [%r220+49360];
	ld.shared.u32 	%r482, [%r220+49376];
	ld.shared.u32 	%r481, [%r220+49392];
	shl.b32 	%r222, %r22, 2;
	add.s32 	%r476, %r477, 32768;
	add.s32 	%r223, %r476, %r222;
	ld.shared.v4.f32 	{%f2930, %f2929, %f2928, %f2927}, [%r223];
	ld.shared.v4.f32 	{%f2926, %f2925, %f2924, %f2923}, [%r223+64];
	shl.b32 	%r224, %r221, 8;
	shl.b32 	%r225, %r21, 2;
	or.b32  	%r226, %r224, %r225;
	add.s32 	%r227, %r477, %r226;
	ld.shared.v4.f32 	{%f2922, %f2921, %f2920, %f2919}, [%r227];
	ld.shared.v4.f32 	{%f2918, %f2917, %f2916, %f2915}, [%r227+128];
	setp.lt.s32 	%p13, %r460, 17;
	mov.f32 	%f2931, 0f00000000;
	mov.f32 	%f2932, %f2931;
	mov.f32 	%f2933, %f2931;
	mov.f32 	%f2934, %f2931;
	mov.f32 	%f2935, %f2931;
	mov.f32 	%f2936, %f2931;
	mov.f32 	%f2937, %f2931;
	mov.f32 	%f2938, %f2931;
	mov.f32 	%f2939, %f2931;
	mov.f32 	%f2940, %f2931;
	mov.f32 	%f2941, %f2931;
	mov.f32 	%f2942, %f2931;
	mov.f32 	%f2943, %f2931;
	mov.f32 	%f2944, %f2931;
	mov.f32 	%f2945, %f2931;
	mov.f32 	%f2946, %f2931;
	mov.f32 	%f2947, %f2931;
	mov.f32 	%f2948, %f2931;
	mov.f32 	%f2949, %f2931;
	mov.f32 	%f2950, %f2931;
	mov.f32 	%f2951, %f2931;
	mov.f32 	%f2952, %f2931;
	mov.f32 	%f2953, %f2931;
	mov.f32 	%f2954, %f2931;
	mov.f32 	%f2955, %f2931;
	mov.f32 	%f2956, %f2931;
	mov.f32 	%f2957, %f2931;
	mov.f32 	%f2958, %f2931;
	mov.f32 	%f2959, %f2931;
	mov.f32 	%f2960, %f2931;
	mov.f32 	%f2961, %f2931;
	mov.f32 	%f2962, %f2931;
	mov.f32 	%f2963, %f2931;
	mov.f32 	%f2964, %f2931;
	mov.f32 	%f2965, %f2931;
	mov.f32 	%f2966, %f2931;
	mov.f32 	%f2967, %f2931;
	mov.f32 	%f2968, %f2931;
	mov.f32 	%f2969, %f2931;
	mov.f32 	%f2970, %f2931;
	mov.f32 	%f2971, %f2931;
	mov.f32 	%f2972, %f2931;
	mov.f32 	%f2973, %f2931;
	mov.f32 	%f2974, %f2931;
	mov.f32 	%f2975, %f2931;
	mov.f32 	%f2976, %f2931;
	mov.f32 	%f2977, %f2931;
	mov.f32 	%f2978, %f2931;
	mov.f32 	%f2979, %f2931;
	mov.f32 	%f2980, %f2931;
	mov.f32 	%f2981, %f2931;
	mov.f32 	%f2982, %f2931;
	mov.f32 	%f2983, %f2931;
	mov.f32 	%f2984, %f2931;
	mov.f32 	%f2985, %f2931;
	mov.f32 	%f2986, %f2931;
	mov.f32 	%f2987, %f2931;
	mov.f32 	%f2988, %f2931;
	mov.f32 	%f2989, %f2931;
	mov.f32 	%f2990, %f2931;
	mov.f32 	%f2991, %f2931;
	mov.f32 	%f2992, %f2931;
	mov.f32 	%f2993, %f2931;
	mov.f32 	%f2994, %f2931;
	@%p13 bra 	$L__BB0_26;
	ld.param.u32 	%r452, [_Z6nmGEMMILi64ELi128ELi64ELi16ELi8ELi8EEvPfS0_PiS1_S0_iiii_param_6];
	ld.param.u32 	%r447, [_Z6nmGEMMILi64ELi128ELi64ELi16ELi8ELi8EEvPfS0_PiS1_S0_iiii_param_5];
	ld.shared.u32 	%r496, [%r27+-32];
	ld.shared.u32 	%r497, [%r27+-64];
	ld.shared.u32 	%r498, [%r27+-96];
	ld.shared.u32 	%r499, [%r27+-128];
	ld.shared.u32 	%r500, [%r27+-160];
	ld.shared.u32 	%r501, [%r27+-192];
	ld.shared.u32 	%r502, [%r27+-224];
	ld.shared.u32 	%r503, [%r27+-256];
	cvt.u64.u32 	%rd85, %r19;
	shl.b32 	%r480, %r447, 6;
	add.s64 	%rd86, %rd4, %rd85;
	shl.b64 	%rd87, %rd86, 2;
	add.s64 	%rd88, %rd87, %rd18;
	add.s64 	%rd176, %rd88, 512;
	add.s64 	%rd89, %rd3, %rd85;
	shl.b64 	%rd90, %rd89, 2;
	add.s64 	%rd91, %rd90, %rd17;
	add.s64 	%rd175, %rd91, 256;
	mov.u32 	%r504, smem;
	add.s32 	%r518, %r504, 49920;
	add.s32 	%r516, %r504, 49664;
	add.s32 	%r514, %r504, 49408;
	add.s32 	%r512, %r504, 49152;
	add.s32 	%r510, %r504, 40960;
	add.s32 	%r508, %r504, 32768;
	add.s32 	%r506, %r504, 16384;
	shl.b32 	%r478, %r452, 4;
	mov.f32 	%f2931, 0f00000000;
	mov.b32 	%r479, 0;
	mov.u32 	%r505, %r504;
	mov.u32 	%r507, %r506;
	mov.u32 	%r509, %r508;
	mov.u32 	%r511, %r510;
	mov.u32 	%r513, %r512;
	mov.u32 	%r515, %r514;
	mov.u32 	%r517, %r516;
	mov.u32 	%r519, %r518;
$L__BB0_25:
	mov.u32 	%r122, %r517;
	mov.u32 	%r121, %r516;
	mov.u32 	%r118, %r513;
	mov.u32 	%r117, %r512;
	mov.u32 	%r114, %r509;
	mov.u32 	%r113, %r508;
	mov.u32 	%r110, %r505;
	mov.u32 	%r109, %r504;
	ld.param.u32 	%r453, [_Z6nmGEMMILi64ELi128ELi64ELi16ELi8ELi8EEvPfS0_PiS1_S0_iiii_param_6];
	ld.param.u32 	%r448, [_Z6nmGEMMILi64ELi128ELi64ELi16ELi8ELi8EEvPfS0_PiS1_S0_iiii_param_5];
	ld.param.u64 	%rd173, [_Z6nmGEMMILi64ELi128ELi64ELi16ELi8ELi8EEvPfS0_PiS1_S0_iiii_param_1];
	ld.param.u64 	%rd171, [_Z6nmGEMMILi64ELi128ELi64ELi16ELi8ELi8EEvPfS0_PiS1_S0_iiii_param_0];
	cvt.s64.s32 	%rd106, %r480;
	cvt.s64.s32 	%rd107, %r459;
	mov.u32 	%r268, %ctaid.y;
	shl.b32 	%r269, %r268, 6;
	cvt.u64.u32 	%rd108, %r269;
	add.s64 	%rd109, %rd107, %rd108;
	add.s64 	%rd110, %rd109, %rd106;
	cvt.s64.s32 	%rd111, %r478;
	mov.u32 	%r270, %tid.y;
	mov.u32 	%r271, %ntid.x;
	mov.u32 	%r272, %tid.x;
	mad.lo.s32 	%r273, %r270, %r271, %r272;
	shl.b32 	%r274, %r273, 2;
	add.s32 	%r244, %r518, %r274;
	setp.lt.u32 	%p14, %r273, 64;
	selp.u32 	%r247, 1, 0, %p14;
	// begin inline asm
	{.reg .pred p;
 setp.ne.b32 p, %r247, 0;
 @p cp.async.ca.shared.global.L2::128B [%r244], [%rd176], 4; }

	// end inline asm
	add.s32 	%r246, %r514, %r274;
	// begin inline asm
	{.reg .pred p;
 setp.ne.b32 p, %r247, 0;
 @p cp.async.ca.shared.global.L2::128B [%r246], [%rd175], 4; }

	// end inline asm
	shr.u32 	%r275, %r273, 4;
	and.b32  	%r276, %r274, 60;
	shl.b32 	%r277, %r273, 4;
	and.b32  	%r278, %r277, 240;
	shl.b32 	%r279, %r275, 8;
	or.b32  	%r280, %r279, %r278;
	add.s32 	%r248, %r506, %r280;
	mad.lo.s32 	%r281, %r503, %r448, %r276;
	cvt.s64.s32 	%rd112, %r281;
	add.s64 	%rd113, %rd110, %rd112;
	shl.b64 	%rd114, %rd113, 2;
	add.s64 	%rd94, %rd171, %rd114;
	setp.ne.s32 	%p15, %r503, -1;
	selp.u32 	%r249, 1, 0, %p15;
	// begin inline asm
	{.reg .pred p;
 setp.ne.b32 p, %r249, 0;
 @p cp.async.cg.shared.global.L2::128B [%r248], [%rd94], 16; }

	// end inline asm
	add.s32 	%r250, %r248, 2048;
	mad.lo.s32 	%r282, %r502, %r448, %r276;
	cvt.s64.s32 	%rd115, %r282;
	add.s64 	%rd116, %rd110, %rd115;
	shl.b64 	%rd117, %rd116, 2;
	add.s64 	%rd95, %rd171, %rd117;
	setp.ne.s32 	%p16, %r502, -1;
	selp.u32 	%r251, 1, 0, %p16;
	// begin inline asm
	{.reg .pred p;
 setp.ne.b32 p, %r251, 0;
 @p cp.async.cg.shared.global.L2::128B [%r250], [%rd95], 16; }

	// end inline asm
	add.s32 	%r252, %r248, 4096;
	mad.lo.s32 	%r283, %r501, %r448, %r276;
	cvt.s64.s32 	%rd118, %r283;
	add.s64 	%rd119, %rd110, %rd118;
	shl.b64 	%rd120, %rd119, 2;
	add.s64 	%rd96, %rd171, %rd120;
	setp.ne.s32 	%p17, %r501, -1;
	selp.u32 	%r253, 1, 0, %p17;
	// begin inline asm
	{.reg .pred p;
 setp.ne.b32 p, %r253, 0;
 @p cp.async.cg.shared.global.L2::128B [%r252], [%rd96], 16; }

	// end inline asm
	add.s32 	%r254, %r248, 6144;
	mad.lo.s32 	%r284, %r500, %r448, %r276;
	cvt.s64.s32 	%rd121, %r284;
	add.s64 	%rd122, %rd110, %rd121;
	shl.b64 	%rd123, %rd122, 2;
	add.s64 	%rd97, %rd171, %rd123;
	setp.ne.s32 	%p18, %r500, -1;
	selp.u32 	%r255, 1, 0, %p18;
	// begin inline asm
	{.reg .pred p;
 setp.ne.b32 p, %r255, 0;
 @p cp.async.cg.shared.global.L2::128B [%r254], [%rd97], 16; }

	// end inline asm
	add.s32 	%r256, %r248, 8192;
	mad.lo.s32 	%r285, %r499, %r448, %r276;
	cvt.s64.s32 	%rd124, %r285;
	add.s64 	%rd125, %rd110, %rd124;
	shl.b64 	%rd126, %rd125, 2;
	add.s64 	%rd98, %rd171, %rd126;
	setp.ne.s32 	%p19, %r499, -1;
	selp.u32 	%r257, 1, 0, %p19;
	// begin inline asm
	{.reg .pred p;
 setp.ne.b32 p, %r257, 0;
 @p cp.async.cg.shared.global.L2::128B [%r256], [%rd98], 16; }

	// end inline asm
	add.s32 	%r258, %r248, 10240;
	mad.lo.s32 	%r286, %r498, %r448, %r276;
	cvt.s64.s32 	%rd127, %r286;
	add.s64 	%rd128, %rd110, %rd127;
	shl.b64 	%rd129, %rd128, 2;
	add.s64 	%rd99, %rd171, %rd129;
	setp.ne.s32 	%p20, %r498, -1;
	selp.u32 	%r259, 1, 0, %p20;
	// begin inline asm
	{.reg .pred p;
 setp.ne.b32 p, %r259, 0;
 @p cp.async.cg.shared.global.L2::128B [%r258], [%rd99], 16; }

	// end inline asm
	add.s32 	%r260, %r248, 12288;
	mad.lo.s32 	%r287, %r497, %r448, %r276;
	cvt.s64.s32 	%rd130, %r287;
	add.s64 	%rd131, %rd110, %rd130;
	shl.b64 	%rd132, %rd131, 2;
	add.s64 	%rd100, %rd171, %rd132;
	setp.ne.s32 	%p21, %r497, -1;
	selp.u32 	%r261, 1, 0, %p21;
	// begin inline asm
	{.reg .pred p;
 setp.ne.b32 p, %r261, 0;
 @p cp.async.cg.shared.global.L2::128B [%r260], [%rd100], 16; }

	// end inline asm
	add.s32 	%r262, %r248, 14336;
	mad.lo.s32 	%r288, %r496, %r448, %r276;
	cvt.s64.s32 	%rd133, %r288;
	add.s64 	%rd134, %rd110, %rd133;
	shl.b64 	%rd135, %rd134, 2;
	add.s64 	%rd101, %rd171, %rd135;
	setp.ne.s32 	%p22, %r496, -1;
	selp.u32 	%r263, 1, 0, %p22;
	// begin inline asm
	{.reg .pred p;
 setp.ne.b32 p, %r263, 0;
 @p cp.async.cg.shared.global.L2::128B [%r262], [%rd101], 16; }

	// end inline asm
	shr.u32 	%r289, %r273, 5;
	and.b32  	%r290, %r274, 124;
	and.b32  	%r291, %r277, 496;
	shl.b32 	%r292, %r289, 9;
	or.b32  	%r293, %r292, %r291;
	add.s32 	%r264, %r510, %r293;
	cvt.s64.s32 	%rd136, %r458;
	mov.u32 	%r294, %ctaid.x;
	shl.b32 	%r295, %r294, 7;
	cvt.s64.s32 	%rd137, %r295;
	add.s64 	%rd138, %rd136, %rd137;
	mad.lo.s32 	%r296, %r289, %r453, %r290;
	cvt.s64.s32 	%rd139, %r296;
	add.s64 	%rd140, %rd138, %rd139;
	add.s64 	%rd141, %rd140, %rd111;
	shl.b64 	%rd142, %rd141, 2;
	add.s64 	%rd102, %rd173, %rd142;
	// begin inline asm
	cp.async.cg.shared.global.L2::128B [%r264], [%rd102], 16;

	// end inline asm
	add.s32 	%r265, %r264, 2048;
	add.s64 	%rd143, %rd5, %rd111;
	shl.b64 	%rd144, %rd143, 2;
	add.s64 	%rd103, %rd173, %rd144;
	// begin inline asm
	cp.async.cg.shared.global.L2::128B [%r265], [%rd103], 16;

	// end inline asm
	add.s32 	%r266, %r264, 4096;
	add.s64 	%rd145, %rd6, %rd111;
	shl.b64 	%rd146, %rd145, 2;
	add.s64 	%rd104, %rd173, %rd146;
	// begin inline asm
	cp.async.cg.shared.global.L2::128B [%r266], [%rd104], 16;

	// end inline asm
	add.s32 	%r267, %r264, 6144;
	add.s64 	%rd147, %rd7, %rd111;
	shl.b64 	%rd148, %rd147, 2;
	add.s64 	%rd105, %rd173, %rd148;
	// begin inline asm
	cp.async.cg.shared.global.L2::128B [%r267], [%rd105], 16;

	// end inline asm
	// begin inline asm
	cp.async.commit_group;

	// end inline asm
	shr.u32 	%r297, %r273, 1;
	and.b32  	%r298, %r297, 8;
	and.b32  	%r299, %r273, 4194272;
	or.b32  	%r300, %r298, %r299;
	shl.b32 	%r301, %r300, 2;
	and.b32  	%r302, %r277, 16;
	or.b32  	%r303, %r302, %r301;
	add.s32 	%r304, %r114, %r303;
	ld.shared.v4.f32 	{%f371, %f372, %f373, %f374}, [%r304+512];
	ld.shared.v4.f32 	{%f375, %f376, %f377, %f378}, [%r304+576];
	shl.b32 	%r305, %r495, 8;
	shl.b32 	%r306, %r273, 3;
	and.b32  	%r307, %r306, 112;
	or.b32  	%r308, %r305, %r307;
	add.s32 	%r309, %r110, %r308;
	ld.shared.v4.f32 	{%f379, %f380, %f381, %f382}, [%r309];
	ld.shared.v4.f32 	{%f383, %f384, %f385, %f386}, [%r309+128];
	fma.rn.f32 	%f387, %f2922, %f2930, %f2994;
	fma.rn.f32 	%f388, %f2922, %f2929, %f2993;
	fma.rn.f32 	%f389, %f2922, %f2928, %f2992;
	fma.rn.f32 	%f390, %f2922, %f2927, %f2991;
	fma.rn.f32 	%f391, %f2922, %f2926, %f2990;
	fma.rn.f32 	%f392, %f2922, %f2925, %f2989;
	fma.rn.f32 	%f393, %f2922, %f2924, %f2988;
	fma.rn.f32 	%f394, %f2922, %f2923, %f2987;
	fma.rn.f32 	%f395, %f2921, %f2923, %f2979;
	fma.rn.f32 	%f396, %f2921, %f2924, %f2980;
	fma.rn.f32 	%f397, %f2921, %f2925, %f2981;
	fma.rn.f32 	%f398, %f2921, %f2926, %f2982;
	fma.rn.f32 	%f399, %f2921, %f2927, %f2983;
	fma.rn.f32 	%f400, %f2921, %f2928, %f2984;
	fma.rn.f32 	%f401, %f2921, %f2929, %f2985;
	fma.rn.f32 	%f402, %f2921, %f2930, %f2986;
	fma.rn.f32 	%f403, %f2920, %f2930, %f2978;
	fma.rn.f32 	%f404, %f2920, %f2929, %f2977;
	fma.rn.f32 	%f405, %f2920, %f2928, %f2976;
	fma.rn.f32 	%f406, %f2920, %f2927, %f2975;
	fma.rn.f32 	%f407, %f2920, %f2926, %f2974;
	fma.rn.f32 	%f408, %f2920, %f2925, %f2973;
	fma.rn.f32 	%f409, %f2920, %f2924, %f2972;
	fma.rn.f32 	%f410, %f2920, %f2923, %f2971;
	fma.rn.f32 	%f411, %f2919, %f2923, %f2963;
	fma.rn.f32 	%f412, %f2919, %f2924, %f2964;
	fma.rn.f32 	%f413, %f2919, %f2925, %f2965;
	fma.rn.f32 	%f414, %f2919, %f2926, %f2966;
	fma.rn.f32 	%f415, %f2919, %f2927, %f2967;
	fma.rn.f32 	%f416, %f2919, %f2928, %f2968;
	fma.rn.f32 	%f417, %f2919, %f2929, %f2969;
	fma.rn.f32 	%f418, %f2919, %f2930, %f2970;
	fma.rn.f32 	%f419, %f2918, %f2930, %f2962;
	fma.rn.f32 	%f420, %f2918, %f2929, %f2961;
	fma.rn.f32 	%f421, %f2918, %f2928, %f2960;
	fma.rn.f32 	%f422, %f2918, %f2927, %f2959;
	fma.rn.f32 	%f423, %f2918, %f2926, %f2958;
	fma.rn.f32 	%f424, %f2918, %f2925, %f2957;
	fma.rn.f32 	%f425, %f2918, %f2924, %f2956;
	fma.rn.f32 	%f426, %f2918, %f2923, %f2955;
	fma.rn.f32 	%f427, %f2917, %f2923, %f2947;
	fma.rn.f32 	%f428, %f2917, %f2924, %f2948;
	fma.rn.f32 	%f429, %f2917, %f2925, %f2949;
	fma.rn.f32 	%f430, %f2917, %f2926, %f2950;
	fma.rn.f32 	%f431, %f2917, %f2927, %f2951;
	fma.rn.f32 	%f432, %f2917, %f2928, %f2952;
	fma.rn.f32 	%f433, %f2917, %f2929, %f2953;
	fma.rn.f32 	%f434, %f2917, %f2930, %f2954;
	fma.rn.f32 	%f435, %f2916, %f2930, %f2946;
	fma.rn.f32 	%f436, %f2916, %f2929, %f2945;
	fma.rn.f32 	%f437, %f2916, %f2928, %f2944;
	fma.rn.f32 	%f438, %f2916, %f2927, %f2943;
	fma.rn.f32 	%f439, %f2916, %f2926, %f2942;
	fma.rn.f32 	%f440, %f2916, %f2925, %f2941;
	fma.rn.f32 	%f441, %f2916, %f2924, %f2940;
	fma.rn.f32 	%f442, %f2916, %f2923, %f2939;
	fma.rn.f32 	%f443, %f2915, %f2923, %f2931;
	fma.rn.f32 	%f444, %f2915, %f2924, %f2932;
	fma.rn.f32 	%f445, %f2915, %f2925, %f2933;
	fma.rn.f32 	%f446, %f2915, %f2926, %f2934;
	fma.rn.f32 	%f447, %f2915, %f2927, %f2935;
	fma.rn.f32 	%f448, %f2915, %f2928, %f2936;
	fma.rn.f32 	%f449, %f2915, %f2929, %f2937;
	fma.rn.f32 	%f450, %f2915, %f2930, %f2938;
	ld.shared.v4.f32 	{%f451, %f452, %f453, %f454}, [%r304+1024];
	ld.shared.v4.f32 	{%f455, %f456, %f457, %f458}, [%r304+1088];
	shl.b32 	%r310, %r494, 8;
	or.b32  	%r311, %r310, %r307;
	add.s32 	%r312, %r110, %r311;
	ld.shared.v4.f32 	{%f459, %f460, %f461, %f462}, [%r312];
	ld.shared.v4.f32 	{%f463, %f464, %f465, %f466}, [%r312+128];
	fma.rn.f32 	%f467, %f379, %f371, %f387;
	fma.rn.f32 	%f468, %f379, %f372, %f388;
	fma.rn.f32 	%f469, %f379, %f373, %f389;
	fma.rn.f32 	%f470, %f379, %f374, %f390;
	fma.rn.f32 	%f471, %f379, %f375, %f391;
	fma.rn.f32 	%f472, %f379, %f376, %f392;
	fma.rn.f32 	%f473, %f379, %f377, %f393;
	fma.rn.f32 	%f474, %f379, %f378, %f394;
	fma.rn.f32 	%f475, %f380, %f378, %f395;
	fma.rn.f32 	%f476, %f380, %f377, %f396;
	fma.rn.f32 	%f477, %f380, %f376, %f397;
	fma.rn.f32 	%f478, %f380, %f375, %f398;
	fma.rn.f32 	%f479, %f380, %f374, %f399;
	fma.rn.f32 	%f480, %f380, %f373, %f400;
	fma.rn.f32 	%f481, %f380, %f372, %f401;
	fma.rn.f32 	%f482, %f380, %f371, %f402;
	fma.rn.f32 	%f483, %f381, %f371, %f403;
	fma.rn.f32 	%f484, %f381, %f372, %f404;
	fma.rn.f32 	%f485, %f381, %f373, %f405;
	fma.rn.f32 	%f486, %f381, %f374, %f406;
	fma.rn.f32 	%f487, %f381, %f375, %f407;
	fma.rn.f32 	%f488, %f381, %f376, %f408;
	fma.rn.f32 	%f489, %f381, %f377, %f409;
	fma.rn.f32 	%f490, %f381, %f378, %f410;
	fma.rn.f32 	%f491, %f382, %f378, %f411;
	fma.rn.f32 	%f492, %f382, %f377, %f412;
	fma.rn.f32 	%f493, %f382, %f376, %f413;
	fma.rn.f32 	%f494, %f382, %f375, %f414;
	fma.rn.f32 	%f495, %f382, %f374, %f415;
	fma.rn.f32 	%f496, %f382, %f373, %f416;
	fma.rn.f32 	%f497, %f382, %f372, %f417;
	fma.rn.f32 	%f498, %f382, %f371, %f418;
	fma.rn.f32 	%f499, %f383, %f371, %f419;
	fma.rn.f32 	%f500, %f383, %f372, %f420;
	fma.rn.f32 	%f501, %f383, %f373, %f421;
	fma.rn.f32 	%f502, %f383, %f374, %f422;
	fma.rn.f32 	%f503, %f383, %f375, %f423;
	fma.rn.f32 	%f504, %f383, %f376, %f424;
	fma.rn.f32 	%f505, %f383, %f377, %f425;
	fma.rn.f32 	%f506, %f383, %f378, %f426;
	fma.rn.f32 	%f507, %f384, %f378, %f427;
	fma.rn.f32 	%f508, %f384, %f377, %f428;
	fma.rn.f32 	%f509, %f384, %f376, %f429;
	fma.rn.f32 	%f510, %f384, %f375, %f430;
	fma.rn.f32 	%f511, %f384, %f374, %f431;
	fma.rn.f32 	%f512, %f384, %f373, %f432;
	fma.rn.f32 	%f513, %f384, %f372, %f433;
	fma.rn.f32 	%f514, %f384, %f371, %f434;
	fma.rn.f32 	%f515, %f385, %f371, %f435;
	fma.rn.f32 	%f516, %f385, %f372, %f436;
	fma.rn.f32 	%f517, %f385, %f373, %f437;
	fma.rn.f32 	%f518, %f385, %f374, %f438;
	fma.rn.f32 	%f519, %f385, %f375, %f439;
	fma.rn.f32 	%f520, %f385, %f376, %f440;
	fma.rn.f32 	%f521, %f385, %f377, %f441;
	fma.rn.f32 	%f522, %f385, %f378, %f442;
	fma.rn.f32 	%f523, %f386, %f378, %f443;
	fma.rn.f32 	%f524, %f386, %f377, %f444;
	fma.rn.f32 	%f525, %f386, %f376, %f445;
	fma.rn.f32 	%f526, %f386, %f375, %f446;
	fma.rn.f32 	%f527, %f386, %f374, %f447;
	fma.rn.f32 	%f528, %f386, %f373, %f448;
	fma.rn.f32 	%f529, %f386, %f372, %f449;
	fma.rn.f32 	%f530, %f386, %f371, %f450;
	ld.shared.v4.f32 	{%f531, %f532, %f533, %f534}, [%r304+1536];
	ld.shared.v4.f32 	{%f535, %f536, %f537, %f538}, [%r304+1600];
	shl.b32 	%r313, %r493, 8;
	or.b32  	%r314, %r313, %r307;
	add.s32 	%r315, %r110, %r314;
	ld.shared.v4.f32 	{%f539, %f540, %f541, %f542}, [%r315];
	ld.shared.v4.f32 	{%f543, %f544, %f545, %f546}, [%r315+128];
	fma.rn.f32 	%f547, %f459, %f451, %f467;
	fma.rn.f32 	%f548, %f459, %f452, %f468;
	fma.rn.f32 	%f549, %f459, %f453, %f469;
	fma.rn.f32 	%f550, %f459, %f454, %f470;
	fma.rn.f32 	%f551, %f459, %f455, %f471;
	fma.rn.f32 	%f552, %f459, %f456, %f472;
	fma.rn.f32 	%f553, %f459, %f457, %f473;
	fma.rn.f32 	%f554, %f459, %f458, %f474;
	fma.rn.f32 	%f555, %f460, %f458, %f475;
	fma.rn.f32 	%f556, %f460, %f457, %f476;
	fma.rn.f32 	%f557, %f460, %f456, %f477;
	fma.rn.f32 	%f558, %f460, %f455, %f478;
	fma.rn.f32 	%f559, %f460, %f454, %f479;
	fma.rn.f32 	%f560, %f460, %f453, %f480;
	fma.rn.f32 	%f561, %f460, %f452, %f481;
	fma.rn.f32 	%f562, %f460, %f451, %f482;
	fma.rn.f32 	%f563, %f461, %f451, %f483;
	fma.rn.f32 	%f564, %f461, %f452, %f484;
	fma.rn.f32 	%f565, %f461, %f453, %f485;
	fma.rn.f32 	%f566, %f461, %f454, %f486;
	fma.rn.f32 	%f567, %f461, %f455, %f487;
	fma.rn.f32 	%f568, %f461, %f456, %f488;
	fma.rn.f32 	%f569, %f461, %f457, %f489;
	fma.rn.f32 	%f570, %f461, %f458, %f490;
	fma.rn.f32 	%f571, %f462, %f458, %f491;
	fma.rn.f32 	%f572, %f462, %f457, %f492;
	fma.rn.f32 	%f573, %f462, %f456, %f493;
	fma.rn.f32 	%f574, %f462, %f455, %f494;
	fma.rn.f32 	%f575, %f462, %f454, %f495;
	fma.rn.f32 	%f576, %f462, %f453, %f496;
	fma.rn.f32 	%f577, %f462, %f452, %f497;
	fma.rn.f32 	%f578, %f462, %f451, %f498;
	fma.rn.f32 	%f579, %f463, %f451, %f499;
	fma.rn.f32 	%f580, %f463, %f452, %f500;
	fma.rn.f32 	%f581, %f463, %f453, %f501;
	fma.rn.f32 	%f582, %f463, %f454, %f502;
	fma.rn.f32 	%f583, %f463, %f455, %f503;
	fma.rn.f32 	%f584, %f463, %f456, %f504;
	fma.rn.f32 	%f585, %f463, %f457, %f505;
	fma.rn.f32 	%f586, %f463, %f458, %f506;
	fma.rn.f32 	%f587, %f464, %f458, %f507;
	fma.rn.f32 	%f588, %f464, %f457, %f508;
	fma.rn.f32 	%f589, %f464, %f456, %f509;
	fma.rn.f32 	%f590, %f464, %f455, %f510;
	fma.rn.f32 	%f591, %f464, %f454, %f511;
	fma.rn.f32 	%f592, %f464, %f453, %f512;
	fma.rn.f32 	%f593, %f464, %f452, %f513;
	fma.rn.f32 	%f594, %f464, %f451, %f514;
	fma.rn.f32 	%f595, %f465, %f451, %f515;
	fma.rn.f32 	%f596, %f465, %f452, %f516;
	fma.rn.f32 	%f597, %f465, %f453, %f517;
	fma.rn.f32 	%f598, %f465, %f454, %f518;
	fma.rn.f32 	%f599, %f465, %f455, %f519;
	fma.rn.f32 	%f600, %f465, %f456, %f520;
	fma.rn.f32 	%f601, %f465, %f457, %f521;
	fma.rn.f32 	%f602, %f465, %f458, %f522;
	fma.rn.f32 	%f603, %f466, %f458, %f523;
	fma.rn.f32 	%f604, %f466, %f457, %f524;
	fma.rn.f32 	%f605, %f466, %f456, %f525;
	fma.rn.f32 	%f606, %f466, %f455, %f526;
	fma.rn.f32 	%f607, %f466, %f454, %f527;
	fma.rn.f32 	%f608, %f466, %f453, %f528;
	fma.rn.f32 	%f609, %f466, %f452, %f529;
	fma.rn.f32 	%f610, %f466, %f451, %f530;
	ld.shared.v4.f32 	{%f611, %f612, %f613, %f614}, [%r304+2048];
	ld.shared.v4.f32 	{%f615, %f616, %f617, %f618}, [%r304+2112];
	shl.b32 	%r316, %r492, 8;
	or.b32  	%r317, %r316, %r307;
	add.s32 	%r318, %r110, %r317;
	ld.shared.v4.f32 	{%f619, %f620, %f621, %f622}, [%r318];
	ld.shared.v4.f32 	{%f623, %f624, %f625, %f626}, [%r318+128];
	fma.rn.f32 	%f627, %f539, %f531, %f547;
	fma.rn.f32 	%f628, %f539, %f532, %f548;
	fma.rn.f32 	%f629, %f539, %f533, %f549;
	fma.rn.f32 	%f630, %f539, %f534, %f550;
	fma.rn.f32 	%f631, %f539, %f535, %f551;
	fma.rn.f32 	%f632, %f539, %f536, %f552;
	fma.rn.f32 	%f633, %f539, %f537, %f553;
	fma.rn.f32 	%f634, %f539, %f538, %f554;
	fma.rn.f32 	%f635, %f540, %f538, %f555;
	fma.rn.f32 	%f636, %f540, %f537, %f556;
	fma.rn.f32 	%f637, %f540, %f536, %f557;
	fma.rn.f32 	%f638, %f540, %f535, %f558;
	fma.rn.f32 	%f639, %f540, %f534, %f559;
	fma.rn.f32 	%f640, %f540, %f533, %f560;
	fma.rn.f32 	%f641, %f540, %f532, %f561;
	fma.rn.f32 	%f642, %f540, %f531, %f562;
	fma.rn.f32 	%f643, %f541, %f531, %f563;
	fma.rn.f32 	%f644, %f541, %f532, %f564;
	fma.rn.f32 	%f645, %f541, %f533, %f565;
	fma.rn.f32 	%f646, %f541, %f534, %f566;
	fma.rn.f32 	%f647, %f541, %f535, %f567;
	fma.rn.f32 	%f648, %f541, %f536, %f568;
	fma.rn.f32 	%f649, %f541, %f537, %f569;
	fma.rn.f32 	%f650, %f541, %f538, %f570;
	fma.rn.f32 	%f651, %f542, %f538, %f571;
	fma.rn.f32 	%f652, %f542, %f537, %f572;
	fma.rn.f32 	%f653, %f542, %f536, %f573;
	fma.rn.f32 	%f654, %f542, %f535, %f574;
	fma.rn.f32 	%f655, %f542, %f534, %f575;
	fma.rn.f32 	%f656, %f542, %f533, %f576;
	fma.rn.f32 	%f657, %f542, %f532, %f577;
	fma.rn.f32 	%f658, %f542, %f531, %f578;
	fma.rn.f32 	%f659, %f543, %f531, %f579;
	fma.rn.f32 	%f660, %f543, %f532, %f580;
	fma.rn.f32 	%f661, %f543, %f533, %f581;
	fma.rn.f32 	%f662, %f543, %f534, %f582;
	fma.rn.f32 	%f663, %f543, %f535, %f583;
	fma.rn.f32 	%f664, %f543, %f536, %f584;
	fma.rn.f32 	%f665, %f543, %f537, %f585;
	fma.rn.f32 	%f666, %f543, %f538, %f586;
	fma.rn.f32 	%f667, %f544, %f538, %f587;
	fma.rn.f32 	%f668, %f544, %f537, %f588;
	fma.rn.f32 	%f669, %f544, %f536, %f589;
	fma.rn.f32 	%f670, %f544, %f535, %f590;
	fma.rn.f32 	%f671, %f544, %f534, %f591;
	fma.rn.f32 	%f672, %f544, %f533, %f592;
	fma.rn.f32 	%f673, %f544, %f532, %f593;
	fma.rn.f32 	%f674, %f544, %f531, %f594;
	fma.rn.f32 	%f675, %f545, %f531, %f595;
	fma.rn.f32 	%f676, %f545, %f532, %f596;
	fma.rn.f32 	%f677, %f545, %f533, %f597;
	fma.rn.f32 	%f678, %f545, %f534, %f598;
	fma.rn.f32 	%f679, %f545, %f535, %f599;
	fma.rn.f32 	%f680, %f545, %f536, %f600;
	fma.rn.f32 	%f681, %f545, %f537, %f601;
	fma.rn.f32 	%f682, %f545, %f538, %f602;
	fma.rn.f32 	%f683, %f546, %f538, %f603;
	fma.rn.f32 	%f684, %f546, %f537, %f604;
	fma.rn.f32 	%f685, %f546, %f536, %f605;
	fma.rn.f32 	%f686, %f546, %f535, %f606;
	fma.rn.f32 	%f687, %f546, %f534, %f607;
	fma.rn.f32 	%f688, %f546, %f533, %f608;
	fma.rn.f32 	%f689, %f546, %f532, %f609;
	fma.rn.f32 	%f690, %f546, %f531, %f610;
	ld.shared.v4.f32 	{%f691, %f692, %f693, %f694}, [%r304+2560];
	ld.shared.v4.f32 	{%f695, %f696, %f697, %f698}, [%r304+2624];
	shl.b32 	%r319, %r491, 8;
	or.b32  	%r320, %r319, %r307;
	add.s32 	%r321, %r110, %r320;
	ld.shared.v4.f32 	{%f699, %f700, %f701, %f702}, [%r321];
	ld.shared.v4.f32 	{%f703, %f704, %f705, %f706}, [%r321+128];
	fma.rn.f32 	%f707, %f619, %f611, %f627;
	fma.rn.f32 	%f708, %f619, %f612, %f628;
	fma.rn.f32 	%f709, %f619, %f613, %f629;
	fma.rn.f32 	%f710, %f619, %f614, %f630;
	fma.rn.f32 	%f711, %f619, %f615, %f631;
	fma.rn.f32 	%f712, %f619, %f616, %f632;
	fma.rn.f32 	%f713, %f619, %f617, %f633;
	fma.rn.f32 	%f714, %f619, %f618, %f634;
	fma.rn.f32 	%f715, %f620, %f618, %f635;
	fma.rn.f32 	%f716, %f620, %f617, %f636;
	fma.rn.f32 	%f717, %f620, %f616, %f637;
	fma.rn.f32 	%f718, %f620, %f615, %f638;
	fma.rn.f32 	%f719, %f620, %f614, %f639;
	fma.rn.f32 	%f720, %f620, %f613, %f640;
	fma.rn.f32 	%f721, %f620, %f612, %f641;
	fma.rn.f32 	%f722, %f620, %f611, %f642;
	fma.rn.f32 	%f723, %f621, %f611, %f643;
	fma.rn.f32 	%f724, %f621, %f612, %f644;
	fma.rn.f32 	%f725, %f621, %f613, %f645;
	fma.rn.f32 	%f726, %f621, %f614, %f646;
	fma.rn.f32 	%f727, %f621, %f615, %f647;
	fma.rn.f32 	%f728, %f621, %f616, %f648;
	fma.rn.f32 	%f729, %f621, %f617, %f649;
	fma.rn.f32 	%f730, %f621, %f618, %f650;
	fma.rn.f32 	%f731, %f622, %f618, %f651;
	fma.rn.f32 	%f732, %f622, %f617, %f652;
	fma.rn.f32 	%f733, %f622, %f616, %f653;
	fma.rn.f32 	%f734, %f622, %f615, %f654;
	fma.rn.f32 	%f735, %f622, %f614, %f655;
	fma.rn.f32 	%f736, %f622, %f613, %f656;
	fma.rn.f32 	%f737, %f622, %f612, %f657;
	fma.rn.f32 	%f738, %f622, %f611, %f658;
	fma.rn.f32 	%f739, %f623, %f611, %f659;
	fma.rn.f32 	%f740, %f623, %f612, %f660;
	fma.rn.f32 	%f741, %f623, %f613, %f661;
	fma.rn.f32 	%f742, %f623, %f614, %f662;
	fma.rn.f32 	%f743, %f623, %f615, %f663;
	fma.rn.f32 	%f744, %f623, %f616, %f664;
	fma.rn.f32 	%f745, %f623, %f617, %f665;
	fma.rn.f32 	%f746, %f623, %f618, %f666;
	fma.rn.f32 	%f747, %f624, %f618, %f667;
	fma.rn.f32 	%f748, %f624, %f617, %f668;
	fma.rn.f32 	%f749, %f624, %f616, %f669;
	fma.rn.f32 	%f750, %f624, %f615, %f670;
	fma.rn.f32 	%f751, %f624, %f614, %f671;
	fma.rn.f32 	%f752, %f624, %f613, %f672;
	fma.rn.f32 	%f753, %f624, %f612, %f673;
	fma.rn.f32 	%f754, %f624, %f611, %f674;
	fma.rn.f32 	%f755, %f625, %f611, %f675;
	fma.rn.f32 	%f756, %f625, %f612, %f676;
	fma.rn.f32 	%f757, %f625, %f613, %f677;
	fma.rn.f32 	%f758, %f625, %f614, %f678;
	fma.rn.f32 	%f759, %f625, %f615, %f679;
	fma.rn.f32 	%f760, %f625, %f616, %f680;
	fma.rn.f32 	%f761, %f625, %f617, %f681;
	fma.rn.f32 	%f762, %f625, %f618, %f682;
	fma.rn.f32 	%f763, %f626, %f618, %f683;
	fma.rn.f32 	%f764, %f626, %f617, %f684;
	fma.rn.f32 	%f765, %f626, %f616, %f685;
	fma.rn.f32 	%f766, %f626, %f615, %f686;
	fma.rn.f32 	%f767, %f626, %f614, %f687;
	fma.rn.f32 	%f768, %f626, %f613, %f688;
	fma.rn.f32 	%f769, %f626, %f612, %f689;
	fma.rn.f32 	%f770, %f626, %f611, %f690;
	ld.shared.v4.f32 	{%f771, %f772, %f773, %f774}, [%r304+3072];
	ld.shared.v4.f32 	{%f775, %f776, %f777, %f778}, [%r304+3136];
	shl.b32 	%r322, %r490, 8;
	or.b32  	%r323, %r322, %r307;
	add.s32 	%r324, %r110, %r323;
	ld.shared.v4.f32 	{%f779, %f780, %f781, %f782}, [%r324];
	ld.shared.v4.f32 	{%f783, %f784, %f785, %f786}, [%r324+128];
	fma.rn.f32 	%f787, %f699, %f691, %f707;
	fma.rn.f32 	%f788, %f699, %f692, %f708;
	fma.rn.f32 	%f789, %f699, %f693, %f709;
	fma.rn.f32 	%f790, %f699, %f694, %f710;
	fma.rn.f32 	%f791, %f699, %f695, %f711;
	fma.rn.f32 	%f792, %f699, %f696, %f712;
	fma.rn.f32 	%f793, %f699, %f697, %f713;
	fma.rn.f32 	%f794, %f699, %f698, %f714;
	fma.rn.f32 	%f795, %f700, %f698, %f715;
	fma.rn.f32 	%f796, %f700, %f697, %f716;
	fma.rn.f32 	%f797, %f700, %f696, %f717;
	fma.rn.f32 	%f798, %f700, %f695, %f718;
	fma.rn.f32 	%f799, %f700, %f694, %f719;
	fma.rn.f32 	%f800, %f700, %f693, %f720;
	fma.rn.f32 	%f801, %f700, %f692, %f721;
	fma.rn.f32 	%f802, %f700, %f691, %f722;
	fma.rn.f32 	%f803, %f701, %f691, %f723;
	fma.rn.f32 	%f804, %f701, %f692, %f724;
	fma.rn.f32 	%f805, %f701, %f693, %f725;
	fma.rn.f32 	%f806, %f701, %f694, %f726;
	fma.rn.f32 	%f807, %f701, %f695, %f727;
	fma.rn.f32 	%f808, %f701, %f696, %f728;
	fma.rn.f32 	%f809, %f701, %f697, %f729;
	fma.rn.f32 	%f810, %f701, %f698, %f730;
	fma.rn.f32 	%f811, %f702, %f698, %f731;
	fma.rn.f32 	%f812, %f702, %f697, %f732;
	fma.rn.f32 	%f813, %f702, %f696, %f733;
	fma.rn.f32 	%f814, %f702, %f695, %f734;
	fma.rn.f32 	%f815, %f702, %f694, %f735;
	fma.rn.f32 	%f816, %f702, %f693, %f736;
	fma.rn.f32 	%f817, %f702, %f692, %f737;
	fma.rn.f32 	%f818, %f702, %f691, %f738;
	fma.rn.f32 	%f819, %f703, %f691, %f739;
	fma.rn.f32 	%f820, %f703, %f692, %f740;
	fma.rn.f32 	%f821, %f703, %f693, %f741;
	fma.rn.f32 	%f822, %f703, %f694, %f742;
	fma.rn.f32 	%f823, %f703, %f695, %f743;
	fma.rn.f32 	%f824, %f703, %f696, %f744;
	fma.rn.f32 	%f825, %f703, %f697, %f745;
	fma.rn.f32 	%f826, %f703, %f698, %f746;
	fma.rn.f32 	%f827, %f704, %f698, %f747;
	fma.rn.f32 	%f828, %f704, %f697, %f748;
	fma.rn.f32 	%f829, %f704, %f696, %f749;
	fma.rn.f32 	%f830, %f704, %f695, %f750;
	fma.rn.f32 	%f831, %f704, %f694, %f751;
	fma.rn.f32 	%f832, %f704, %f693, %f752;
	fma.rn.f32 	%f833, %f704, %f692, %f753;
	fma.rn.f32 	%f834, %f704, %f691, %f754;
	fma.rn.f32 	%f835, %f705, %f691, %f755;
	fma.rn.f32 	%f836, %f705, %f692, %f756;
	fma.rn.f32 	%f837, %f705, %f693, %f757;
	fma.rn.f32 	%f838, %f705, %f694, %f758;
	fma.rn.f32 	%f839, %f705, %f695, %f759;
	fma.rn.f32 	%f840, %f705, %f696, %f760;
	fma.rn.f32 	%f841, %f705, %f697, %f761;
	fma.rn.f32 	%f842, %f705, %f698, %f762;
	fma.rn.f32 	%f843, %f706, %f698, %f763;
	fma.rn.f32 	%f844, %f706, %f697, %f764;
	fma.rn.f32 	%f845, %f706, %f696, %f765;
	fma.rn.f32 	%f846, %f706, %f695, %f766;
	fma.rn.f32 	%f847, %f706, %f694, %f767;
	fma.rn.f32 	%f848, %f706, %f693, %f768;
	fma.rn.f32 	%f849, %f706, %f692, %f769;
	fma.rn.f32 	%f850, %f706, %f691, %f770;
	ld.shared.v4.f32 	{%f851, %f852, %f853, %f854}, [%r304+3584];
	ld.shared.v4.f32 	{%f855, %f856, %f857, %f858}, [%r304+3648];
	shl.b32 	%r325, %r489, 8;
	or.b32  	%r326, %r325, %r307;
	add.s32 	%r327, %r110, %r326;
	ld.shared.v4.f32 	{%f859, %f860, %f861, %f862}, [%r327];
	ld.shared.v4.f32 	{%f863, %f864, %f865, %f866}, [%r327+128];
	fma.rn.f32 	%f867, %f779, %f771, %f787;
	fma.rn.f32 	%f868, %f779, %f772, %f788;
	fma.rn.f32 	%f869, %f779, %f773, %f789;
	fma.rn.f32 	%f870, %f779, %f774, %f790;
	fma.rn.f32 	%f871, %f779, %f775, %f791;
	fma.rn.f32 	%f872, %f779, %f776, %f792;
	fma.rn.f32 	%f873, %f779, %f777, %f793;
	fma.rn.f32 	%f874, %f779, %f778, %f794;
	fma.rn.f32 	%f875, %f780, %f778, %f795;
	fma.rn.f32 	%f876, %f780, %f777, %f796;
	fma.rn.f32 	%f877, %f780, %f776, %f797;
	fma.rn.f32 	%f878, %f780, %f775, %f798;
	fma.rn.f32 	%f879, %f780, %f774, %f799;
	fma.rn.f32 	%f880, %f780, %f773, %f800;
	fma.rn.f32 	%f881, %f780, %f772, %f801;
	fma.rn.f32 	%f882, %f780, %f771, %f802;
	fma.rn.f32 	%f883, %f781, %f771, %f803;
	fma.rn.f32 	%f884, %f781, %f772, %f804;
	fma.rn.f32 	%f885, %f781, %f773, %f805;
	fma.rn.f32 	%f886, %f781, %f774, %f806;
	fma.rn.f32 	%f887, %f781, %f775, %f807;
	fma.rn.f32 	%f888, %f781, %f776, %f808;
	fma.rn.f32 	%f889, %f781, %f777, %f809;
	fma.rn.f32 	%f890, %f781, %f778, %f810;
	fma.rn.f32 	%f891, %f782, %f778, %f811;
	fma.rn.f32 	%f892, %f782, %f777, %f812;
	fma.rn.f32 	%f893, %f782, %f776, %f813;
	fma.rn.f32 	%f894, %f782, %f775, %f814;
	fma.rn.f32 	%f895, %f782, %f774, %f815;
	fma.rn.f32 	%f896, %f782, %f773, %f816;
	fma.rn.f32 	%f897, %f782, %f772, %f817;
	fma.rn.f32 	%f898, %f782, %f771, %f818;
	fma.rn.f32 	%f899, %f783, %f771, %f819;
	fma.rn.f32 	%f900, %f783, %f772, %f820;
	fma.rn.f32 	%f901, %f783, %f773, %f821;
	fma.rn.f32 	%f902, %f783, %f774, %f822;
	fma.rn.f32 	%f903, %f783, %f775, %f823;
	fma.rn.f32 	%f904, %f783, %f776, %f824;
	fma.rn.f32 	%f905, %f783, %f777, %f825;
	fma.rn.f32 	%f906, %f783, %f778, %f826;
	fma.rn.f32 	%f907, %f784, %f778, %f827;
	fma.rn.f32 	%f908, %f784, %f777, %f828;
	fma.rn.f32 	%f909, %f784, %f776, %f829;
	fma.rn.f32 	%f910, %f784, %f775, %f830;
	fma.rn.f32 	%f911, %f784, %f774, %f831;
	fma.rn.f32 	%f912, %f784, %f773, %f832;
	fma.rn.f32 	%f913, %f784, %f772, %f833;
	fma.rn.f32 	%f914, %f784, %f771, %f834;
	fma.rn.f32 	%f915, %f785, %f771, %f835;
	fma.rn.f32 	%f916, %f785, %f772, %f836;
	fma.rn.f32 	%f917, %f785, %f773, %f837;
	fma.rn.f32 	%f918, %f785, %f774, %f838;
	fma.rn.f32 	%f919, %f785, %f775, %f839;
	fma.rn.f32 	%f920, %f785, %f776, %f840;
	fma.rn.f32 	%f921, %f785, %f777, %f841;
	fma.rn.f32 	%f922, %f785, %f778, %f842;
	fma.rn.f32 	%f923, %f786, %f778, %f843;
	fma.rn.f32 	%f924, %f786, %f777, %f844;
	fma.rn.f32 	%f925, %f786, %f776, %f845;
	fma.rn.f32 	%f926, %f786, %f775, %f846;
	fma.rn.f32 	%f927, %f786, %f774, %f847;
	fma.rn.f32 	%f928, %f786, %f773, %f848;
	fma.rn.f32 	%f929, %f786, %f772, %f849;
	fma.rn.f32 	%f930, %f786, %f771, %f850;
	ld.shared.v4.f32 	{%f931, %f932, %f933, %f934}, [%r304+4096];
	ld.shared.v4.f32 	{%f935, %f936, %f937, %f938}, [%r304+4160];
	shl.b32 	%r328, %r488, 8;
	or.b32  	%r329, %r328, %r307;
	add.s32 	%r330, %r110, %r329;
	ld.shared.v4.f32 	{%f939, %f940, %f941, %f942}, [%r330];
	ld.shared.v4.f32 	{%f943, %f944, %f945, %f946}, [%r330+128];
	fma.rn.f32 	%f947, %f859, %f851, %f867;
	fma.rn.f32 	%f948, %f859, %f852, %f868;
	fma.rn.f32 	%f949, %f859, %f853, %f869;
	fma.rn.f32 	%f950, %f859, %f854, %f870;
	fma.rn.f32 	%f951, %f859, %f855, %f871;
	fma.rn.f32 	%f952, %f859, %f856, %f872;
	fma.rn.f32 	%f953, %f859, %f857, %f873;
	fma.rn.f32 	%f954, %f859, %f858, %f874;
	fma.rn.f32 	%f955, %f860, %f858, %f875;
	fma.rn.f32 	%f956, %f860, %f857, %f876;
	fma.rn.f32 	%f957, %f860, %f856, %f877;
	fma.rn.f32 	%f958, %f860, %f855, %f878;
	fma.rn.f32 	%f959, %f860, %f854, %f879;
	fma.rn.f32 	%f960, %f860, %f853, %f880;
	fma.rn.f32 	%f961, %f860, %f852, %f881;
	fma.rn.f32 	%f962, %f860, %f851, %f882;
	fma.rn.f32 	%f963, %f861, %f851, %f883;
	fma.rn.f32 	%f964, %f861, %f852, %f884;
	fma.rn.f32 	%f965, %f861, %f853, %f885;
	fma.rn.f32 	%f966, %f861, %f854, %f886;
	fma.rn.f32 	%f967, %f861, %f855, %f887;
	fma.rn.f32 	%f968, %f861, %f856, %f888;
	fma.rn.f32 	%f969, %f861, %f857, %f889;
	fma.rn.f32 	%f970, %f861, %f858, %f890;
	fma.rn.f32 	%f971, %f862, %f858, %f891;
	fma.rn.f32 	%f972, %f862, %f857, %f892;
	fma.rn.f32 	%f973, %f862, %f856, %f893;
	fma.rn.f32 	%f974, %f862, %f855, %f894;
	fma.rn.f32 	%f975, %f862, %f854, %f895;
	fma.rn.f32 	%f976, %f862, %f853, %f896;
	fma.rn.f32 	%f977, %f862, %f852, %f897;
	fma.rn.f32 	%f978, %f862, %f851, %f898;
	fma.rn.f32 	%f979, %f863, %f851, %f899;
	fma.rn.f32 	%f980, %f863, %f852, %f900;
	fma.rn.f32 	%f981, %f863, %f853, %f901;
	fma.rn.f32 	%f982, %f863, %f854, %f902;
	fma.rn.f32 	%f983, %f863, %f855, %f903;
	fma.rn.f32 	%f984, %f863, %f856, %f904;
	fma.rn.f32 	%f985, %f863, %f857, %f905;
	fma.rn.f32 	%f986, %f863, %f858, %f906;
	fma.rn.f32 	%f987, %f864, %f858, %f907;
	fma.rn.f32 	%f988, %f864, %f857, %f908;
	fma.rn.f32 	%f989, %f864, %f856, %f909;
	fma.rn.f32 	%f990, %f864, %f855, %f910;
	fma.rn.f32 	%f991, %f864, %f854, %f911;
	fma.rn.f32 	%f992, %f864, %f853, %f912;
	fma.rn.f32 	%f993, %f864, %f852, %f913;
	fma.rn.f32 	%f994, %f864, %f851, %f914;
	fma.rn.f32 	%f995, %f865, %f851, %f915;
	fma.rn.f32 	%f996, %f865, %f852, %f916;
	fma.rn.f32 	%f997, %f865, %f853, %f917;
	fma.rn.f32 	%f998, %f865, %f854, %f918;
	fma.rn.f32 	%f999, %f865, %f855, %f919;
	fma.rn.f32 	%f1000, %f865, %f856, %f920;
	fma.rn.f32 	%f1001, %f865, %f857, %f921;
	fma.rn.f32 	%f1002, %f865, %f858, %f922;
	fma.rn.f32 	%f1003, %f866, %f858, %f923;
	fma.rn.f32 	%f1004, %f866, %f857, %f924;
	fma.rn.f32 	%f1005, %f866, %f856, %f925;
	fma.rn.f32 	%f1006, %f866, %f855, %f926;
	fma.rn.f32 	%f1007, %f866, %f854, %f927;
	fma.rn.f32 	%f1008, %f866, %f853, %f928;
	fma.rn.f32 	%f1009, %f866, %f852, %f929;
	fma.rn.f32 	%f1010, %f866, %f851, %f930;
	ld.shared.v4.f32 	{%f1011, %f1012, %f1013, %f1014}, [%r304+4608];
	ld.shared.v4.f32 	{%f1015, %f1016, %f1017, %f1018}, [%r304+4672];
	shl.b32 	%r331, %r487, 8;
	or.b32  	%r332, %r331, %r307;
	add.s32 	%r333, %r110, %r332;
	ld.shared.v4.f32 	{%f1019, %f1020, %f1021, %f1022}, [%r333];
	ld.shared.v4.f32 	{%f1023, %f1024, %f1025, %f1026}, [%r333+128];
	fma.rn.f32 	%f1027, %f939, %f931, %f947;
	fma.rn.f32 	%f1028, %f939, %f932, %f948;
	fma.rn.f32 	%f1029, %f939, %f933, %f949;
	fma.rn.f32 	%f1030, %f939, %f934, %f950;
	fma.rn.f32 	%f1031, %f939, %f935, %f951;
	fma.rn.f32 	%f1032, %f939, %f936, %f952;
	fma.rn.f32 	%f1033, %f939, %f937, %f953;
	fma.rn.f32 	%f1034, %f939, %f938, %f954;
	fma.rn.f32 	%f1035, %f940, %f938, %f955;
	fma.rn.f32 	%f1036, %f940, %f937, %f956;
	fma.rn.f32 	%f1037, %f940, %f936, %f957;
	fma.rn.f32 	%f1038, %f940, %f935, %f958;
	fma.rn.f32 	%f1039, %f940, %f934, %f959;
	fma.rn.f32 	%f1040, %f940, %f933, %f960;
	fma.rn.f32 	%f1041, %f940, %f932, %f961;
	fma.rn.f32 	%f1042, %f940, %f931, %f962;
	fma.rn.f32 	%f1043, %f941, %f931, %f963;
	fma.rn.f32 	%f1044, %f941, %f932, %f964;
	fma.rn.f32 	%f1045, %f941, %f933, %f965;
	fma.rn.f32 	%f1046, %f941, %f934, %f966;
	fma.rn.f32 	%f1047, %f941, %f935, %f967;
	fma.rn.f32 	%f1048, %f941, %f936, %f968;
	fma.rn.f32 	%f1049, %f941, %f937, %f969;
	fma.rn.f32 	%f1050, %f941, %f938, %f970;
	fma.rn.f32 	%f1051, %f942, %f938, %f971;
	fma.rn.f32 	%f1052, %f942, %f937, %f972;
	fma.rn.f32 	%f1053, %f942, %f936, %f973;
	fma.rn.f32 	%f1054, %f942, %f935, %f974;
	fma.rn.f32 	%f1055, %f942, %f934, %f975;
	fma.rn.f32 	%f1056, %f942, %f933, %f976;
	fma.rn.f32 	%f1057, %f942, %f932, %f977;
	fma.rn.f32 	%f1058, %f942, %f931, %f978;
	fma.rn.f32 	%f1059, %f943, %f931, %f979;
	fma.rn.f32 	%f1060, %f943, %f932, %f980;
	fma.rn.f32 	%f1061, %f943, %f933, %f981;
	fma.rn.f32 	%f1062, %f943, %f934, %f982;
	fma.rn.f32 	%f1063, %f943, %f935, %f983;
	fma.rn.f32 	%f1064, %f943, %f936, %f984;
	fma.rn.f32 	%f1065, %f943, %f937, %f985;
	fma.rn.f32 	%f1066, %f943, %f938, %f986;
	fma.rn.f32 	%f1067, %f944, %f938, %f987;
	fma.rn.f32 	%f1068, %f944, %f937, %f988;
	fma.rn.f32 	%f1069, %f944, %f936, %f989;
	fma.rn.f32 	%f1070, %f944, %f935, %f990;
	fma.rn.f32 	%f1071, %f944, %f934, %f991;
	fma.rn.f32 	%f1072, %f944, %f933, %f992;
	fma.rn.f32 	%f1073, %f944, %f932, %f993;
	fma.rn.f32 	%f1074, %f944, %f931, %f994;
	fma.rn.f32 	%f1075, %f945, %f931, %f995;
	fma.rn.f32 	%f1076, %f945, %f932, %f996;
	fma.rn.f32 	%f1077, %f945, %f933, %f997;
	fma.rn.f32 	%f1078, %f945, %f934, %f998;
	fma.rn.f32 	%f1079, %f945, %f935, %f999;
	fma.rn.f32 	%f1080, %f945, %f936, %f1000;
	fma.rn.f32 	%f1081, %f945, %f937, %f1001;
	fma.rn.f32 	%f1082, %f945, %f938, %f1002;
	fma.rn.f32 	%f1083, %f946, %f938, %f1003;
	fma.rn.f32 	%f1084, %f946, %f937, %f1004;
	fma.rn.f32 	%f1085, %f946, %f936, %f1005;
	fma.rn.f32 	%f1086, %f946, %f935, %f1006;
	fma.rn.f32 	%f1087, %f946, %f934, %f1007;
	fma.rn.f32 	%f1088, %f946, %f933, %f1008;
	fma.rn.f32 	%f1089, %f946, %f932, %f1009;
	fma.rn.f32 	%f1090, %f946, %f931, %f1010;
	ld.shared.v4.f32 	{%f1091, %f1092, %f1093, %f1094}, [%r304+5120];
	ld.shared.v4.f32 	{%f1095, %f1096, %f1097, %f1098}, [%r304+5184];
	shl.b32 	%r334, %r486, 8;
	or.b32  	%r335, %r334, %r307;
	add.s32 	%r336, %r110, %r335;
	ld.shared.v4.f32 	{%f1099, %f1100, %f1101, %f1102}, [%r336];
	ld.shared.v4.f32 	{%f1103, %f1104, %f1105, %f1106}, [%r336+128];
	fma.rn.f32 	%f1107, %f1019, %f1011, %f1027;
	fma.rn.f32 	%f1108, %f1019, %f1012, %f1028;
	fma.rn.f32 	%f1109, %f1019, %f1013, %f1029;
	fma.rn.f32 	%f1110, %f1019, %f1014, %f1030;
	fma.rn.f32 	%f1111, %f1019, %f1015, %f1031;
	fma.rn.f32 	%f1112, %f1019, %f1016, %f1032;
	fma.rn.f32 	%f1113, %f1019, %f1017, %f1033;
	fma.rn.f32 	%f1114, %f1019, %f1018, %f1034;
	fma.rn.f32 	%f1115, %f1020, %f1018, %f1035;
	fma.rn.f32 	%f1116, %f1020, %f1017, %f1036;
	fma.rn.f32 	%f1117, %f1020, %f1016, %f1037;
	fma.rn.f32 	%f1118, %f1020, %f1015, %f1038;
	fma.rn.f32 	%f1119, %f1020, %f1014, %f1039;
	fma.rn.f32 	%f1120, %f1020, %f1013, %f1040;
	fma.rn.f32 	%f1121, %f1020, %f1012, %f1041;
	fma.rn.f32 	%f1122, %f1020, %f1011, %f1042;
	fma.rn.f32 	%f1123, %f1021, %f1011, %f1043;
	fma.rn.f32 	%f1124, %f1021, %f1012, %f1044;
	fma.rn.f32 	%f1125, %f1021, %f1013, %f1045;
	fma.rn.f32 	%f1126, %f1021, %f1014, %f1046;
	fma.rn.f32 	%f1127, %f1021, %f1015, %f1047;
	fma.rn.f32 	%f1128, %f1021, %f1016, %f1048;
	fma.rn.f32 	%f1129, %f1021, %f1017, %f1049;
	fma.rn.f32 	%f1130, %f1021, %f1018, %f1050;
	fma.rn.f32 	%f1131, %f1022, %f1018, %f1051;
	fma.rn.f32 	%f1132, %f1022, %f1017, %f1052;
	fma.rn.f32 	%f1133, %f1022, %f1016, %f1053;
	fma.rn.f32 	%f1134, %f1022, %f1015, %f1054;
	fma.rn.f32 	%f1135, %f1022, %f1014, %f1055;
	fma.rn.f32 	%f1136, %f1022, %f1013, %f1056;
	fma.rn.f32 	%f1137, %f1022, %f1012, %f1057;
	fma.rn.f32 	%f1138, %f1022, %f1011, %f1058;
	fma.rn.f32 	%f1139, %f1023, %f1011, %f1059;
	fma.rn.f32 	%f1140, %f1023, %f1012, %f1060;
	fma.rn.f32 	%f1141, %f1023, %f1013, %f1061;
	fma.rn.f32 	%f1142, %f1023, %f1014, %f1062;
	fma.rn.f32 	%f1143, %f1023, %f1015, %f1063;
	fma.rn.f32 	%f1144, %f1023, %f1016, %f1064;
	fma.rn.f32 	%f1145, %f1023, %f1017, %f1065;
	fma.rn.f32 	%f1146, %f1023, %f1018, %f1066;
	fma.rn.f32 	%f1147, %f1024, %f1018, %f1067;
	fma.rn.f32 	%f1148, %f1024, %f1017, %f1068;
	fma.rn.f32 	%f1149, %f1024, %f1016, %f1069;
	fma.rn.f32 	%f1150, %f1024, %f1015, %f1070;
	fma.rn.f32 	%f1151, %f1024, %f1014, %f1071;
	fma.rn.f32 	%f1152, %f1024, %f1013, %f1072;
	fma.rn.f32 	%f1153, %f1024, %f1012, %f1073;
	fma.rn.f32 	%f1154, %f1024, %f1011, %f1074;
	fma.rn.f32 	%f1155, %f1025, %f1011, %f1075;
	fma.rn.f32 	%f1156, %f1025, %f1012, %f1076;
	fma.rn.f32 	%f1157, %f1025, %f1013, %f1077;
	fma.rn.f32 	%f1158, %f1025, %f1014, %f1078;
	fma.rn.f32 	%f1159, %f1025, %f1015, %f1079;
	fma.rn.f32 	%f1160, %f1025, %f1016, %f1080;
	fma.rn.f32 	%f1161, %f1025, %f1017, %f1081;
	fma.rn.f32 	%f1162, %f1025, %f1018, %f1082;
	fma.rn.f32 	%f1163, %f1026, %f1018, %f1083;
	fma.rn.f32 	%f1164, %f1026, %f1017, %f1084;
	fma.rn.f32 	%f1165, %f1026, %f1016, %f1085;
	fma.rn.f32 	%f1166, %f1026, %f1015, %f1086;
	fma.rn.f32 	%f1167, %f1026, %f1014, %f1087;
	fma.rn.f32 	%f1168, %f1026, %f1013, %f1088;
	fma.rn.f32 	%f1169, %f1026, %f1012, %f1089;
	fma.rn.f32 	%f1170, %f1026, %f1011, %f1090;
	ld.shared.v4.f32 	{%f1171, %f1172, %f1173, %f1174}, [%r304+5632];
	ld.shared.v4.f32 	{%f1175, %f1176, %f1177, %f1178}, [%r304+5696];
	shl.b32 	%r337, %r485, 8;
	or.b32  	%r338, %r337, %r307;
	add.s32 	%r339, %r110, %r338;
	ld.shared.v4.f32 	{%f1179, %f1180, %f1181, %f1182}, [%r339];
	ld.shared.v4.f32 	{%f1183, %f1184, %f1185, %f1186}, [%r339+128];
	fma.rn.f32 	%f1187, %f1099, %f1091, %f1107;
	fma.rn.f32 	%f1188, %f1099, %f1092, %f1108;
	fma.rn.f32 	%f1189, %f1099, %f1093, %f1109;
	fma.rn.f32 	%f1190, %f1099, %f1094, %f1110;
	fma.rn.f32 	%f1191, %f1099, %f1095, %f1111;
	fma.rn.f32 	%f1192, %f1099, %f1096, %f1112;
	fma.rn.f32 	%f1193, %f1099, %f1097, %f1113;
	fma.rn.f32 	%f1194, %f1099, %f1098, %f1114;
	fma.rn.f32 	%f1195, %f1100, %f1098, %f1115;
	fma.rn.f32 	%f1196, %f1100, %f1097, %f1116;
	fma.rn.f32 	%f1197, %f1100, %f1096, %f1117;
	fma.rn.f32 	%f1198, %f1100, %f1095, %f1118;
	fma.rn.f32 	%f1199, %f1100, %f1094, %f1119;
	fma.rn.f32 	%f1200, %f1100, %f1093, %f1120;
	fma.rn.f32 	%f1201, %f1100, %f1092, %f1121;
	fma.rn.f32 	%f1202, %f1100, %f1091, %f1122;
	fma.rn.f32 	%f1203, %f1101, %f1091, %f1123;
	fma.rn.f32 	%f1204, %f1101, %f1092, %f1124;
	fma.rn.f32 	%f1205, %f1101, %f1093, %f1125;
	fma.rn.f32 	%f1206, %f1101, %f1094, %f1126;
	fma.rn.f32 	%f1207, %f1101, %f1095, %f1127;
	fma.rn.f32 	%f1208, %f1101, %f1096, %f1128;
	fma.rn.f32 	%f1209, %f1101, %f1097, %f1129;
	fma.rn.f32 	%f1210, %f1101, %f1098, %f1130;
	fma.rn.f32 	%f1211, %f1102, %f1098, %f1131;
	fma.rn.f32 	%f1212, %f1102, %f1097, %f1132;
	fma.rn.f32 	%f1213, %f1102, %f1096, %f1133;
	fma.rn.f32 	%f1214, %f1102, %f1095, %f1134;
	fma.rn.f32 	%f1215, %f1102, %f1094, %f1135;
	fma.rn.f32 	%f1216, %f1102, %f1093, %f1136;
	fma.rn.f32 	%f1217, %f1102, %f1092, %f1137;
	fma.rn.f32 	%f1218, %f1102, %f1091, %f1138;
	fma.rn.f32 	%f1219, %f1103, %f1091, %f1139;
	fma.rn.f32 	%f1220, %f1103, %f1092, %f1140;
	fma.rn.f32 	%f1221, %f1103, %f1093, %f1141;
	fma.rn.f32 	%f1222, %f1103, %f1094, %f1142;
	fma.rn.f32 	%f1223, %f1103, %f1095, %f1143;
	fma.rn.f32 	%f1224, %f1103, %f1096, %f1144;
	fma.rn.f32 	%f1225, %f1103, %f1097, %f1145;
	fma.rn.f32 	%f1226, %f1103, %f1098, %f1146;
	fma.rn.f32 	%f1227, %f1104, %f1098, %f1147;
	fma.rn.f32 	%f1228, %f1104, %f1097, %f1148;
	fma.rn.f32 	%f1229, %f1104, %f1096, %f1149;
	fma.rn.f32 	%f1230, %f1104, %f1095, %f1150;
	fma.rn.f32 	%f1231, %f1104, %f1094, %f1151;
	fma.rn.f32 	%f1232, %f1104, %f1093, %f1152;
	fma.rn.f32 	%f1233, %f1104, %f1092, %f1153;
	fma.rn.f32 	%f1234, %f1104, %f1091, %f1154;
	fma.rn.f32 	%f1235, %f1105, %f1091, %f1155;
	fma.rn.f32 	%f1236, %f1105, %f1092, %f1156;
	fma.rn.f32 	%f1237, %f1105, %f1093, %f1157;
	fma.rn.f32 	%f1238, %f1105, %f1094, %f1158;
	fma.rn.f32 	%f1239, %f1105, %f1095, %f1159;
	fma.rn.f32 	%f1240, %f1105, %f1096, %f1160;
	fma.rn.f32 	%f1241, %f1105, %f1097, %f1161;
	fma.rn.f32 	%f1242, %f1105, %f1098, %f1162;
	fma.rn.f32 	%f1243, %f1106, %f1098, %f1163;
	fma.rn.f32 	%f1244, %f1106, %f1097, %f1164;
	fma.rn.f32 	%f1245, %f1106, %f1096, %f1165;
	fma.rn.f32 	%f1246, %f1106, %f1095, %f1166;
	fma.rn.f32 	%f1247, %f1106, %f1094, %f1167;
	fma.rn.f32 	%f1248, %f1106, %f1093, %f1168;
	fma.rn.f32 	%f1249, %f1106, %f1092, %f1169;
	fma.rn.f32 	%f1250, %f1106, %f1091, %f1170;
	ld.shared.v4.f32 	{%f1251, %f1252, %f1253, %f1254}, [%r304+6144];
	ld.shared.v4.f32 	{%f1255, %f1256, %f1257, %f1258}, [%r304+6208];
	shl.b32 	%r340, %r484, 8;
	or.b32  	%r341, %r340, %r307;
	add.s32 	%r342, %r110, %r341;
	ld.shared.v4.f32 	{%f1259, %f1260, %f1261, %f1262}, [%r342];
	ld.shared.v4.f32 	{%f1263, %f1264, %f1265, %f1266}, [%r342+128];
	fma.rn.f32 	%f1267, %f1179, %f1171, %f1187;
	fma.rn.f32 	%f1268, %f1179, %f1172, %f1188;
	fma.rn.f32 	%f1269, %f1179, %f1173, %f1189;
	fma.rn.f32 	%f1270, %f1179, %f1174, %f1190;
	fma.rn.f32 	%f1271, %f1179, %f1175, %f1191;
	fma.rn.f32 	%f1272, %f1179, %f1176, %f1192;
	fma.rn.f32 	%f1273, %f1179, %f1177, %f1193;
	fma.rn.f32 	%f1274, %f1179, %f1178, %f1194;
	fma.rn.f32 	%f1275, %f1180, %f1178, %f1195;
	fma.rn.f32 	%f1276, %f1180, %f1177, %f1196;
	fma.rn.f32 	%f1277, %f1180, %f1176, %f1197;
	fma.rn.f32 	%f1278, %f1180, %f1175, %f1198;
	fma.rn.f32 	%f1279, %f1180, %f1174, %f1199;
	fma.rn.f32 	%f1280, %f1180, %f1173, %f1200;
	fma.rn.f32 	%f1281, %f1180, %f1172, %f1201;
	fma.rn.f32 	%f1282, %f1180, %f1171, %f1202;
	fma.rn.f32 	%f1283, %f1181, %f1171, %f1203;
	fma.rn.f32 	%f1284, %f1181, %f1172, %f1204;
	fma.rn.f32 	%f1285, %f1181, %f1173, %f1205;
	fma.rn.f32 	%f1286, %f1181, %f1174, %f1206;
	fma.rn.f32 	%f1287, %f1181, %f1175, %f1207;
	fma.rn.f32 	%f1288, %f1181, %f1176, %f1208;
	fma.rn.f32 	%f1289, %f1181, %f1177, %f1209;
	fma.rn.f32 	%f1290, %f1181, %f1178, %f1210;
	fma.rn.f32 	%f1291, %f1182, %f1178, %f1211;
	fma.rn.f32 	%f1292, %f1182, %f1177, %f1212;
	fma.rn.f32 	%f1293, %f1182, %f1176, %f1213;
	fma.rn.f32 	%f1294, %f1182, %f1175, %f1214;
	fma.rn.f32 	%f1295, %f1182, %f1174, %f1215;
	fma.rn.f32 	%f1296, %f1182, %f1173, %f1216;
	fma.rn.f32 	%f1297, %f1182, %f1172, %f1217;
	fma.rn.f32 	%f1298, %f1182, %f1171, %f1218;
	fma.rn.f32 	%f1299, %f1183, %f1171, %f1219;
	fma.rn.f32 	%f1300, %f1183, %f1172, %f1220;
	fma.rn.f32 	%f1301, %f1183, %f1173, %f1221;
	fma.rn.f32 	%f1302, %f1183, %f1174, %f1222;
	fma.rn.f32 	%f1303, %f1183, %f1175, %f1223;
	fma.rn.f32 	%f1304, %f1183, %f1176, %f1224;
	fma.rn.f32 	%f1305, %f1183, %f1177, %f1225;
	fma.rn.f32 	%f1306, %f1183, %f1178, %f1226;
	fma.rn.f32 	%f1307, %f1184, %f1178, %f1227;
	fma.rn.f32 	%f1308, %f1184, %f1177, %f1228;
	fma.rn.f32 	%f1309, %f1184, %f1176, %f1229;
	fma.rn.f32 	%f1310, %f1184, %f1175, %f1230;
	fma.rn.f32 	%f1311, %f1184, %f1174, %f1231;
	fma.rn.f32 	%f1312, %f1184, %f1173, %f1232;
	fma.rn.f32 	%f1313, %f1184, %f1172, %f1233;
	fma.rn.f32 	%f1314, %f1184, %f1171, %f1234;
	fma.rn.f32 	%f1315, %f1185, %f1171, %f1235;
	fma.rn.f32 	%f1316, %f1185, %f1172, %f1236;
	fma.rn.f32 	%f1317, %f1185, %f1173, %f1237;
	fma.rn.f32 	%f1318, %f1185, %f1174, %f1238;
	fma.rn.f32 	%f1319, %f1185, %f1175, %f1239;
	fma.rn.f32 	%f1320, %f1185, %f1176, %f1240;
	fma.rn.f32 	%f1321, %f1185, %f1177, %f1241;
	fma.rn.f32 	%f1322, %f1185, %f1178, %f1242;
	fma.rn.f32 	%f1323, %f1186, %f1178, %f1243;
	fma.rn.f32 	%f1324, %f1186, %f1177, %f1244;
	fma.rn.f32 	%f1325, %f1186, %f1176, %f1245;
	fma.rn.f32 	%f1326, %f1186, %f1175, %f1246;
	fma.rn.f32 	%f1327, %f1186, %f1174, %f1247;
	fma.rn.f32 	%f1328, %f1186, %f1173, %f1248;
	fma.rn.f32 	%f1329, %f1186, %f1172, %f1249;
	fma.rn.f32 	%f1330, %f1186, %f1171, %f1250;
	ld.shared.v4.f32 	{%f1331, %f1332, %f1333, %f1334}, [%r304+6656];
	ld.shared.v4.f32 	{%f1335, %f1336, %f1337, %f1338}, [%r304+6720];
	shl.b32 	%r343, %r483, 8;
	or.b32  	%r344, %r343, %r307;
	add.s32 	%r345, %r110, %r344;
	ld.shared.v4.f32 	{%f1339, %f1340, %f1341, %f1342}, [%r345];
	ld.shared.v4.f32 	{%f1343, %f1344, %f1345, %f1346}, [%r345+128];
	fma.rn.f32 	%f1347, %f1259, %f1251, %f1267;
	fma.rn.f32 	%f1348, %f1259, %f1252, %f1268;
	fma.rn.f32 	%f1349, %f1259, %f1253, %f1269;
	fma.rn.f32 	%f1350, %f1259, %f1254, %f1270;
	fma.rn.f32 	%f1351, %f1259, %f1255, %f1271;
	fma.rn.f32 	%f1352, %f1259, %f1256, %f1272;
	fma.rn.f32 	%f1353, %f1259, %f1257, %f1273;
	fma.rn.f32 	%f1354, %f1259, %f1258, %f1274;
	fma.rn.f32 	%f1355, %f1260, %f1258, %f1275;
	fma.rn.f32 	%f1356, %f1260, %f1257, %f1276;
	fma.rn.f32 	%f1357, %f1260, %f1256, %f1277;
	fma.rn.f32 	%f1358, %f1260, %f1255, %f1278;
	fma.rn.f32 	%f1359, %f1260, %f1254, %f1279;
	fma.rn.f32 	%f1360, %f1260, %f1253, %f1280;
	fma.rn.f32 	%f1361, %f1260, %f1252, %f1281;
	fma.rn.f32 	%f1362, %f1260, %f1251, %f1282;
	fma.rn.f32 	%f1363, %f1261, %f1251, %f1283;
	fma.rn.f32 	%f1364, %f1261, %f1252, %f1284;
	fma.rn.f32 	%f1365, %f1261, %f1253, %f1285;
	fma.rn.f32 	%f1366, %f1261, %f1254, %f1286;
	fma.rn.f32 	%f1367, %f1261, %f1255, %f1287;
	fma.rn.f32 	%f1368, %f1261, %f1256, %f1288;
	fma.rn.f32 	%f1369, %f1261, %f1257, %f1289;
	fma.rn.f32 	%f1370, %f1261, %f1258, %f1290;
	fma.rn.f32 	%f1371, %f1262, %f1258, %f1291;
	fma.rn.f32 	%f1372, %f1262, %f1257, %f1292;
	fma.rn.f32 	%f1373, %f1262, %f1256, %f1293;
	fma.rn.f32 	%f1374, %f1262, %f1255, %f1294;
	fma.rn.f32 	%f1375, %f1262, %f1254, %f1295;
	fma.rn.f32 	%f1376, %f1262, %f1253, %f1296;
	fma.rn.f32 	%f1377, %f1262, %f1252, %f1297;
	fma.rn.f32 	%f1378, %f1262, %f1251, %f1298;
	fma.rn.f32 	%f1379, %f1263, %f1251, %f1299;
	fma.rn.f32 	%f1380, %f1263, %f1252, %f1300;
	fma.rn.f32 	%f1381, %f1263, %f1253, %f1301;
	fma.rn.f32 	%f1382, %f1263, %f1254, %f1302;
	fma.rn.f32 	%f1383, %f1263, %f1255, %f1303;
	fma.rn.f32 	%f1384, %f1263, %f1256, %f1304;
	fma.rn.f32 	%f1385, %f1263, %f1257, %f1305;
	fma.rn.f32 	%f1386, %f1263, %f1258, %f1306;
	fma.rn.f32 	%f1387, %f1264, %f1258, %f1307;
	fma.rn.f32 	%f1388, %f1264, %f1257, %f1308;
	fma.rn.f32 	%f1389, %f1264, %f1256, %f1309;
	fma.rn.f32 	%f1390, %f1264, %f1255, %f1310;
	fma.rn.f32 	%f1391, %f1264, %f1254, %f1311;
	fma.rn.f32 	%f1392, %f1264, %f1253, %f1312;
	fma.rn.f32 	%f1393, %f1264, %f1252, %f1313;
	fma.rn.f32 	%f1394, %f1264, %f1251, %f1314;
	fma.rn.f32 	%f1395, %f1265, %f1251, %f1315;
	fma.rn.f32 	%f1396, %f1265, %f1252, %f1316;
	fma.rn.f32 	%f1397, %f1265, %f1253, %f1317;
	fma.rn.f32 	%f1398, %f1265, %f1254, %f1318;
	fma.rn.f32 	%f1399, %f1265, %f1255, %f1319;
	fma.rn.f32 	%f1400, %f1265, %f1256, %f1320;
	fma.rn.f32 	%f1401, %f1265, %f1257, %f1321;
	fma.rn.f32 	%f1402, %f1265, %f1258, %f1322;
	fma.rn.f32 	%f1403, %f1266, %f1258, %f1323;
	fma.rn.f32 	%f1404, %f1266, %f1257, %f1324;
	fma.rn.f32 	%f1405, %f1266, %f1256, %f1325;
	fma.rn.f32 	%f1406, %f1266, %f1255, %f1326;
	fma.rn.f32 	%f1407, %f1266, %f1254, %f1327;
	fma.rn.f32 	%f1408, %f1266, %f1253, %f1328;
	fma.rn.f32 	%f1409, %f1266, %f1252, %f1329;
	fma.rn.f32 	%f1410, %f1266, %f1251, %f1330;
	ld.shared.v4.f32 	{%f1411, %f1412, %f1413, %f1414}, [%r304+7168];
	ld.shared.v4.f32 	{%f1415, %f1416, %f1417, %f1418}, [%r304+7232];
	shl.b32 	%r346, %r482, 8;
	or.b32  	%r347, %r346, %r307;
	add.s32 	%r348, %r110, %r347;
	ld.shared.v4.f32 	{%f1419, %f1420, %f1421, %f1422}, [%r348];
	ld.shared.v4.f32 	{%f1423, %f1424, %f1425, %f1426}, [%r348+128];
	fma.rn.f32 	%f1427, %f1339, %f1331, %f1347;
	fma.rn.f32 	%f1428, %f1339, %f1332, %f1348;
	fma.rn.f32 	%f1429, %f1339, %f1333, %f1349;
	fma.rn.f32 	%f1430, %f1339, %f1334, %f1350;
	fma.rn.f32 	%f1431, %f1339, %f1335, %f1351;
	fma.rn.f32 	%f1432, %f1339, %f1336, %f1352;
	fma.rn.f32 	%f1433, %f1339, %f1337, %f1353;
	fma.rn.f32 	%f1434, %f1339, %f1338, %f1354;
	fma.rn.f32 	%f1435, %f1340, %f1338, %f1355;
	fma.rn.f32 	%f1436, %f1340, %f1337, %f1356;
	fma.rn.f32 	%f1437, %f1340, %f1336, %f1357;
	fma.rn.f32 	%f1438, %f1340, %f1335, %f1358;
	fma.rn.f32 	%f1439, %f1340, %f1334, %f1359;
	fma.rn.f32 	%f1440, %f1340, %f1333, %f1360;
	fma.rn.f32 	%f1441, %f1340, %f1332, %f1361;
	fma.rn.f32 	%f1442, %f1340, %f1331, %f1362;
	fma.rn.f32 	%f1443, %f1341, %f1331, %f1363;
	fma.rn.f32 	%f1444, %f1341, %f1332, %f1364;
	fma.rn.f32 	%f1445, %f1341, %f1333, %f1365;
	fma.rn.f32 	%f1446, %f1341, %f1334, %f1366;
	fma.rn.f32 	%f1447, %f1341, %f1335, %f1367;
	fma.rn.f32 	%f1448, %f1341, %f1336, %f1368;
	fma.rn.f32 	%f1449, %f1341, %f1337, %f1369;
	fma.rn.f32 	%f1450, %f1341, %f1338, %f1370;
	fma.rn.f32 	%f1451, %f1342, %f1338, %f1371;
	fma.rn.f32 	%f1452, %f1342, %f1337, %f1372;
	fma.rn.f32 	%f1453, %f1342, %f1336, %f1373;
	fma.rn.f32 	%f1454, %f1342, %f1335, %f1374;
	fma.rn.f32 	%f1455, %f1342, %f1334, %f1375;
	fma.rn.f32 	%f1456, %f1342, %f1333, %f1376;
	fma.rn.f32 	%f1457, %f1342, %f1332, %f1377;
	fma.rn.f32 	%f1458, %f1342, %f1331, %f1378;
	fma.rn.f32 	%f1459, %f1343, %f1331, %f1379;
	fma.rn.f32 	%f1460, %f1343, %f1332, %f1380;
	fma.rn.f32 	%f1461, %f1343, %f1333, %f1381;
	fma.rn.f32 	%f1462, %f1343, %f1334, %f1382;
	fma.rn.f32 	%f1463, %f1343, %f1335, %f1383;
	fma.rn.f32 	%f1464, %f1343, %f1336, %f1384;
	fma.rn.f32 	%f1465, %f1343, %f1337, %f1385;
	fma.rn.f32 	%f1466, %f1343, %f1338, %f1386;
	fma.rn.f32 	%f1467, %f1344, %f1338, %f1387;
	fma.rn.f32 	%f1468, %f1344, %f1337, %f1388;
	fma.rn.f32 	%f1469, %f1344, %f1336, %f1389;
	fma.rn.f32 	%f1470, %f1344, %f1335, %f1390;
	fma.rn.f32 	%f1471, %f1344, %f1334, %f1391;
	fma.rn.f32 	%f1472, %f1344, %f1333, %f1392;
	fma.rn.f32 	%f1473, %f1344, %f1332, %f1393;
	fma.rn.f32 	%f1474, %f1344, %f1331, %f1394;
	fma.rn.f32 	%f1475, %f1345, %f1331, %f1395;
	fma.rn.f32 	%f1476, %f1345, %f1332, %f1396;
	fma.rn.f32 	%f1477, %f1345, %f1333, %f1397;
	fma.rn.f32 	%f1478, %f1345, %f1334, %f1398;
	fma.rn.f32 	%f1479, %f1345, %f1335, %f1399;
	fma.rn.f32 	%f1480, %f1345, %f1336, %f1400;
	fma.rn.f32 	%f1481, %f1345, %f1337, %f1401;
	fma.rn.f32 	%f1482, %f1345, %f1338, %f1402;
	fma.rn.f32 	%f1483, %f1346, %f1338, %f1403;
	fma.rn.f32 	%f1484, %f1346, %f1337, %f1404;
	fma.rn.f32 	%f1485, %f1346, %f1336, %f1405;
	fma.rn.f32 	%f1486, %f1346, %f1335, %f1406;
	fma.rn.f32 	%f1487, %f1346, %f1334, %f1407;
	fma.rn.f32 	%f1488, %f1346, %f1333, %f1408;
	fma.rn.f32 	%f1489, %f1346, %f1332, %f1409;
	fma.rn.f32 	%f1490, %f1346, %f1331, %f1410;
	ld.shared.v4.f32 	{%f1491, %f1492, %f1493, %f1494}, [%r304+7680];
	ld.shared.v4.f32 	{%f1495, %f1496, %f1497, %f1498}, [%r304+7744];
	shl.b32 	%r349, %r481, 8;
	or.b32  	%r350, %r349, %r307;
	add.s32 	%r351, %r110, %r350;
	ld.shared.v4.f32 	{%f1499, %f1500, %f1501, %f1502}, [%r351];
	ld.shared.v4.f32 	{%f1503, %f1504, %f1505, %f1506}, [%r351+128];
	fma.rn.f32 	%f1507, %f1419, %f1411, %f1427;
	fma.rn.f32 	%f1508, %f1419, %f1412, %f1428;
	fma.rn.f32 	%f1509, %f1419, %f1413, %f1429;
	fma.rn.f32 	%f1510, %f1419, %f1414, %f1430;
	fma.rn.f32 	%f1511, %f1419, %f1415, %f1431;
	fma.rn.f32 	%f1512, %f1419, %f1416, %f1432;
	fma.rn.f32 	%f1513, %f1419, %f1417, %f1433;
	fma.rn.f32 	%f1514, %f1419, %f1418, %f1434;
	fma.rn.f32 	%f1515, %f1420, %f1418, %f1435;
	fma.rn.f32 	%f1516, %f1420, %f1417, %f1436;
	fma.rn.f32 	%f1517, %f1420, %f1416, %f1437;
	fma.rn.f32 	%f1518, %f1420, %f1415, %f1438;
	fma.rn.f32 	%f1519, %f1420, %f1414, %f1439;
	fma.rn.f32 	%f1520, %f1420, %f1413, %f1440;
	fma.rn.f32 	%f1521, %f1420, %f1412, %f1441;
	fma.rn.f32 	%f1522, %f1420, %f1411, %f1442;
	fma.rn.f32 	%f1523, %f1421, %f1411, %f1443;
	fma.rn.f32 	%f1524, %f1421, %f1412, %f1444;
	fma.rn.f32 	%f1525, %f1421, %f1413, %f1445;
	fma.rn.f32 	%f1526, %f1421, %f1414, %f1446;
	fma.rn.f32 	%f1527, %f1421, %f1415, %f1447;
	fma.rn.f32 	%f1528, %f1421, %f1416, %f1448;
	fma.rn.f32 	%f1529, %f1421, %f1417, %f1449;
	fma.rn.f32 	%f1530, %f1421, %f1418, %f1450;
	fma.rn.f32 	%f1531, %f1422, %f1418, %f1451;
	fma.rn.f32 	%f1532, %f1422, %f1417, %f1452;
	fma.rn.f32 	%f1533, %f1422, %f1416, %f1453;
	fma.rn.f32 	%f1534, %f1422, %f1415, %f1454;
	fma.rn.f32 	%f1535, %f1422, %f1414, %f1455;
	fma.rn.f32 	%f1536, %f1422, %f1413, %f1456;
	fma.rn.f32 	%f1537, %f1422, %f1412, %f1457;
	fma.rn.f32 	%f1538, %f1422, %f1411, %f1458;
	fma.rn.f32 	%f1539, %f1423, %f1411, %f1459;
	fma.rn.f32 	%f1540, %f1423, %f1412, %f1460;
	fma.rn.f32 	%f1541, %f1423, %f1413, %f1461;
	fma.rn.f32 	%f1542, %f1423, %f1414, %f1462;
	fma.rn.f32 	%f1543, %f1423, %f1415, %f1463;
	fma.rn.f32 	%f1544, %f1423, %f1416, %f1464;
	fma.rn.f32 	%f1545, %f1423, %f1417, %f1465;
	fma.rn.f32 	%f1546, %f1423, %f1418, %f1466;
	fma.rn.f32 	%f1547, %f1424, %f1418, %f1467;
	fma.rn.f32 	%f1548, %f1424, %f1417, %f1468;
	fma.rn.f32 	%f1549, %f1424, %f1416, %f1469;
	fma.rn.f32 	%f1550, %f1424, %f1415, %f1470;
	fma.rn.f32 	%f1551, %f1424, %f1414, %f1471;
	fma.rn.f32 	%f1552, %f1424, %f1413, %f1472;
	fma.rn.f32 	%f1553, %f1424, %f1412, %f1473;
	fma.rn.f32 	%f1554, %f1424, %f1411, %f1474;
	fma.rn.f32 	%f1555, %f1425, %f1411, %f1475;
	fma.rn.f32 	%f1556, %f1425, %f1412, %f1476;
	fma.rn.f32 	%f1557, %f1425, %f1413, %f1477;
	fma.rn.f32 	%f1558, %f1425, %f1414, %f1478;
	fma.rn.f32 	%f1559, %f1425, %f1415, %f1479;
	fma.rn.f32 	%f1560, %f1425, %f1416, %f1480;
	fma.rn.f32 	%f1561, %f1425, %f1417, %f1481;
	fma.rn.f32 	%f1562, %f1425, %f1418, %f1482;
	fma.rn.f32 	%f1563, %f1426, %f1418, %f1483;
	fma.rn.f32 	%f1564, %f1426, %f1417, %f1484;
	fma.rn.f32 	%f1565, %f1426, %f1416, %f1485;
	fma.rn.f32 	%f1566, %f1426, %f1415, %f1486;
	fma.rn.f32 	%f1567, %f1426, %f1414, %f1487;
	fma.rn.f32 	%f1568, %f1426, %f1413, %f1488;
	fma.rn.f32 	%f1569, %f1426, %f1412, %f1489;
	fma.rn.f32 	%f1570, %f1426, %f1411, %f1490;
	// begin inline asm
	cp.async.wait_all;

	// end inline asm
	bar.sync 	0;
	shr.u32 	%r352, %r299, 3;
	add.s32 	%r353, %r515, %r352;
	ld.shared.u32 	%r354, [%r353];
	ld.shared.u32 	%r495, [%r353+16];
	ld.shared.u32 	%r494, [%r353+32];
	ld.shared.u32 	%r493, [%r353+48];
	ld.shared.u32 	%r492, [%r353+64];
	ld.shared.u32 	%r491, [%r353+80];
	ld.shared.u32 	%r490, [%r353+96];
	ld.shared.u32 	%r489, [%r353+112];
	ld.shared.u32 	%r488, [%r353+128];
	ld.shared.u32 	%r487, [%r353+144];
	ld.shared.u32 	%r486, [%r353+160];
	ld.shared.u32 	%r485, [%r353+176];
	ld.shared.u32 	%r484, [%r353+192];
	ld.shared.u32 	%r483, [%r353+208];
	ld.shared.u32 	%r482, [%r353+224];
	ld.shared.u32 	%r481, [%r353+240];
	shl.b32 	%r355, %r275, 2;
	add.s32 	%r356, %r519, %r355;
	ld.shared.u32 	%r503, [%r356];
	ld.shared.u32 	%r502, [%r356+32];
	ld.shared.u32 	%r501, [%r356+64];
	ld.shared.u32 	%r500, [%r356+96];
	ld.shared.u32 	%r499, [%r356+128];
	ld.shared.u32 	%r498, [%r356+160];
	ld.shared.u32 	%r497, [%r356+192];
	ld.shared.u32 	%r496, [%r356+224];
	add.s32 	%r357, %r511, %r303;
	ld.shared.v4.f32 	{%f2930, %f2929, %f2928, %f2927}, [%r357];
	ld.shared.v4.f32 	{%f2926, %f2925, %f2924, %f2923}, [%r357+64];
	shl.b32 	%r358, %r354, 8;
	or.b32  	%r359, %r358, %r307;
	add.s32 	%r360, %r507, %r359;
	ld.shared.v4.f32 	{%f2922, %f2921, %f2920, %f2919}, [%r360];
	ld.shared.v4.f32 	{%f2918, %f2917, %f2916, %f2915}, [%r360+128];
	fma.rn.f32 	%f2994, %f1499, %f1491, %f1507;
	fma.rn.f32 	%f2993, %f1499, %f1492, %f1508;
	fma.rn.f32 	%f2992, %f1499, %f1493, %f1509;
	fma.rn.f32 	%f2991, %f1499, %f1494, %f1510;
	fma.rn.f32 	%f2990, %f1499, %f1495, %f1511;
	fma.rn.f32 	%f2989, %f1499, %f1496, %f1512;
	fma.rn.f32 	%f2988, %f1499, %f1497, %f1513;
	fma.rn.f32 	%f2987, %f1499, %f1498, %f1514;
	fma.rn.f32 	%f2979, %f1500, %f1498, %f1515;
	fma.rn.f32 	%f2980, %f1500, %f1497, %f1516;
	fma.rn.f32 	%f2981, %f1500, %f1496, %f1517;
	fma.rn.f32 	%f2982, %f1500, %f1495, %f1518;
	fma.rn.f32 	%f2983, %f1500, %f1494, %f1519;
	fma.rn.f32 	%f2984, %f1500, %f1493, %f1520;
	fma.rn.f32 	%f2985, %f1500, %f1492, %f1521;
	fma.rn.f32 	%f2986, %f1500, %f1491, %f1522;
	fma.rn.f32 	%f2978, %f1501, %f1491, %f1523;
	fma.rn.f32 	%f2977, %f1501, %f1492, %f1524;
	fma.rn.f32 	%f2976, %f1501, %f1493, %f1525;
	fma.rn.f32 	%f2975, %f1501, %f1494, %f1526;
	fma.rn.f32 	%f2974, %f1501, %f1495, %f1527;
	fma.rn.f32 	%f2973, %f1501, %f1496, %f1528;
	fma.rn.f32 	%f2972, %f1501, %f1497, %f1529;
	fma.rn.f32 	%f2971, %f1501, %f1498, %f1530;
	fma.rn.f32 	%f2963, %f1502, %f1498, %f1531;
	fma.rn.f32 	%f2964, %f1502, %f1497, %f1532;
	fma.rn.f32 	%f2965, %f1502, %f1496, %f1533;
	fma.rn.f32 	%f2966, %f1502, %f1495, %f1534;
	fma.rn.f32 	%f2967, %f1502, %f1494, %f1535;
	fma.rn.f32 	%f2968, %f1502, %f1493, %f1536;
	fma.rn.f32 	%f2969, %f1502, %f1492, %f1537;
	fma.rn.f32 	%f2970, %f1502, %f1491, %f1538;
	fma.rn.f32 	%f2962, %f1503, %f1491, %f1539;
	fma.rn.f32 	%f2961, %f1503, %f1492, %f1540;
	fma.rn.f32 	%f2960, %f1503, %f1493, %f1541;
	fma.rn.f32 	%f2959, %f1503, %f1494, %f1542;
	fma.rn.f32 	%f2958, %f1503, %f1495, %f1543;
	fma.rn.f32 	%f2957, %f1503, %f1496, %f1544;
	fma.rn.f32 	%f2956, %f1503, %f1497, %f1545;
	fma.rn.f32 	%f2955, %f1503, %f1498, %f1546;
	fma.rn.f32 	%f2947, %f1504, %f1498, %f1547;
	fma.rn.f32 	%f2948, %f1504, %f1497, %f1548;
	fma.rn.f32 	%f2949, %f1504, %f1496, %f1549;
	fma.rn.f32 	%f2950, %f1504, %f1495, %f1550;
	fma.rn.f32 	%f2951, %f1504, %f1494, %f1551;
	fma.rn.f32 	%f2952, %f1504, %f1493, %f1552;
	fma.rn.f32 	%f2953, %f1504, %f1492, %f1553;
	fma.rn.f32 	%f2954, %f1504, %f1491, %f1554;
	fma.rn.f32 	%f2946, %f1505, %f1491, %f1555;
	fma.rn.f32 	%f2945, %f1505, %f1492, %f1556;
	fma.rn.f32 	%f2944, %f1505, %f1493, %f1557;
	fma.rn.f32 	%f2943, %f1505, %f1494, %f1558;
	fma.rn.f32 	%f2942, %f1505, %f1495, %f1559;
	fma.rn.f32 	%f2941, %f1505, %f1496, %f1560;
	fma.rn.f32 	%f2940, %f1505, %f1497, %f1561;
	fma.rn.f32 	%f2939, %f1505, %f1498, %f1562;
	fma.rn.f32 	%f2931, %f1506, %f1498, %f1563;
	fma.rn.f32 	%f2932, %f1506, %f1497, %f1564;
	fma.rn.f32 	%f2933, %f1506, %f1496, %f1565;
	fma.rn.f32 	%f2934, %f1506, %f1495, %f1566;
	fma.rn.f32 	%f2935, %f1506, %f1494, %f1567;
	fma.rn.f32 	%f2936, %f1506, %f1493, %f1568;
	fma.rn.f32 	%f2937, %f1506, %f1492, %f1569;
	fma.rn.f32 	%f2938, %f1506, %f1491, %f1570;
	shl.b32 	%r361, %r448, 6;
	add.s32 	%r480, %r480, %r361;
	add.s64 	%rd176, %rd176, 256;
	add.s32 	%r149, %r479, 16;
	add.s32 	%r362, %r479, 32;
	add.s64 	%rd175, %rd175, 256;
	shl.b32 	%r363, %r453, 4;
	add.s32 	%r478, %r478, %r363;
	setp.lt.s32 	%p23, %r362, %r460;
	mov.u32 	%r476, %r511;
	mov.u32 	%r477, %r507;
	mov.u32 	%r479, %r149;
	mov.u32 	%r504, %r506;
	mov.u32 	%r505, %r507;
	mov.u32 	%r506, %r109;
	mov.u32 	%r507, %r110;
	mov.u32 	%r508, %r510;
	mov.u32 	%r509, %r511;
	mov.u32 	%r510, %r113;
	mov.u32 	%r511, %r114;
	mov.u32 	%r512, %r514;
	mov.u32 	%r513, %r515;
	mov.u32 	%r514, %r117;
	mov.u32 	%r515, %r118;
	mov.u32 	%r516, %r518;
	mov.u32 	%r517, %r519;
	mov.u32 	%r518, %r121;
	mov.u32 	%r519, %r122;
	@%p23 bra 	$L__BB0_25;
$L__BB0_26:
	ld.param.u64 	%rd174, [_Z6nmGEMMILi64ELi128ELi64ELi16ELi8ELi8EEvPfS0_PiS1_S0_iiii_param_4];
	mov.u32 	%r364, %ctaid.x;
	shl.b32 	%r79, %r364, 7;
	mov.u32 	%r365, %ctaid.y;
	shl.b32 	%r80, %r365, 6;
	cvta.to.global.u64 	%rd10, %rd174;
	mov.u32 	%r366, %tid.y;
	mov.u32 	%r367, %ntid.x;
	mov.u32 	%r368, %tid.x;
	mad.lo.s32 	%r369, %r366, %r367, %r368;
	shr.u32 	%r370, %r369, 1;
	and.b32  	%r371, %r370, 8;
	and.b32  	%r372, %r369, 4194272;
	or.b32  	%r373, %r371, %r372;
	shl.b32 	%r374, %r369, 2;
	and.b32  	%r375, %r374, 4;
	or.b32  	%r81, %r373, %r375;
	shl.b32 	%r376, %r81, 2;
	add.s32 	%r377, %r476, %r376;
	ld.shared.v4.f32 	{%f1571, %f1572, %f1573, %f1574}, [%r377+512];
	ld.shared.v4.f32 	{%f1575, %f1576, %f1577, %f1578}, [%r377+576];
	shl.b32 	%r378, %r369, 1;
	and.b32  	%r82, %r378, 28;
	shl.b32 	%r379, %r495, 8;
	shl.b32 	%r380, %r369, 3;
	and.b32  	%r381, %r380, 112;
	or.b32  	%r382, %r379, %r381;
	add.s32 	%r383, %r477, %r382;
	ld.shared.v4.f32 	{%f1579, %f1580, %f1581, %f1582}, [%r383];
	ld.shared.v4.f32 	{%f1583, %f1584, %f1585, %f1586}, [%r383+128];
	fma.rn.f32 	%f1587, %f2922, %f2930, %f2994;
	fma.rn.f32 	%f1588, %f2922, %f2929, %f2993;
	fma.rn.f32 	%f1589, %f2922, %f2928, %f2992;
	fma.rn.f32 	%f1590, %f2922, %f2927, %f2991;
	fma.rn.f32 	%f1591, %f2922, %f2926, %f2990;
	fma.rn.f32 	%f1592, %f2922, %f2925, %f2989;
	fma.rn.f32 	%f1593, %f2922, %f2924, %f2988;
	fma.rn.f32 	%f1594, %f2922, %f2923, %f2987;
	fma.rn.f32 	%f1595, %f2921, %f2923, %f2979;
	fma.rn.f32 	%f1596, %f2921, %f2924, %f2980;
	fma.rn.f32 	%f1597, %f2921, %f2925, %f2981;
	fma.rn.f32 	%f1598, %f2921, %f2926, %f2982;
	fma.rn.f32 	%f1599, %f2921, %f2927, %f2983;
	fma.rn.f32 	%f1600, %f2921, %f2928, %f2984;
	fma.rn.f32 	%f1601, %f2921, %f2929, %f2985;
	fma.rn.f32 	%f1602, %f2921, %f2930, %f2986;
	fma.rn.f32 	%f1603, %f2920, %f2930, %f2978;
	fma.rn.f32 	%f1604, %f2920, %f2929, %f2977;
	fma.rn.f32 	%f1605, %f2920, %f2928, %f2976;
	fma.rn.f32 	%f1606, %f2920, %f2927, %f2975;
	fma.rn.f32 	%f1607, %f2920, %f2926, %f2974;
	fma.rn.f32 	%f1608, %f2920, %f2925, %f2973;
	fma.rn.f32 	%f1609, %f2920, %f2924, %f2972;
	fma.rn.f32 	%f1610, %f2920, %f2923, %f2971;
	fma.rn.f32 	%f1611, %f2919, %f2923, %f2963;
	fma.rn.f32 	%f1612, %f2919, %f2924, %f2964;
	fma.rn.f32 	%f1613, %f2919, %f2925, %f2965;
	fma.rn.f32 	%f1614, %f2919, %f2926, %f2966;
	fma.rn.f32 	%f1615, %f2919, %f2927, %f2967;
	fma.rn.f32 	%f1616, %f2919, %f2928, %f2968;
	fma.rn.f32 	%f1617, %f2919, %f2929, %f2969;
	fma.rn.f32 	%f1618, %f2919, %f2930, %f2970;
	fma.rn.f32 	%f1619, %f2918, %f2930, %f2962;
	fma.rn.f32 	%f1620, %f2918, %f2929, %f2961;
	fma.rn.f32 	%f1621, %f2918, %f2928, %f2960;
	fma.rn.f32 	%f1622, %f2918, %f2927, %f2959;
	fma.rn.f32 	%f1623, %f2918, %f2926, %f2958;
	fma.rn.f32 	%f1624, %f2918, %f2925, %f2957;
	fma.rn.f32 	%f1625, %f2918, %f2924, %f2956;
	fma.rn.f32 	%f1626, %f2918, %f2923, %f2955;
	fma.rn.f32 	%f1627, %f2917, %f2923, %f2947;
	fma.rn.f32 	%f1628, %f2917, %f2924, %f2948;
	fma.rn.f32 	%f1629, %f2917, %f2925, %f2949;
	fma.rn.f32 	%f1630, %f2917, %f2926, %f2950;
	fma.rn.f32 	%f1631, %f2917, %f2927, %f2951;
	fma.rn.f32 	%f1632, %f2917, %f2928, %f2952;
	fma.rn.f32 	%f1633, %f2917, %f2929, %f2953;
	fma.rn.f32 	%f1634, %f2917, %f2930, %f2954;
	fma.rn.f32 	%f1635, %f2916, %f2930, %f2946;
	fma.rn.f32 	%f1636, %f2916, %f2929, %f2945;
	fma.rn.f32 	%f1637, %f2916, %f2928, %f2944;
	fma.rn.f32 	%f1638, %f2916, %f2927, %f2943;
	fma.rn.f32 	%f1639, %f2916, %f2926, %f2942;
	fma.rn.f32 	%f1640, %f2916, %f2925, %f2941;
	fma.rn.f32 	%f1641, %f2916, %f2924, %f2940;
	fma.rn.f32 	%f1642, %f2916, %f2923, %f2939;
	fma.rn.f32 	%f1643, %f2915, %f2923, %f2931;
	fma.rn.f32 	%f1644, %f2915, %f2924, %f2932;
	fma.rn.f32 	%f1645, %f2915, %f2925, %f2933;
	fma.rn.f32 	%f1646, %f2915, %f2926, %f2934;
	fma.rn.f32 	%f1647, %f2915, %f2927, %f2935;
	fma.rn.f32 	%f1648, %f2915, %f2928, %f2936;
	fma.rn.f32 	%f1649, %f2915, %f2929, %f2937;
	fma.rn.f32 	%f1650, %f2915, %f2930, %f2938;
	ld.shared.v4.f32 	{%f1651, %f1652, %f1653, %f1654}, [%r377+1024];
	ld.shared.v4.f32 	{%f1655, %f1656, %f1657, %f1658}, [%r377+1088];
	shl.b32 	%r384, %r494, 8;
	or.b32  	%r385, %r384, %r381;
	add.s32 	%r386, %r477, %r385;
	ld.shared.v4.f32 	{%f1659, %f1660, %f1661, %f1662}, [%r386];
	ld.shared.v4.f32 	{%f1663, %f1664, %f1665, %f1666}, [%r386+128];
	fma.rn.f32 	%f1667, %f1579, %f1571, %f1587;
	fma.rn.f32 	%f1668, %f1579, %f1572, %f1588;
	fma.rn.f32 	%f1669, %f1579, %f1573, %f1589;
	fma.rn.f32 	%f1670, %f1579, %f1574, %f1590;
	fma.rn.f32 	%f1671, %f1579, %f1575, %f1591;
	fma.rn.f32 	%f1672, %f1579, %f1576, %f1592;
	fma.rn.f32 	%f1673, %f1579, %f1577, %f1593;
	fma.rn.f32 	%f1674, %f1579, %f1578, %f1594;
	fma.rn.f32 	%f1675, %f1580, %f1578, %f1595;
	fma.rn.f32 	%f1676, %f1580, %f1577, %f1596;
	fma.rn.f32 	%f1677, %f1580, %f1576, %f1597;
	fma.rn.f32 	%f1678, %f1580, %f1575, %f1598;
	fma.rn.f32 	%f1679, %f1580, %f1574, %f1599;
	fma.rn.f32 	%f1680, %f1580, %f1573, %f1600;
	fma.rn.f32 	%f1681, %f1580, %f1572, %f1601;
	fma.rn.f32 	%f1682, %f1580, %f1571, %f1602;
	fma.rn.f32 	%f1683, %f1581, %f1571, %f1603;
	fma.rn.f32 	%f1684, %f1581, %f1572, %f1604;
	fma.rn.f32 	%f1685, %f1581, %f1573, %f1605;
	fma.rn.f32 	%f1686, %f1581, %f1574, %f1606;
	fma.rn.f32 	%f1687, %f1581, %f1575, %f1607;
	fma.rn.f32 	%f1688, %f1581, %f1576, %f1608;
	fma.rn.f32 	%f1689, %f1581, %f1577, %f1609;
	fma.rn.f32 	%f1690, %f1581, %f1578, %f1610;
	fma.rn.f32 	%f1691, %f1582, %f1578, %f1611;
	fma.rn.f32 	%f1692, %f1582, %f1577, %f1612;
	fma.rn.f32 	%f1693, %f1582, %f1576, %f1613;
	fma.rn.f32 	%f1694, %f1582, %f1575, %f1614;
	fma.rn.f32 	%f1695, %f1582, %f1574, %f1615;
	fma.rn.f32 	%f1696, %f1582, %f1573, %f1616;
	fma.rn.f32 	%f1697, %f1582, %f1572, %f1617;
	fma.rn.f32 	%f1698, %f1582, %f1571, %f1618;
	fma.rn.f32 	%f1699, %f1583, %f1571, %f1619;
	fma.rn.f32 	%f1700, %f1583, %f1572, %f1620;
	fma.rn.f32 	%f1701, %f1583, %f1573, %f1621;
	fma.rn.f32 	%f1702, %f1583, %f1574, %f1622;
	fma.rn.f32 	%f1703, %f1583, %f1575, %f1623;
	fma.rn.f32 	%f1704, %f1583, %f1576, %f1624;
	fma.rn.f32 	%f1705, %f1583, %f1577, %f1625;
	fma.rn.f32 	%f1706, %f1583, %f1578, %f1626;
	fma.rn.f32 	%f1707, %f1584, %f1578, %f1627;
	fma.rn.f32 	%f1708, %f1584, %f1577, %f1628;
	fma.rn.f32 	%f1709, %f1584, %f1576, %f1629;
	fma.rn.f32 	%f1710, %f1584, %f1575, %f1630;
	fma.rn.f32 	%f1711, %f1584, %f1574, %f1631;
	fma.rn.f32 	%f1712, %f1584, %f1573, %f1632;
	fma.rn.f32 	%f1713, %f1584, %f1572, %f1633;
	fma.rn.f32 	%f1714, %f1584, %f1571, %f1634;
	fma.rn.f32 	%f1715, %f1585, %f1571, %f1635;
	fma.rn.f32 	%f1716, %f1585, %f1572, %f1636;
	fma.rn.f32 	%f1717, %f1585, %f1573, %f1637;
	fma.rn.f32 	%f1718, %f1585, %f1574, %f1638;
	fma.rn.f32 	%f1719, %f1585, %f1575, %f1639;
	fma.rn.f32 	%f1720, %f1585, %f1576, %f1640;
	fma.rn.f32 	%f1721, %f1585, %f1577, %f1641;
	fma.rn.f32 	%f1722, %f1585, %f1578, %f1642;
	fma.rn.f32 	%f1723, %f1586, %f1578, %f1643;
	fma.rn.f32 	%f1724, %f1586, %f1577, %f1644;
	fma.rn.f32 	%f1725, %f1586, %f1576, %f1645;
	fma.rn.f32 	%f1726, %f1586, %f1575, %f1646;
	fma.rn.f32 	%f1727, %f1586, %f1574, %f1647;
	fma.rn.f32 	%f1728, %f1586, %f1573, %f1648;
	fma.rn.f32 	%f1729, %f1586, %f1572, %f1649;
	fma.rn.f32 	%f1730, %f1586, %f1571, %f1650;
	ld.shared.v4.f32 	{%f1731, %f1732, %f1733, %f1734}, [%r377+1536];
	ld.shared.v4.f32 	{%f1735, %f1736, %f1737, %f1738}, [%r377+1600];
	shl.b32 	%r387, %r493, 8;
	or.b32  	%r388, %r387, %r381;
	add.s32 	%r389, %r477, %r388;
	ld.shared.v4.f32 	{%f1739, %f1740, %f1741, %f1742}, [%r389];
	ld.shared.v4.f32 	{%f1743, %f1744, %f1745, %f1746}, [%r389+128];
	fma.rn.f32 	%f1747, %f1659, %f1651, %f1667;
	fma.rn.f32 	%f1748, %f1659, %f1652, %f1668;
	fma.rn.f32 	%f1749, %f1659, %f1653, %f1669;
	fma.rn.f32 	%f1750, %f1659, %f1654, %f1670;
	fma.rn.f32 	%f1751, %f1659, %f1655, %f1671;
	fma.rn.f32 	%f1752, %f1659, %f1656, %f1672;
	fma.rn.f32 	%f1753, %f1659, %f1657, %f1673;
	fma.rn.f32 	%f1754, %f1659, %f1658, %f1674;
	fma.rn.f32 	%f1755, %f1660, %f1658, %f1675;
	fma.rn.f32 	%f1756, %f1660, %f1657, %f1676;
	fma.rn.f32 	%f1757, %f1660, %f1656, %f1677;
	fma.rn.f32 	%f1758, %f1660, %f1655, %f1678;
	fma.rn.f32 	%f1759, %f1660, %f1654, %f1679;
	fma.rn.f32 	%f1760, %f1660, %f1653, %f1680;
	fma.rn.f32 	%f1761, %f1660, %f1652, %f1681;
	fma.rn.f32 	%f1762, %f1660, %f1651, %f1682;
	fma.rn.f32 	%f1763, %f1661, %f1651, %f1683;
	fma.rn.f32 	%f1764, %f1661, %f1652, %f1684;
	fma.rn.f32 	%f1765, %f1661, %f1653, %f1685;
	fma.rn.f32 	%f1766, %f1661, %f1654, %f1686;
	fma.rn.f32 	%f1767, %f1661, %f1655, %f1687;
	fma.rn.f32 	%f1768, %f1661, %f1656, %f1688;
	fma.rn.f32 	%f1769, %f1661, %f1657, %f1689;
	fma.rn.f32 	%f1770, %f1661, %f1658, %f1690;
	fma.rn.f32 	%f1771, %f1662, %f1658, %f1691;
	fma.rn.f32 	%f1772, %f1662, %f1657, %f1692;
	fma.rn.f32 	%f1773, %f1662, %f1656, %f1693;
	fma.rn.f32 	%f1774, %f1662, %f1655, %f1694;
	fma.rn.f32 	%f1775, %f1662, %f1654, %f1695;
	fma.rn.f32 	%f1776, %f1662, %f1653, %f1696;
	fma.rn.f32 	%f1777, %f1662, %f1652, %f1697;
	fma.rn.f32 	%f1778, %f1662, %f1651, %f1698;
	fma.rn.f32 	%f1779, %f1663, %f1651, %f1699;
	fma.rn.f32 	%f1780, %f1663, %f1652, %f1700;
	fma.rn.f32 	%f1781, %f1663, %f1653, %f1701;
	fma.rn.f32 	%f1782, %f1663, %f1654, %f1702;
	fma.rn.f32 	%f1783, %f1663, %f1655, %f1703;
	fma.rn.f32 	%f1784, %f1663, %f1656, %f1704;
	fma.rn.f32 	%f1785, %f1663, %f1657, %f1705;
	fma.rn.f32 	%f1786, %f1663, %f1658, %f1706;
	fma.rn.f32 	%f1787, %f1664, %f1658, %f1707;
	fma.rn.f32 	%f1788, %f1664, %f1657, %f1708;
	fma.rn.f32 	%f1789, %f1664, %f1656, %f1709;
	fma.rn.f32 	%f1790, %f1664, %f1655, %f1710;
	fma.rn.f32 	%f1791, %f1664, %f1654, %f1711;
	fma.rn.f32 	%f1792, %f1664, %f1653, %f1712;
	fma.rn.f32 	%f1793, %f1664, %f1652, %f1713;
	fma.rn.f32 	%f1794, %f1664, %f1651, %f1714;
	fma.rn.f32 	%f1795, %f1665, %f1651, %f1715;
	fma.rn.f32 	%f1796, %f1665, %f1652, %f1716;
	fma.rn.f32 	%f1797, %f1665, %f1653, %f1717;
	fma.rn.f32 	%f1798, %f1665, %f1654, %f1718;
	fma.rn.f32 	%f1799, %f1665, %f1655, %f1719;
	fma.rn.f32 	%f1800, %f1665, %f1656, %f1720;
	fma.rn.f32 	%f1801, %f1665, %f1657, %f1721;
	fma.rn.f32 	%f1802, %f1665, %f1658, %f1722;
	fma.rn.f32 	%f1803, %f1666, %f1658, %f1723;
	fma.rn.f32 	%f1804, %f1666, %f1657, %f1724;
	fma.rn.f32 	%f1805, %f1666, %f1656, %f1725;
	fma.rn.f32 	%f1806, %f1666, %f1655, %f1726;
	fma.rn.f32 	%f1807, %f1666, %f1654, %f1727;
	fma.rn.f32 	%f1808, %f1666, %f1653, %f1728;
	fma.rn.f32 	%f1809, %f1666, %f1652, %f1729;
	fma.rn.f32 	%f1810, %f1666, %f1651, %f1730;
	ld.shared.v4.f32 	{%f1811, %f1812, %f1813, %f1814}, [%r377+2048];
	ld.shared.v4.f32 	{%f1815, %f1816, %f1817, %f1818}, [%r377+2112];
	shl.b32 	%r390, %r492, 8;
	or.b32  	%r391, %r390, %r381;
	add.s32 	%r392, %r477, %r391;
	ld.shared.v4.f32 	{%f1819, %f1820, %f1821, %f1822}, [%r392];
	ld.shared.v4.f32 	{%f1823, %f1824, %f1825, %f1826}, [%r392+128];
	fma.rn.f32 	%f1827, %f1739, %f1731, %f1747;
	fma.rn.f32 	%f1828, %f1739, %f1732, %f1748;
	fma.rn.f32 	%f1829, %f1739, %f1733, %f1749;
	fma.rn.f32 	%f1830, %f1739, %f1734, %f1750;
	fma.rn.f32 	%f1831, %f1739, %f1735, %f1751;
	fma.rn.f32 	%f1832, %f1739, %f1736, %f1752;
	fma.rn.f32 	%f1833, %f1739, %f1737, %f1753;
	fma.rn.f32 	%f1834, %f1739, %f1738, %f1754;
	fma.rn.f32 	%f1835, %f1740, %f1738, %f1755;
	fma.rn.f32 	%f1836, %f1740, %f1737, %f1756;
	fma.rn.f32 	%f1837, %f1740, %f1736, %f1757;
	fma.rn.f32 	%f1838, %f1740, %f1735, %f1758;
	fma.rn.f32 	%f1839, %f1740, %f1734, %f1759;
	fma.rn.f32 	%f1840, %f1740, %f1733, %f1760;
	fma.rn.f32 	%f1841, %f1740, %f1732, %f1761;
	fma.rn.f32 	%f1842, %f1740, %f1731, %f1762;
	fma.rn.f32 	%f1843, %f1741, %f1731, %f1763;
	fma.rn.f32 	%f1844, %f1741, %f1732, %f1764;
	fma.rn.f32 	%f1845, %f1741, %f1733, %f1765;
	fma.rn.f32 	%f1846, %f1741, %f1734, %f1766;
	fma.rn.f32 	%f1847, %f1741, %f1735, %f1767;
	fma.rn.f32 	%f1848, %f1741, %f1736, %f1768;
	fma.rn.f32 	%f1849, %f1741, %f1737, %f1769;
	fma.rn.f32 	%f1850, %f1741, %f1738, %f1770;
	fma.rn.f32 	%f1851, %f1742, %f1738, %f1771;
	fma.rn.f32 	%f1852, %f1742, %f1737, %f1772;
	fma.rn.f32 	%f1853, %f1742, %f1736, %f1773;
	fma.rn.f32 	%f1854, %f1742, %f1735, %f1774;
	fma.rn.f32 	%f1855, %f1742, %f1734, %f1775;
	fma.rn.f32 	%f1856, %f1742, %f1733, %f1776;
	fma.rn.f32 	%f1857, %f1742, %f1732, %f1777;
	fma.rn.f32 	%f1858, %f1742, %f1731, %f1778;
	fma.rn.f32 	%f1859, %f1743, %f1731, %f1779;
	fma.rn.f32 	%f1860, %f1743, %f1732, %f1780;
	fma.rn.f32 	%f1861, %f1743, %f1733, %f1781;
	fma.rn.f32 	%f1862, %f1743, %f1734, %f1782;
	fma.rn.f32 	%f1863, %f1743, %f1735, %f1783;
	fma.rn.f32 	%f1864, %f1743, %f1736, %f1784;
	fma.rn.f32 	%f1865, %f1743, %f1737, %f1785;
	fma.rn.f32 	%f1866, %f1743, %f1738, %f1786;
	fma.rn.f32 	%f1867, %f1744, %f1738, %f1787;
	fma.rn.f32 	%f1868, %f1744, %f1737, %f1788;
	fma.rn.f32 	%f1869, %f1744, %f1736, %f1789;
	fma.rn.f32 	%f1870, %f1744, %f1735, %f1790;
	fma.rn.f32 	%f1871, %f1744, %f1734, %f1791;
	fma.rn.f32 	%f1872, %f1744, %f1733, %f1792;
	fma.rn.f32 	%f1873, %f1744, %f1732, %f1793;
	fma.rn.f32 	%f1874, %f1744, %f1731, %f1794;
	fma.rn.f32 	%f1875, %f1745, %f1731, %f1795;
	fma.rn.f32 	%f1876, %f1745, %f1732, %f1796;
	fma.rn.f32 	%f1877, %f1745, %f1733, %f1797;
	fma.rn.f32 	%f1878, %f1745, %f1734, %f1798;
	fma.rn.f32 	%f1879, %f1745, %f1735, %f1799;
	fma.rn.f32 	%f1880, %f1745, %f1736, %f1800;
	fma.rn.f32 	%f1881, %f1745, %f1737, %f1801;
	fma.rn.f32 	%f1882, %f1745, %f1738, %f1802;
	fma.rn.f32 	%f1883, %f1746, %f1738, %f1803;
	fma.rn.f32 	%f1884, %f1746, %f1737, %f1804;
	fma.rn.f32 	%f1885, %f1746, %f1736, %f1805;
	fma.rn.f32 	%f1886, %f1746, %f1735, %f1806;
	fma.rn.f32 	%f1887, %f1746, %f1734, %f1807;
	fma.rn.f32 	%f1888, %f1746, %f1733, %f1808;
	fma.rn.f32 	%f1889, %f1746, %f1732, %f1809;
	fma.rn.f32 	%f1890, %f1746, %f1731, %f1810;
	ld.shared.v4.f32 	{%f1891, %f1892, %f1893, %f1894}, [%r377+2560];
	ld.shared.v4.f32 	{%f1895, %f1896, %f1897, %f1898}, [%r377+2624];
	shl.b32 	%r393, %r491, 8;
	or.b32  	%r394, %r393, %r381;
	add.s32 	%r395, %r477, %r394;
	ld.shared.v4.f32 	{%f1899, %f1900, %f1901, %f1902}, [%r395];
	ld.shared.v4.f32 	{%f1903, %f1904, %f1905, %f1906}, [%r395+128];
	fma.rn.f32 	%f1907, %f1819, %f1811, %f1827;
	fma.rn.f32 	%f1908, %f1819, %f1812, %f1828;
	fma.rn.f32 	%f1909, %f1819, %f1813, %f1829;
	fma.rn.f32 	%f1910, %f1819, %f1814, %f1830;
	fma.rn.f32 	%f1911, %f1819, %f1815, %f1831;
	fma.rn.f32 	%f1912, %f1819, %f1816, %f1832;
	fma.rn.f32 	%f1913, %f1819, %f1817, %f1833;
	fma.rn.f32 	%f1914, %f1819, %f1818, %f1834;
	fma.rn.f32 	%f1915, %f1820, %f1818, %f1835;
	fma.rn.f32 	%f1916, %f1820, %f1817, %f1836;
	fma.rn.f32 	%f1917, %f1820, %f1816, %f1837;
	fma.rn.f32 	%f1918, %f1820, %f1815, %f1838;
	fma.rn.f32 	%f1919, %f1820, %f1814, %f1839;
	fma.rn.f32 	%f1920, %f1820, %f1813, %f1840;
	fma.rn.f32 	%f1921, %f1820, %f1812, %f1841;
	fma.rn.f32 	%f1922, %f1820, %f1811, %f1842;
	fma.rn.f32 	%f1923, %f1821, %f1811, %f1843;
	fma.rn.f32 	%f1924, %f1821, %f1812, %f1844;
	fma.rn.f32 	%f1925, %f1821, %f1813, %f1845;
	fma.rn.f32 	%f1926, %f1821, %f1814, %f1846;
	fma.rn.f32 	%f1927, %f1821, %f1815, %f1847;
	fma.rn.f32 	%f1928, %f1821, %f1816, %f1848;
	fma.rn.f32 	%f1929, %f1821, %f1817, %f1849;
	fma.rn.f32 	%f1930, %f1821, %f1818, %f1850;
	fma.rn.f32 	%f1931, %f1822, %f1818, %f1851;
	fma.rn.f32 	%f1932, %f1822, %f1817, %f1852;
	fma.rn.f32 	%f1933, %f1822, %f1816, %f1853;
	fma.rn.f32 	%f1934, %f1822, %f1815, %f1854;
	fma.rn.f32 	%f1935, %f1822, %f1814, %f1855;
	fma.rn.f32 	%f1936, %f1822, %f1813, %f1856;
	fma.rn.f32 	%f1937, %f1822, %f1812, %f1857;
	fma.rn.f32 	%f1938, %f1822, %f1811, %f1858;
	fma.rn.f32 	%f1939, %f1823, %f1811, %f1859;
	fma.rn.f32 	%f1940, %f1823, %f1812, %f1860;
	fma.rn.f32 	%f1941, %f1823, %f1813, %f1861;
	fma.rn.f32 	%f1942, %f1823, %f1814, %f1862;
	fma.rn.f32 	%f1943, %f1823, %f1815, %f1863;
	fma.rn.f32 	%f1944, %f1823, %f1816, %f1864;
	fma.rn.f32 	%f1945, %f1823, %f1817, %f1865;
	fma.rn.f32 	%f1946, %f1823, %f1818, %f1866;
	fma.rn.f32 	%f1947, %f1824, %f1818, %f1867;
	fma.rn.f32 	%f1948, %f1824, %f1817, %f1868;
	fma.rn.f32 	%f1949, %f1824, %f1816, %f1869;
	fma.rn.f32 	%f1950, %f1824, %f1815, %f1870;
	fma.rn.f32 	%f1951, %f1824, %f1814, %f1871;
	fma.rn.f32 	%f1952, %f1824, %f1813, %f1872;
	fma.rn.f32 	%f1953, %f1824, %f1812, %f1873;
	fma.rn.f32 	%f1954, %f1824, %f1811, %f1874;
	fma.rn.f32 	%f1955, %f1825, %f1811, %f1875;
	fma.rn.f32 	%f1956, %f1825, %f1812, %f1876;
	fma.rn.f32 	%f1957, %f1825, %f1813, %f1877;
	fma.rn.f32 	%f1958, %f1825, %f1814, %f1878;
	fma.rn.f32 	%f1959, %f1825, %f1815, %f1879;
	fma.rn.f32 	%f1960, %f1825, %f1816, %f1880;
	fma.rn.f32 	%f1961, %f1825, %f1817, %f1881;
	fma.rn.f32 	%f1962, %f1825, %f1818, %f1882;
	fma.rn.f32 	%f1963, %f1826, %f1818, %f1883;
	fma.rn.f32 	%f1964, %f1826, %f1817, %f1884;
	fma.rn.f32 	%f1965, %f1826, %f1816, %f1885;
	fma.rn.f32 	%f1966, %f1826, %f1815, %f1886;
	fma.rn.f32 	%f1967, %f1826, %f1814, %f1887;
	fma.rn.f32 	%f1968, %f1826, %f1813, %f1888;
	fma.rn.f32 	%f1969, %f1826, %f1812, %f1889;
	fma.rn.f32 	%f1970, %f1826, %f1811, %f1890;
	ld.shared.v4.f32 	{%f1971, %f1972, %f1973, %f1974}, [%r377+3072];
	ld.shared.v4.f32 	{%f1975, %f1976, %f1977, %f1978}, [%r377+3136];
	shl.b32 	%r396, %r490, 8;
	or.b32  	%r397, %r396, %r381;
	add.s32 	%r398, %r477, %r397;
	ld.shared.v4.f32 	{%f1979, %f1980, %f1981, %f1982}, [%r398];
	ld.shared.v4.f32 	{%f1983, %f1984, %f1985, %f1986}, [%r398+128];
	fma.rn.f32 	%f1987, %f1899, %f1891, %f1907;
	fma.rn.f32 	%f1988, %f1899, %f1892, %f1908;
	fma.rn.f32 	%f1989, %f1899, %f1893, %f1909;
	fma.rn.f32 	%f1990, %f1899, %f1894, %f1910;
	fma.rn.f32 	%f1991, %f1899, %f1895, %f1911;
	fma.rn.f32 	%f1992, %f1899, %f1896, %f1912;
	fma.rn.f32 	%f1993, %f1899, %f1897, %f1913;
	fma.rn.f32 	%f1994, %f1899, %f1898, %f1914;
	fma.rn.f32 	%f1995, %f1900, %f1898, %f1915;
	fma.rn.f32 	%f1996, %f1900, %f1897, %f1916;
	fma.rn.f32 	%f1997, %f1900, %f1896, %f1917;
	fma.rn.f32 	%f1998, %f1900, %f1895, %f1918;
	fma.rn.f32 	%f1999, %f1900, %f1894, %f1919;
	fma.rn.f32 	%f2000, %f1900, %f1893, %f1920;
	fma.rn.f32 	%f2001, %f1900, %f1892, %f1921;
	fma.rn.f32 	%f2002, %f1900, %f1891, %f1922;
	fma.rn.f32 	%f2003, %f1901, %f1891, %f1923;
	fma.rn.f32 	%f2004, %f1901, %f1892, %f1924;
	fma.rn.f32 	%f2005, %f1901, %f1893, %f1925;
	fma.rn.f32 	%f2006, %f1901, %f1894, %f1926;
	fma.rn.f32 	%f2007, %f1901, %f1895, %f1927;
	fma.rn.f32 	%f2008, %f1901, %f1896, %f1928;
	fma.rn.f32 	%f2009, %f1901, %f1897, %f1929;
	fma.rn.f32 	%f2010, %f1901, %f1898, %f1930;
	fma.rn.f32 	%f2011, %f1902, %f1898, %f1931;
	fma.rn.f32 	%f2012, %f1902, %f1897, %f1932;
	fma.rn.f32 	%f2013, %f1902, %f1896, %f1933;
	fma.rn.f32 	%f2014, %f1902, %f1895, %f1934;
	fma.rn.f32 	%f2015, %f1902, %f1894, %f1935;
	fma.rn.f32 	%f2016, %f1902, %f1893, %f1936;
	fma.rn.f32 	%f2017, %f1902, %f1892, %f1937;
	fma.rn.f32 	%f2018, %f1902, %f1891, %f1938;
	fma.rn.f32 	%f2019, %f1903, %f1891, %f1939;
	fma.rn.f32 	%f2020, %f1903, %f1892, %f1940;
	fma.rn.f32 	%f2021, %f1903, %f1893, %f1941;
	fma.rn.f32 	%f2022, %f1903, %f1894, %f1942;
	fma.rn.f32 	%f2023, %f1903, %f1895, %f1943;
	fma.rn.f32 	%f2024, %f1903, %f1896, %f1944;
	fma.rn.f32 	%f2025, %f1903, %f1897, %f1945;
	fma.rn.f32 	%f2026, %f1903, %f1898, %f1946;
	fma.rn.f32 	%f2027, %f1904, %f1898, %f1947;
	fma.rn.f32 	%f2028, %f1904, %f1897, %f1948;
	fma.rn.f32 	%f2029, %f1904, %f1896, %f1949;
	fma.rn.f32 	%f2030, %f1904, %f1895, %f1950;
	fma.rn.f32 	%f2031, %f1904, %f1894, %f1951;
	fma.rn.f32 	%f2032, %f1904, %f1893, %f1952;
	fma.rn.f32 	%f2033, %f1904, %f1892, %f1953;
	fma.rn.f32 	%f2034, %f1904, %f1891, %f1954;
	fma.rn.f32 	%f2035, %f1905, %f1891, %f1955;
	fma.rn.f32 	%f2036, %f1905, %f1892, %f1956;
	fma.rn.f32 	%f2037, %f1905, %f1893, %f1957;
	fma.rn.f32 	%f2038, %f1905, %f1894, %f1958;
	fma.rn.f32 	%f2039, %f1905, %f1895, %f1959;
	fma.rn.f32 	%f2040, %f1905, %f1896, %f1960;
	fma.rn.f32 	%f2041, %f1905, %f1897, %f1961;
	fma.rn.f32 	%f2042, %f1905, %f1898, %f1962;
	fma.rn.f32 	%f2043, %f1906, %f1898, %f1963;
	fma.rn.f32 	%f2044, %f1906, %f1897, %f1964;
	fma.rn.f32 	%f2045, %f1906, %f1896, %f1965;
	fma.rn.f32 	%f2046, %f1906, %f1895, %f1966;
	fma.rn.f32 	%f2047, %f1906, %f1894, %f1967;
	fma.rn.f32 	%f2048, %f1906, %f1893, %f1968;
	fma.rn.f32 	%f2049, %f1906, %f1892, %f1969;
	fma.rn.f32 	%f2050, %f1906, %f1891, %f1970;
	ld.shared.v4.f32 	{%f2051, %f2052, %f2053, %f2054}, [%r377+3584];
	ld.shared.v4.f32 	{%f2055, %f2056, %f2057, %f2058}, [%r377+3648];
	shl.b32 	%r399, %r489, 8;
	or.b32  	%r400, %r399, %r381;
	add.s32 	%r401, %r477, %r400;
	ld.shared.v4.f32 	{%f2059, %f2060, %f2061, %f2062}, [%r401];
	ld.shared.v4.f32 	{%f2063, %f2064, %f2065, %f2066}, [%r401+128];
	fma.rn.f32 	%f2067, %f1979, %f1971, %f1987;
	fma.rn.f32 	%f2068, %f1979, %f1972, %f1988;
	fma.rn.f32 	%f2069, %f1979, %f1973, %f1989;
	fma.rn.f32 	%f2070, %f1979, %f1974, %f1990;
	fma.rn.f32 	%f2071, %f1979, %f1975, %f1991;
	fma.rn.f32 	%f2072, %f1979, %f1976, %f1992;
	fma.rn.f32 	%f2073, %f1979, %f1977, %f1993;
	fma.rn.f32 	%f2074, %f1979, %f1978, %f1994;
	fma.rn.f32 	%f2075, %f1980, %f1978, %f1995;
	fma.rn.f32 	%f2076, %f1980, %f1977, %f1996;
	fma.rn.f32 	%f2077, %f1980, %f1976, %f1997;
	fma.rn.f32 	%f2078, %f1980, %f1975, %f1998;
	fma.rn.f32 	%f2079, %f1980, %f1974, %f1999;
	fma.rn.f32 	%f2080, %f1980, %f1973, %f2000;
	fma.rn.f32 	%f2081, %f1980, %f1972, %f2001;
	fma.rn.f32 	%f2082, %f1980, %f1971, %f2002;
	fma.rn.f32 	%f2083, %f1981, %f1971, %f2003;
	fma.rn.f32 	%f2084, %f1981, %f1972, %f2004;
	fma.rn.f32 	%f2085, %f1981, %f1973, %f2005;
	fma.rn.f32 	%f2086, %f1981, %f1974, %f2006;
	fma.rn.f32 	%f2087, %f1981, %f1975, %f2007;
	fma.rn.f32 	%f2088, %f1981, %f1976, %f2008;
	fma.rn.f32 	%f2089, %f1981, %f1977, %f2009;
	fma.rn.f32 	%f2090, %f1981, %f1978, %f2010;
	fma.rn.f32 	%f2091, %f1982, %f1978, %f2011;
	fma.rn.f32 	%f2092, %f1982, %f1977, %f2012;
	fma.rn.f32 	%f2093, %f1982, %f1976, %f2013;
	fma.rn.f32 	%f2094, %f1982, %f1975, %f2014;
	fma.rn.f32 	%f2095, %f1982, %f1974, %f2015;
	fma.rn.f32 	%f2096, %f1982, %f1973, %f2016;
	fma.rn.f32 	%f2097, %f1982, %f1972, %f2017;
	fma.rn.f32 	%f2098, %f1982, %f1971, %f2018;
	fma.rn.f32 	%f2099, %f1983, %f1971, %f2019;
	fma.rn.f32 	%f2100, %f1983, %f1972, %f2020;
	fma.rn.f32 	%f2101, %f1983, %f1973, %f2021;
	fma.rn.f32 	%f2102, %f1983, %f1974, %f2022;
	fma.rn.f32 	%f2103, %f1983, %f1975, %f2023;
	fma.rn.f32 	%f2104, %f1983, %f1976, %f2024;
	fma.rn.f32 	%f2105, %f1983, %f1977, %f2025;
	fma.rn.f32 	%f2106, %f1983, %f1978, %f2026;
	fma.rn.f32 	%f2107, %f1984, %f1978, %f2027;
	fma.rn.f32 	%f2108, %f1984, %f1977, %f2028;
	fma.rn.f32 	%f2109, %f1984, %f1976, %f2029;
	fma.rn.f32 	%f2110, %f1984, %f1975, %f2030;
	fma.rn.f32 	%f2111, %f1984, %f1974, %f2031;
	fma.rn.f32 	%f2112, %f1984, %f1973, %f2032;
	fma.rn.f32 	%f2113, %f1984, %f1972, %f2033;
	fma.rn.f32 	%f2114, %f1984, %f1971, %f2034;
	fma.rn.f32 	%f2115, %f1985, %f1971, %f2035;
	fma.rn.f32 	%f2116, %f1985, %f1972, %f2036;
	fma.rn.f32 	%f2117, %f1985, %f1973, %f2037;
	fma.rn.f32 	%f2118, %f1985, %f1974, %f2038;
	fma.rn.f32 	%f2119, %f1985, %f1975, %f2039;
	fma.rn.f32 	%f2120, %f1985, %f1976, %f2040;
	fma.rn.f32 	%f2121, %f1985, %f1977, %f2041;
	fma.rn.f32 	%f2122, %f1985, %f1978, %f2042;
	fma.rn.f32 	%f2123, %f1986, %f1978, %f2043;
	fma.rn.f32 	%f2124, %f1986, %f1977, %f2044;
	fma.rn.f32 	%f2125, %f1986, %f1976, %f2045;
	fma.rn.f32 	%f2126, %f1986, %f1975, %f2046;
	fma.rn.f32 	%f2127, %f1986, %f1974, %f2047;
	fma.rn.f32 	%f2128, %f1986, %f1973, %f2048;
	fma.rn.f32 	%f2129, %f1986, %f1972, %f2049;
	fma.rn.f32 	%f2130, %f1986, %f1971, %f2050;
	ld.shared.v4.f32 	{%f2131, %f2132, %f2133, %f2134}, [%r377+4096];
	ld.shared.v4.f32 	{%f2135, %f2136, %f2137, %f2138}, [%r377+4160];
	shl.b32 	%r402, %r488, 8;
	or.b32  	%r403, %r402, %r381;
	add.s32 	%r404, %r477, %r403;
	ld.shared.v4.f32 	{%f2139, %f2140, %f2141, %f2142}, [%r404];
	ld.shared.v4.f32 	{%f2143, %f2144, %f2145, %f2146}, [%r404+128];
	fma.rn.f32 	%f2147, %f2059, %f2051, %f2067;
	fma.rn.f32 	%f2148, %f2059, %f2052, %f2068;
	fma.rn.f32 	%f2149, %f2059, %f2053, %f2069;
	fma.rn.f32 	%f2150, %f2059, %f2054, %f2070;
	fma.rn.f32 	%f2151, %f2059, %f2055, %f2071;
	fma.rn.f32 	%f2152, %f2059, %f2056, %f2072;
	fma.rn.f32 	%f2153, %f2059, %f2057, %f2073;
	fma.rn.f32 	%f2154, %f2059, %f2058, %f2074;
	fma.rn.f32 	%f2155, %f2060, %f2058, %f2075;
	fma.rn.f32 	%f2156, %f2060, %f2057, %f2076;
	fma.rn.f32 	%f2157, %f2060, %f2056, %f2077;
	fma.rn.f32 	%f2158, %f2060, %f2055, %f2078;
	fma.rn.f32 	%f2159, %f2060, %f2054, %f2079;
	fma.rn.f32 	%f2160, %f2060, %f2053, %f2080;
	fma.rn.f32 	%f2161, %f2060, %f2052, %f2081;
	fma.rn.f32 	%f2162, %f2060, %f2051, %f2082;
	fma.rn.f32 	%f2163, %f2061, %f2051, %f2083;
	fma.rn.f32 	%f2164, %f2061, %f2052, %f2084;
	fma.rn.f32 	%f2165, %f2061, %f2053, %f2085;
	fma.rn.f32 	%f2166, %f2061, %f2054, %f2086;
	fma.rn.f32 	%f2167, %f2061, %f2055, %f2087;
	fma.rn.f32 	%f2168, %f2061, %f2056, %f2088;
	fma.rn.f32 	%f2169, %f2061, %f2057, %f2089;
	fma.rn.f32 	%f2170, %f2061, %f2058, %f2090;
	fma.rn.f32 	%f2171, %f2062, %f2058, %f2091;
	fma.rn.f32 	%f2172, %f2062, %f2057, %f2092;
	fma.rn.f32 	%f2173, %f2062, %f2056, %f2093;
	fma.rn.f32 	%f2174, %f2062, %f2055, %f2094;
	fma.rn.f32 	%f2175, %f2062, %f2054, %f2095;
	fma.rn.f32 	%f2176, %f2062, %f2053, %f2096;
	fma.rn.f32 	%f2177, %f2062, %f2052, %f2097;
	fma.rn.f32 	%f2178, %f2062, %f2051, %f2098;
	fma.rn.f32 	%f2179, %f2063, %f2051, %f2099;
	fma.rn.f32 	%f2180, %f2063, %f2052, %f2100;
	fma.rn.f32 	%f2181, %f2063, %f2053, %f2101;
	fma.rn.f32 	%f2182, %f2063, %f2054, %f2102;
	fma.rn.f32 	%f2183, %f2063, %f2055, %f2103;
	fma.rn.f32 	%f2184, %f2063, %f2056, %f2104;
	fma.rn.f32 	%f2185, %f2063, %f2057, %f2105;
	fma.rn.f32 	%f2186, %f2063, %f2058, %f2106;
	fma.rn.f32 	%f2187, %f2064, %f2058, %f2107;
	fma.rn.f32 	%f2188, %f2064, %f2057, %f2108;
	fma.rn.f32 	%f2189, %f2064, %f2056, %f2109;
	fma.rn.f32 	%f2190, %f2064, %f2055, %f2110;
	fma.rn.f32 	%f2191, %f2064, %f2054, %f2111;
	fma.rn.f32 	%f2192, %f2064, %f2053, %f2112;
	fma.rn.f32 	%f2193, %f2064, %f2052, %f2113;
	fma.rn.f32 	%f2194, %f2064, %f2051, %f2114;
	fma.rn.f32 	%f2195, %f2065, %f2051, %f2115;
	fma.rn.f32 	%f2196, %f2065, %f2052, %f2116;
	fma.rn.f32 	%f2197, %f2065, %f2053, %f2117;
	fma.rn.f32 	%f2198, %f2065, %f2054, %f2118;
	fma.rn.f32 	%f2199, %f2065, %f2055, %f2119;
	fma.rn.f32 	%f2200, %f2065, %f2056, %f2120;
	fma.rn.f32 	%f2201, %f2065, %f2057, %f2121;
	fma.rn.f32 	%f2202, %f2065, %f2058, %f2122;
	fma.rn.f32 	%f2203, %f2066, %f2058, %f2123;
	fma.rn.f32 	%f2204, %f2066, %f2057, %f2124;
	fma.rn.f32 	%f2205, %f2066, %f2056, %f2125;
	fma.rn.f32 	%f2206, %f2066, %f2055, %f2126;
	fma.rn.f32 	%f2207, %f2066, %f2054, %f2127;
	fma.rn.f32 	%f2208, %f2066, %f2053, %f2128;
	fma.rn.f32 	%f2209, %f2066, %f2052, %f2129;
	fma.rn.f32 	%f2210, %f2066, %f2051, %f2130;
	ld.shared.v4.f32 	{%f2211, %f2212, %f2213, %f2214}, [%r377+4608];
	ld.shared.v4.f32 	{%f2215, %f2216, %f2217, %f2218}, [%r377+4672];
	shl.b32 	%r405, %r487, 8;
	or.b32  	%r406, %r405, %r381;
	add.s32 	%r407, %r477, %r406;
	ld.shared.v4.f32 	{%f2219, %f2220, %f2221, %f2222}, [%r407];
	ld.shared.v4.f32 	{%f2223, %f2224, %f2225, %f2226}, [%r407+128];
	fma.rn.f32 	%f2227, %f2139, %f2131, %f2147;
	fma.rn.f32 	%f2228, %f2139, %f2132, %f2148;
	fma.rn.f32 	%f2229, %f2139, %f2133, %f2149;
	fma.rn.f32 	%f2230, %f2139, %f2134, %f2150;
	fma.rn.f32 	%f2231, %f2139, %f2135, %f2151;
	fma.rn.f32 	%f2232, %f2139, %f2136, %f2152;
	fma.rn.f32 	%f2233, %f2139, %f2137, %f2153;
	fma.rn.f32 	%f2234, %f2139, %f2138, %f2154;
	fma.rn.f32 	%f2235, %f2140, %f2138, %f2155;
	fma.rn.f32 	%f2236, %f2140, %f2137, %f2156;
	fma.rn.f32 	%f2237, %f2140, %f2136, %f2157;
	fma.rn.f32 	%f2238, %f2140, %f2135, %f2158;
	fma.rn.f32 	%f2239, %f2140, %f2134, %f2159;
	fma.rn.f32 	%f2240, %f2140, %f2133, %f2160;
	fma.rn.f32 	%f2241, %f2140, %f2132, %f2161;
	fma.rn.f32 	%f2242, %f2140, %f2131, %f2162;
	fma.rn.f32 	%f2243, %f2141, %f2131, %f2163;
	fma.rn.f32 	%f2244, %f2141, %f2132, %f2164;
	fma.rn.f32 	%f2245, %f2141, %f2133, %f2165;
	fma.rn.f32 	%f2246, %f2141, %f2134, %f2166;
	fma.rn.f32 	%f2247, %f2141, %f2135, %f2167;
	fma.rn.f32 	%f2248, %f2141, %f2136, %f2168;
	fma.rn.f32 	%f2249, %f2141, %f2137, %f2169;
	fma.rn.f32 	%f2250, %f2141, %f2138, %f2170;
	fma.rn.f32 	%f2251, %f2142, %f2138, %f2171;
	fma.rn.f32 	%f2252, %f2142, %f2137, %f2172;
	fma.rn.f32 	%f2253, %f2142, %f2136, %f2173;
	fma.rn.f32 	%f2254, %f2142, %f2135, %f2174;
	fma.rn.f32 	%f2255, %f2142, %f2134, %f2175;
	fma.rn.f32 	%f2256, %f2142, %f2133, %f2176;
	fma.rn.f32 	%f2257, %f2142, %f2132, %f2177;
	fma.rn.f32 	%f2258, %f2142, %f2131, %f2178;
	fma.rn.f32 	%f2259, %f2143, %f2131, %f2179;
	fma.rn.f32 	%f2260, %f2143, %f2132, %f2180;
	fma.rn.f32 	%f2261, %f2143, %f2133, %f2181;
	fma.rn.f32 	%f2262, %f2143, %f2134, %f2182;
	fma.rn.f32 	%f2263, %f2143, %f2135, %f2183;
	fma.rn.f32 	%f2264, %f2143, %f2136, %f2184;
	fma.rn.f32 	%f2265, %f2143, %f2137, %f2185;
	fma.rn.f32 	%f2266, %f2143, %f2138, %f2186;
	fma.rn.f32 	%f2267, %f2144, %f2138, %f2187;
	fma.rn.f32 	%f2268, %f2144, %f2137, %f2188;
	fma.rn.f32 	%f2269, %f2144, %f2136, %f2189;
	fma.rn.f32 	%f2270, %f2144, %f2135, %f2190;
	fma.rn.f32 	%f2271, %f2144, %f2134, %f2191;
	fma.rn.f32 	%f2272, %f2144, %f2133, %f2192;
	fma.rn.f32 	%f2273, %f2144, %f2132, %f2193;
	fma.rn.f32 	%f2274, %f2144, %f2131, %f2194;
	fma.rn.f32 	%f2275, %f2145, %f2131, %f2195;
	fma.rn.f32 	%f2276, %f2145, %f2132, %f2196;
	fma.rn.f32 	%f2277, %f2145, %f2133, %f2197;
	fma.rn.f32 	%f2278, %f2145, %f2134, %f2198;
	fma.rn.f32 	%f2279, %f2145, %f2135, %f2199;
	fma.rn.f32 	%f2280, %f2145, %f2136, %f2200;
	fma.rn.f32 	%f2281, %f2145, %f2137, %f2201;
	fma.rn.f32 	%f2282, %f2145, %f2138, %f2202;
	fma.rn.f32 	%f2283, %f2146, %f2138, %f2203;
	fma.rn.f32 	%f2284, %f2146, %f2137, %f2204;
	fma.rn.f32 	%f2285, %f2146, %f2136, %f2205;
	fma.rn.f32 	%f2286, %f2146, %f2135, %f2206;
	fma.rn.f32 	%f2287, %f2146, %f2134, %f2207;
	fma.rn.f32 	%f2288, %f2146, %f2133, %f2208;
	fma.rn.f32 	%f2289, %f2146, %f2132, %f2209;
	fma.rn.f32 	%f2290, %f2146, %f2131, %f2210;
	ld.shared.v4.f32 	{%f2291, %f2292, %f2293, %f2294}, [%r377+5120];
	ld.shared.v4.f32 	{%f2295, %f2296, %f2297, %f2298}, [%r377+5184];
	shl.b32 	%r408, %r486, 8;
	or.b32  	%r409, %r408, %r381;
	add.s32 	%r410, %r477, %r409;
	ld.shared.v4.f32 	{%f2299, %f2300, %f2301, %f2302}, [%r410];
	ld.shared.v4.f32 	{%f2303, %f2304, %f2305, %f2306}, [%r410+128];
	fma.rn.f32 	%f2307, %f2219, %f2211, %f2227;
	fma.rn.f32 	%f2308, %f2219, %f2212, %f2228;
	fma.rn.f32 	%f2309, %f2219, %f2213, %f2229;
	fma.rn.f32 	%f2310, %f2219, %f2214, %f2230;
	fma.rn.f32 	%f2311, %f2219, %f2215, %f2231;
	fma.rn.f32 	%f2312, %f2219, %f2216, %f2232;
	fma.rn.f32 	%f2313, %f2219, %f2217, %f2233;
	fma.rn.f32 	%f2314, %f2219, %f2218, %f2234;
	fma.rn.f32 	%f2315, %f2220, %f2218, %f2235;
	fma.rn.f32 	%f2316, %f2220, %f2217, %f2236;
	fma.rn.f32 	%f2317, %f2220, %f2216, %f2237;
	fma.rn.f32 	%f2318, %f2220, %f2215, %f2238;
	fma.rn.f32 	%f2319, %f2220, %f2214, %f2239;
	fma.rn.f32 	%f2320, %f2220, %f2213, %f2240;
	fma.rn.f32 	%f2321, %f2220, %f2212, %f2241;
	fma.rn.f32 	%f2322, %f2220, %f2211, %f2242;
	fma.rn.f32 	%f2323, %f2221, %f2211, %f2243;
	fma.rn.f32 	%f2324, %f2221, %f2212, %f2244;
	fma.rn.f32 	%f2325, %f2221, %f2213, %f2245;
	fma.rn.f32 	%f2326, %f2221, %f2214, %f2246;
	fma.rn.f32 	%f2327, %f2221, %f2215, %f2247;
	fma.rn.f32 	%f2328, %f2221, %f2216, %f2248;
	fma.rn.f32 	%f2329, %f2221, %f2217, %f2249;
	fma.rn.f32 	%f2330, %f2221, %f2218, %f2250;
	fma.rn.f32 	%f2331, %f2222, %f2218, %f2251;
	fma.rn.f32 	%f2332, %f2222, %f2217, %f2252;
	fma.rn.f32 	%f2333, %f2222, %f2216, %f2253;
	fma.rn.f32 	%f2334, %f2222, %f2215, %f2254;
	fma.rn.f32 	%f2335, %f2222, %f2214, %f2255;
	fma.rn.f32 	%f2336, %f2222, %f2213, %f2256;
	fma.rn.f32 	%f2337, %f2222, %f2212, %f2257;
	fma.rn.f32 	%f2338, %f2222, %f2211, %f2258;
	fma.rn.f32 	%f2339, %f2223, %f2211, %f2259;
	fma.rn.f32 	%f2340, %f2223, %f2212, %f2260;
	fma.rn.f32 	%f2341, %f2223, %f2213, %f2261;
	fma.rn.f32 	%f2342, %f2223, %f2214, %f2262;
	fma.rn.f32 	%f2343, %f2223, %f2215, %f2263;
	fma.rn.f32 	%f2344, %f2223, %f2216, %f2264;
	fma.rn.f32 	%f2345, %f2223, %f2217, %f2265;
	fma.rn.f32 	%f2346, %f2223, %f2218, %f2266;
	fma.rn.f32 	%f2347, %f2224, %f2218, %f2267;
	fma.rn.f32 	%f2348, %f2224, %f2217, %f2268;
	fma.rn.f32 	%f2349, %f2224, %f2216, %f2269;
	fma.rn.f32 	%f2350, %f2224, %f2215, %f2270;
	fma.rn.f32 	%f2351, %f2224, %f2214, %f2271;
	fma.rn.f32 	%f2352, %f2224, %f2213, %f2272;
	fma.rn.f32 	%f2353, %f2224, %f2212, %f2273;
	fma.rn.f32 	%f2354, %f2224, %f2211, %f2274;
	fma.rn.f32 	%f2355, %f2225, %f2211, %f2275;
	fma.rn.f32 	%f2356, %f2225, %f2212, %f2276;
	fma.rn.f32 	%f2357, %f2225, %f2213, %f2277;
	fma.rn.f32 	%f2358, %f2225, %f2214, %f2278;
	fma.rn.f32 	%f2359, %f2225, %f2215, %f2279;
	fma.rn.f32 	%f2360, %f2225, %f2216, %f2280;
	fma.rn.f32 	%f2361, %f2225, %f2217, %f2281;
	fma.rn.f32 	%f2362, %f2225, %f2218, %f2282;
	fma.rn.f32 	%f2363, %f2226, %f2218, %f2283;
	fma.rn.f32 	%f2364, %f2226, %f2217, %f2284;
	fma.rn.f32 	%f2365, %f2226, %f2216, %f2285;
	fma.rn.f32 	%f2366, %f2226, %f2215, %f2286;
	fma.rn.f32 	%f2367, %f2226, %f2214, %f2287;
	fma.rn.f32 	%f2368, %f2226, %f2213, %f2288;
	fma.rn.f32 	%f2369, %f2226, %f2212, %f2289;
	fma.rn.f32 	%f2370, %f2226, %f2211, %f2290;
	ld.shared.v4.f32 	{%f2371, %f2372, %f2373, %f2374}, [%r377+5632];
	ld.shared.v4.f32 	{%f2375, %f2376, %f2377, %f2378}, [%r377+5696];
	shl.b32 	%r411, %r485, 8;
	or.b32  	%r412, %r411, %r381;
	add.s32 	%r413, %r477, %r412;
	ld.shared.v4.f32 	{%f2379, %f2380, %f2381, %f2382}, [%r413];
	ld.shared.v4.f32 	{%f2383, %f2384, %f2385, %f2386}, [%r413+128];
	fma.rn.f32 	%f2387, %f2299, %f2291, %f2307;
	fma.rn.f32 	%f2388, %f2299, %f2292, %f2308;
	fma.rn.f32 	%f2389, %f2299, %f2293, %f2309;
	fma.rn.f32 	%f2390, %f2299, %f2294, %f2310;
	fma.rn.f32 	%f2391, %f2299, %f2295, %f2311;
	fma.rn.f32 	%f2392, %f2299, %f2296, %f2312;
	fma.rn.f32 	%f2393, %f2299, %f2297, %f2313;
	fma.rn.f32 	%f2394, %f2299, %f2298, %f2314;
	fma.rn.f32 	%f2395, %f2300, %f2298, %f2315;
	fma.rn.f32 	%f2396, %f2300, %f2297, %f2316;
	fma.rn.f32 	%f2397, %f2300, %f2296, %f2317;
	fma.rn.f32 	%f2398, %f2300, %f2295, %f2318;
	fma.rn.f32 	%f2399, %f2300, %f2294, %f2319;
	fma.rn.f32 	%f2400, %f2300, %f2293, %f2320;
	fma.rn.f32 	%f2401, %f2300, %f2292, %f2321;
	fma.rn.f32 	%f2402, %f2300, %f2291, %f2322;
	fma.rn.f32 	%f2403, %f2301, %f2291, %f2323;
	fma.rn.f32 	%f2404, %f2301, %f2292, %f2324;
	fma.rn.f32 	%f2405, %f2301, %f2293, %f2325;
	fma.rn.f32 	%f2406, %f2301, %f2294, %f2326;
	fma.rn.f32 	%f2407, %f2301, %f2295, %f2327;
	fma.rn.f32 	%f2408, %f2301, %f2296, %f2328;
	fma.rn.f32 	%f2409, %f2301, %f2297, %f2329;
	fma.rn.f32 	%f2410, %f2301, %f2298, %f2330;
	fma.rn.f32 	%f2411, %f2302, %f2298, %f2331;
	fma.rn.f32 	%f2412, %f2302, %f2297, %f2332;
	fma.rn.f32 	%f2413, %f2302, %f2296, %f2333;
	fma.rn.f32 	%f2414, %f2302, %f2295, %f2334;
	fma.rn.f32 	%f2415, %f2302, %f2294, %f2335;
	fma.rn.f32 	%f2416, %f2302, %f2293, %f2336;
	fma.rn.f32 	%f2417, %f2302, %f2292, %f2337;
	fma.rn.f32 	%f2418, %f2302, %f2291, %f2338;
	fma.rn.f32 	%f2419, %f2303, %f2291, %f2339;
	fma.rn.f32 	%f2420, %f2303, %f2292, %f2340;
	fma.rn.f32 	%f2421, %f2303, %f2293, %f2341;
	fma.rn.f32 	%f2422, %f2303, %f2294, %f2342;
	fma.rn.f32 	%f2423, %f2303, %f2295, %f2343;
	fma.rn.f32 	%f2424, %f2303, %f2296, %f2344;
	fma.rn.f32 	%f2425, %f2303, %f2297, %f2345;
	fma.rn.f32 	%f2426, %f2303, %f2298, %f2346;
	fma.rn.f32 	%f2427, %f2304, %f2298, %f2347;
	fma.rn.f32 	%f2428, %f2304, %f2297, %f2348;
	fma.rn.f32 	%f2429, %f2304, %f2296, %f2349;
	fma.rn.f32 	%f2430, %f2304, %f2295, %f2350;
	fma.rn.f32 	%f2431, %f2304, %f2294, %f2351;
	fma.rn.f32 	%f2432, %f2304, %f2293, %f2352;
	fma.rn.f32 	%f2433, %f2304, %f2292, %f2353;
	fma.rn.f32 	%f2434, %f2304, %f2291, %f2354;
	fma.rn.f32 	%f2435, %f2305, %f2291, %f2355;
	fma.rn.f32 	%f2436, %f2305, %f2292, %f2356;
	fma.rn.f32 	%f2437, %f2305, %f2293, %f2357;
	fma.rn.f32 	%f2438, %f2305, %f2294, %f2358;
	fma.rn.f32 	%f2439, %f2305, %f2295, %f2359;
	fma.rn.f32 	%f2440, %f2305, %f2296, %f2360;
	fma.rn.f32 	%f2441, %f2305, %f2297, %f2361;
	fma.rn.f32 	%f2442, %f2305, %f2298, %f2362;
	fma.rn.f32 	%f2443, %f2306, %f2298, %f2363;
	fma.rn.f32 	%f2444, %f2306, %f2297, %f2364;
	fma.rn.f32 	%f2445, %f2306, %f2296, %f2365;
	fma.rn.f32 	%f2446, %f2306, %f2295, %f2366;
	fma.rn.f32 	%f2447, %f2306, %f2294, %f2367;
	fma.rn.f32 	%f2448, %f2306, %f2293, %f2368;
	fma.rn.f32 	%f2449, %f2306, %f2292, %f2369;
	fma.rn.f32 	%f2450, %f2306, %f2291, %f2370;
	ld.shared.v4.f32 	{%f2451, %f2452, %f2453, %f2454}, [%r377+6144];
	ld.shared.v4.f32 	{%f2455, %f2456, %f2457, %f2458}, [%r377+6208];
	shl.b32 	%r414, %r484, 8;
	or.b32  	%r415, %r414, %r381;
	add.s32 	%r416, %r477, %r415;
	ld.shared.v4.f32 	{%f2459, %f2460, %f2461, %f2462}, [%r416];
	ld.shared.v4.f32 	{%f2463, %f2464, %f2465, %f2466}, [%r416+128];
	fma.rn.f32 	%f2467, %f2379, %f2371, %f2387;
	fma.rn.f32 	%f2468, %f2379, %f2372, %f2388;
	fma.rn.f32 	%f2469, %f2379, %f2373, %f2389;
	fma.rn.f32 	%f2470, %f2379, %f2374, %f2390;
	fma.rn.f32 	%f2471, %f2379, %f2375, %f2391;
	fma.rn.f32 	%f2472, %f2379, %f2376, %f2392;
	fma.rn.f32 	%f2473, %f2379, %f2377, %f2393;
	fma.rn.f32 	%f2474, %f2379, %f2378, %f2394;
	fma.rn.f32 	%f2475, %f2380, %f2378, %f2395;
	fma.rn.f32 	%f2476, %f2380, %f2377, %f2396;
	fma.rn.f32 	%f2477, %f2380, %f2376, %f2397;
	fma.rn.f32 	%f2478, %f2380, %f2375, %f2398;
	fma.rn.f32 	%f2479, %f2380, %f2374, %f2399;
	fma.rn.f32 	%f2480, %f2380, %f2373, %f2400;
	fma.rn.f32 	%f2481, %f2380, %f2372, %f2401;
	fma.rn.f32 	%f2482, %f2380, %f2371, %f2402;
	fma.rn.f32 	%f2483, %f2381, %f2371, %f2403;
	fma.rn.f32 	%f2484, %f2381, %f2372, %f2404;
	fma.rn.f32 	%f2485, %f2381, %f2373, %f2405;
	fma.rn.f32 	%f2486, %f2381, %f2374, %f2406;
	fma.rn.f32 	%f2487, %f2381, %f2375, %f2407;
	fma.rn.f32 	%f2488, %f2381, %f2376, %f2408;
	fma.rn.f32 	%f2489, %f2381, %f2377, %f2409;
	fma.rn.f32 	%f2490, %f2381, %f2378, %f2410;
	fma.rn.f32 	%f2491, %f2382, %f2378, %f2411;
	fma.rn.f32 	%f2492, %f2382, %f2377, %f2412;
	fma.rn.f32 	%f2493, %f2382, %f2376, %f2413;
	fma.rn.f32 	%f2494, %f2382, %f2375, %f2414;
	fma.rn.f32 	%f2495, %f2382, %f2374, %f2415;
	fma.rn.f32 	%f2496, %f2382, %f2373, %f2416;
	fma.rn.f32 	%f2497, %f2382, %f2372, %f2417;
	fma.rn.f32 	%f2498, %f2382, %f2371, %f2418;
	fma.rn.f32 	%f2499, %f2383, %f2371, %f2419;
	fma.rn.f32 	%f2500, %f2383, %f2372, %f2420;
	fma.rn.f32 	%f2501, %f2383, %f2373, %f2421;
	fma.rn.f32 	%f2502, %f2383, %f2374, %f2422;
	fma.rn.f32 	%f2503, %f2383, %f2375, %f2423;
	fma.rn.f32 	%f2504, %f2383, %f2376, %f2424;
	fma.rn.f32 	%f2505, %f2383, %f2377, %f2425;
	fma.rn.f32 	%f2506, %f2383, %f2378, %f2426;
	fma.rn.f32 	%f2507, %f2384, %f2378, %f2427;
	fma.rn.f32 	%f2508, %f2384, %f2377, %f2428;
	fma.rn.f32 	%f2509, %f2384, %f2376, %f2429;
	fma.rn.f32 	%f2510, %f2384, %f2375, %f2430;
	fma.rn.f32 	%f2511, %f2384, %f2374, %f2431;
	fma.rn.f32 	%f2512, %f2384, %f2373, %f2432;
	fma.rn.f32 	%f2513, %f2384, %f2372, %f2433;
	fma.rn.f32 	%f2514, %f2384, %f2371, %f2434;
	fma.rn.f32 	%f2515, %f2385, %f2371, %f2435;
	fma.rn.f32 	%f2516, %f2385, %f2372, %f2436;
	fma.rn.f32 	%f2517, %f2385, %f2373, %f2437;
	fma.rn.f32 	%f2518, %f2385, %f2374, %f2438;
	fma.rn.f32 	%f2519, %f2385, %f2375, %f2439;
	fma.rn.f32 	%f2520, %f2385, %f2376, %f2440;
	fma.rn.f32 	%f2521, %f2385, %f2377, %f2441;
	fma.rn.f32 	%f2522, %f2385, %f2378, %f2442;
	fma.rn.f32 	%f2523, %f2386, %f2378, %f2443;
	fma.rn.f32 	%f2524, %f2386, %f2377, %f2444;
	fma.rn.f32 	%f2525, %f2386, %f2376, %f2445;
	fma.rn.f32 	%f2526, %f2386, %f2375, %f2446;
	fma.rn.f32 	%f2527, %f2386, %f2374, %f2447;
	fma.rn.f32 	%f2528, %f2386, %f2373, %f2448;
	fma.rn.f32 	%f2529, %f2386, %f2372, %f2449;
	fma.rn.f32 	%f2530, %f2386, %f2371, %f2450;
	ld.shared.v4.f32 	{%f2531, %f2532, %f2533, %f2534}, [%r377+6656];
	ld.shared.v4.f32 	{%f2535, %f2536, %f2537, %f2538}, [%r377+6720];
	shl.b32 	%r417, %r483, 8;
	or.b32  	%r418, %r417, %r381;
	add.s32 	%r419, %r477, %r418;
	ld.shared.v4.f32 	{%f2539, %f2540, %f2541, %f2542}, [%r419];
	ld.shared.v4.f32 	{%f2543, %f2544, %f2545, %f2546}, [%r419+128];
	fma.rn.f32 	%f2547, %f2459, %f2451, %f2467;
	fma.rn.f32 	%f2548, %f2459, %f2452, %f2468;
	fma.rn.f32 	%f2549, %f2459, %f2453, %f2469;
	fma.rn.f32 	%f2550, %f2459, %f2454, %f2470;
	fma.rn.f32 	%f2551, %f2459, %f2455, %f2471;
	fma.rn.f32 	%f2552, %f2459, %f2456, %f2472;
	fma.rn.f32 	%f2553, %f2459, %f2457, %f2473;
	fma.rn.f32 	%f2554, %f2459, %f2458, %f2474;
	fma.rn.f32 	%f2555, %f2460, %f2458, %f2475;
	fma.rn.f32 	%f2556, %f2460, %f2457, %f2476;
	fma.rn.f32 	%f2557, %f2460, %f2456, %f2477;
	fma.rn.f32 	%f2558, %f2460, %f2455, %f2478;
	fma.rn.f32 	%f2559, %f2460, %f2454, %f2479;
	fma.rn.f32 	%f2560, %f2460, %f2453, %f2480;
	fma.rn.f32 	%f2561, %f2460, %f2452, %f2481;
	fma.rn.f32 	%f2562, %f2460, %f2451, %f2482;
	fma.rn.f32 	%f2563, %f2461, %f2451, %f2483;
	fma.rn.f32 	%f2564, %f2461, %f2452, %f2484;
	fma.rn.f32 	%f2565, %f2461, %f2453, %f2485;
	fma.rn.f32 	%f2566, %f2461, %f2454, %f2486;
	fma.rn.f32 	%f2567, %f2461, %f2455, %f2487;
	fma.rn.f32 	%f2568, %f2461, %f2456, %f2488;
	fma.rn.f32 	%f2569, %f2461, %f2457, %f2489;
	fma.rn.f32 	%f2570, %f2461, %f2458, %f2490;
	fma.rn.f32 	%f2571, %f2462, %f2458, %f2491;
	fma.rn.f32 	%f2572, %f2462, %f2457, %f2492;
	fma.rn.f32 	%f2573, %f2462, %f2456, %f2493;
	fma.rn.f32 	%f2574, %f2462, %f2455, %f2494;
	fma.rn.f32 	%f2575, %f2462, %f2454, %f2495;
	fma.rn.f32 	%f2576, %f2462, %f2453, %f2496;
	fma.rn.f32 	%f2577, %f2462, %f2452, %f2497;
	fma.rn.f32 	%f2578, %f2462, %f2451, %f2498;
	fma.rn.f32 	%f2579, %f2463, %f2451, %f2499;
	fma.rn.f32 	%f2580, %f2463, %f2452, %f2500;
	fma.rn.f32 	%f2581, %f2463, %f2453, %f2501;
	fma.rn.f32 	%f2582, %f2463, %f2454, %f2502;
	fma.rn.f32 	%f2583, %f2463, %f2455, %f2503;
	fma.rn.f32 	%f2584, %f2463, %f2456, %f2504;
	fma.rn.f32 	%f2585, %f2463, %f2457, %f2505;
	fma.rn.f32 	%f2586, %f2463, %f2458, %f2506;
	fma.rn.f32 	%f2587, %f2464, %f2458, %f2507;
	fma.rn.f32 	%f2588, %f2464, %f2457, %f2508;
	fma.rn.f32 	%f2589, %f2464, %f2456, %f2509;
	fma.rn.f32 	%f2590, %f2464, %f2455, %f2510;
	fma.rn.f32 	%f2591, %f2464, %f2454, %f2511;
	fma.rn.f32 	%f2592, %f2464, %f2453, %f2512;
	fma.rn.f32 	%f2593, %f2464, %f2452, %f2513;
	fma.rn.f32 	%f2594, %f2464, %f2451, %f2514;
	fma.rn.f32 	%f2595, %f2465, %f2451, %f2515;
	fma.rn.f32 	%f2596, %f2465, %f2452, %f2516;
	fma.rn.f32 	%f2597, %f2465, %f2453, %f2517;
	fma.rn.f32 	%f2598, %f2465, %f2454, %f2518;
	fma.rn.f32 	%f2599, %f2465, %f2455, %f2519;
	fma.rn.f32 	%f2600, %f2465, %f2456, %f2520;
	fma.rn.f32 	%f2601, %f2465, %f2457, %f2521;
	fma.rn.f32 	%f2602, %f2465, %f2458, %f2522;
	fma.rn.f32 	%f2603, %f2466, %f2458, %f2523;
	fma.rn.f32 	%f2604, %f2466, %f2457, %f2524;
	fma.rn.f32 	%f2605, %f2466, %f2456, %f2525;
	fma.rn.f32 	%f2606, %f2466, %f2455, %f2526;
	fma.rn.f32 	%f2607, %f2466, %f2454, %f2527;
	fma.rn.f32 	%f2608, %f2466, %f2453, %f2528;
	fma.rn.f32 	%f2609, %f2466, %f2452, %f2529;
	fma.rn.f32 	%f2610, %f2466, %f2451, %f2530;
	ld.shared.v4.f32 	{%f2611, %f2612, %f2613, %f2614}, [%r377+7168];
	ld.shared.v4.f32 	{%f2615, %f2616, %f2617, %f2618}, [%r377+7232];
	shl.b32 	%r420, %r482, 8;
	or.b32  	%r421, %r420, %r381;
	add.s32 	%r422, %r477, %r421;
	ld.shared.v4.f32 	{%f2619, %f2620, %f2621, %f2622}, [%r422];
	ld.shared.v4.f32 	{%f2623, %f2624, %f2625, %f2626}, [%r422+128];
	fma.rn.f32 	%f2627, %f2539, %f2531, %f2547;
	fma.rn.f32 	%f2628, %f2539, %f2532, %f2548;
	fma.rn.f32 	%f2629, %f2539, %f2533, %f2549;
	fma.rn.f32 	%f2630, %f2539, %f2534, %f2550;
	fma.rn.f32 	%f2631, %f2539, %f2535, %f2551;
	fma.rn.f32 	%f2632, %f2539, %f2536, %f2552;
	fma.rn.f32 	%f2633, %f2539, %f2537, %f2553;
	fma.rn.f32 	%f2634, %f2539, %f2538, %f2554;
	fma.rn.f32 	%f2635, %f2540, %f2538, %f2555;
	fma.rn.f32 	%f2636, %f2540, %f2537, %f2556;
	fma.rn.f32 	%f2637, %f2540, %f2536, %f2557;
	fma.rn.f32 	%f2638, %f2540, %f2535, %f2558;
	fma.rn.f32 	%f2639, %f2540, %f2534, %f2559;
	fma.rn.f32 	%f2640, %f2540, %f2533, %f2560;
	fma.rn.f32 	%f2641, %f2540, %f2532, %f2561;
	fma.rn.f32 	%f2642, %f2540, %f2531, %f2562;
	fma.rn.f32 	%f2643, %f2541, %f2531, %f2563;
	fma.rn.f32 	%f2644, %f2541, %f2532, %f2564;
	fma.rn.f32 	%f2645, %f2541, %f2533, %f2565;
	fma.rn.f32 	%f2646, %f2541, %f2534, %f2566;
	fma.rn.f32 	%f2647, %f2541, %f2535, %f2567;
	fma.rn.f32 	%f2648, %f2541, %f2536, %f2568;
	fma.rn.f32 	%f2649, %f2541, %f2537, %f2569;
	fma.rn.f32 	%f2650, %f2541, %f2538, %f2570;
	fma.rn.f32 	%f2651, %f2542, %f2538, %f2571;
	fma.rn.f32 	%f2652, %f2542, %f2537, %f2572;
	fma.rn.f32 	%f2653, %f2542, %f2536, %f2573;
	fma.rn.f32 	%f2654, %f2542, %f2535, %f2574;
	fma.rn.f32 	%f2655, %f2542, %f2534, %f2575;
	fma.rn.f32 	%f2656, %f2542, %f2533, %f2576;
	fma.rn.f32 	%f2657, %f2542, %f2532, %f2577;
	fma.rn.f32 	%f2658, %f2542, %f2531, %f2578;
	fma.rn.f32 	%f2659, %f2543, %f2531, %f2579;
	fma.rn.f32 	%f2660, %f2543, %f2532, %f2580;
	fma.rn.f32 	%f2661, %f2543, %f2533, %f2581;
	fma.rn.f32 	%f2662, %f2543, %f2534, %f2582;
	fma.rn.f32 	%f2663, %f2543, %f2535, %f2583;
	fma.rn.f32 	%f2664, %f2543, %f2536, %f2584;
	fma.rn.f32 	%f2665, %f2543, %f2537, %f2585;
	fma.rn.f32 	%f2666, %f2543, %f2538, %f2586;
	fma.rn.f32 	%f2667, %f2544, %f2538, %f2587;
	fma.rn.f32 	%f2668, %f2544, %f2537, %f2588;
	fma.rn.f32 	%f2669, %f2544, %f2536, %f2589;
	fma.rn.f32 	%f2670, %f2544, %f2535, %f2590;
	fma.rn.f32 	%f2671, %f2544, %f2534, %f2591;
	fma.rn.f32 	%f2672, %f2544, %f2533, %f2592;
	fma.rn.f32 	%f2673, %f2544, %f2532, %f2593;
	fma.rn.f32 	%f2674, %f2544, %f2531, %f2594;
	fma.rn.f32 	%f2675, %f2545, %f2531, %f2595;
	fma.rn.f32 	%f2676, %f2545, %f2532, %f2596;
	fma.rn.f32 	%f2677, %f2545, %f2533, %f2597;
	fma.rn.f32 	%f2678, %f2545, %f2534, %f2598;
	fma.rn.f32 	%f2679, %f2545, %f2535, %f2599;
	fma.rn.f32 	%f2680, %f2545, %f2536, %f2600;
	fma.rn.f32 	%f2681, %f2545, %f2537, %f2601;
	fma.rn.f32 	%f2682, %f2545, %f2538, %f2602;
	fma.rn.f32 	%f2683, %f2546, %f2538, %f2603;
	fma.rn.f32 	%f2684, %f2546, %f2537, %f2604;
	fma.rn.f32 	%f2685, %f2546, %f2536, %f2605;
	fma.rn.f32 	%f2686, %f2546, %f2535, %f2606;
	fma.rn.f32 	%f2687, %f2546, %f2534, %f2607;
	fma.rn.f32 	%f2688, %f2546, %f2533, %f2608;
	fma.rn.f32 	%f2689, %f2546, %f2532, %f2609;
	fma.rn.f32 	%f2690, %f2546, %f2531, %f2610;
	ld.shared.v4.f32 	{%f2691, %f2692, %f2693, %f2694}, [%r377+7680];
	ld.shared.v4.f32 	{%f2695, %f2696, %f2697, %f2698}, [%r377+7744];
	shl.b32 	%r423, %r481, 8;
	or.b32  	%r424, %r423, %r381;
	add.s32 	%r425, %r477, %r424;
	ld.shared.v4.f32 	{%f2699, %f2700, %f2701, %f2702}, [%r425];
	ld.shared.v4.f32 	{%f2703, %f2704, %f2705, %f2706}, [%r425+128];
	fma.rn.f32 	%f2707, %f2619, %f2611, %f2627;
	fma.rn.f32 	%f2708, %f2619, %f2612, %f2628;
	fma.rn.f32 	%f2709, %f2619, %f2613, %f2629;
	fma.rn.f32 	%f2710, %f2619, %f2614, %f2630;
	fma.rn.f32 	%f2711, %f2619, %f2615, %f2631;
	fma.rn.f32 	%f2712, %f2619, %f2616, %f2632;
	fma.rn.f32 	%f2713, %f2619, %f2617, %f2633;
	fma.rn.f32 	%f2714, %f2619, %f2618, %f2634;
	fma.rn.f32 	%f2715, %f2620, %f2618, %f2635;
	fma.rn.f32 	%f2716, %f2620, %f2617, %f2636;
	fma.rn.f32 	%f2717, %f2620, %f2616, %f2637;
	fma.rn.f32 	%f2718, %f2620, %f2615, %f2638;
	fma.rn.f32 	%f2719, %f2620, %f2614, %f2639;
	fma.rn.f32 	%f2720, %f2620, %f2613, %f2640;
	fma.rn.f32 	%f2721, %f2620, %f2612, %f2641;
	fma.rn.f32 	%f2722, %f2620, %f2611, %f2642;
	fma.rn.f32 	%f2723, %f2621, %f2611, %f2643;
	fma.rn.f32 	%f2724, %f2621, %f2612, %f2644;
	fma.rn.f32 	%f2725, %f2621, %f2613, %f2645;
	fma.rn.f32 	%f2726, %f2621, %f2614, %f2646;
	fma.rn.f32 	%f2727, %f2621, %f2615, %f2647;
	fma.rn.f32 	%f2728, %f2621, %f2616, %f2648;
	fma.rn.f32 	%f2729, %f2621, %f2617, %f2649;
	fma.rn.f32 	%f2730, %f2621, %f2618, %f2650;
	fma.rn.f32 	%f2731, %f2622, %f2618, %f2651;
	fma.rn.f32 	%f2732, %f2622, %f2617, %f2652;
	fma.rn.f32 	%f2733, %f2622, %f2616, %f2653;
	fma.rn.f32 	%f2734, %f2622, %f2615, %f2654;
	fma.rn.f32 	%f2735, %f2622, %f2614, %f2655;
	fma.rn.f32 	%f2736, %f2622, %f2613, %f2656;
	fma.rn.f32 	%f2737, %f2622, %f2612, %f2657;
	fma.rn.f32 	%f2738, %f2622, %f2611, %f2658;
	fma.rn.f32 	%f2739, %f2623, %f2611, %f2659;
	fma.rn.f32 	%f2740, %f2623, %f2612, %f2660;
	fma.rn.f32 	%f2741, %f2623, %f2613, %f2661;
	fma.rn.f32 	%f2742, %f2623, %f2614, %f2662;
	fma.rn.f32 	%f2743, %f2623, %f2615, %f2663;
	fma.rn.f32 	%f2744, %f2623, %f2616, %f2664;
	fma.rn.f32 	%f2745, %f2623, %f2617, %f2665;
	fma.rn.f32 	%f2746, %f2623, %f2618, %f2666;
	fma.rn.f32 	%f2747, %f2624, %f2618, %f2667;
	fma.rn.f32 	%f2748, %f2624, %f2617, %f2668;
	fma.rn.f32 	%f2749, %f2624, %f2616, %f2669;
	fma.rn.f32 	%f2750, %f2624, %f2615, %f2670;
	fma.rn.f32 	%f2751, %f2624, %f2614, %f2671;
	fma.rn.f32 	%f2752, %f2624, %f2613, %f2672;
	fma.rn.f32 	%f2753, %f2624, %f2612, %f2673;
	fma.rn.f32 	%f2754, %f2624, %f2611, %f2674;
	fma.rn.f32 	%f2755, %f2625, %f2611, %f2675;
	fma.rn.f32 	%f2756, %f2625, %f2612, %f2676;
	fma.rn.f32 	%f2757, %f2625, %f2613, %f2677;
	fma.rn.f32 	%f2758, %f2625, %f2614, %f2678;
	fma.rn.f32 	%f2759, %f2625, %f2615, %f2679;
	fma.rn.f32 	%f2760, %f2625, %f2616, %f2680;
	fma.rn.f32 	%f2761, %f2625, %f2617, %f2681;
	fma.rn.f32 	%f2762, %f2625, %f2618, %f2682;
	fma.rn.f32 	%f2763, %f2626, %f2618, %f2683;
	fma.rn.f32 	%f2764, %f2626, %f2617, %f2684;
	fma.rn.f32 	%f2765, %f2626, %f2616, %f2685;
	fma.rn.f32 	%f2766, %f2626, %f2615, %f2686;
	fma.rn.f32 	%f2767, %f2626, %f2614, %f2687;
	fma.rn.f32 	%f2768, %f2626, %f2613, %f2688;
	fma.rn.f32 	%f2769, %f2626, %f2612, %f2689;
	fma.rn.f32 	%f2770, %f2626, %f2611, %f2690;
	fma.rn.f32 	%f97, %f2699, %f2691, %f2707;
	fma.rn.f32 	%f98, %f2699, %f2692, %f2708;
	fma.rn.f32 	%f99, %f2699, %f2693, %f2709;
	fma.rn.f32 	%f100, %f2699, %f2694, %f2710;
	fma.rn.f32 	%f101, %f2699, %f2695, %f2711;
	fma.rn.f32 	%f102, %f2699, %f2696, %f2712;
	fma.rn.f32 	%f103, %f2699, %f2697, %f2713;
	fma.rn.f32 	%f104, %f2699, %f2698, %f2714;
	fma.rn.f32 	%f105, %f2700, %f2698, %f2715;
	fma.rn.f32 	%f106, %f2700, %f2697, %f2716;
	fma.rn.f32 	%f107, %f2700, %f2696, %f2717;
	fma.rn.f32 	%f108, %f2700, %f2695, %f2718;
	fma.rn.f32 	%f109, %f2700, %f2694, %f2719;
	fma.rn.f32 	%f110, %f2700, %f2693, %f2720;
	fma.rn.f32 	%f111, %f2700, %f2692, %f2721;
	fma.rn.f32 	%f112, %f2700, %f2691, %f2722;
	fma.rn.f32 	%f113, %f2701, %f2691, %f2723;
	fma.rn.f32 	%f114, %f2701, %f2692, %f2724;
	fma.rn.f32 	%f115, %f2701, %f2693, %f2725;
	fma.rn.f32 	%f116, %f2701, %f2694, %f2726;
	fma.rn.f32 	%f117, %f2701, %f2695, %f2727;
	fma.rn.f32 	%f118, %f2701, %f2696, %f2728;
	fma.rn.f32 	%f119, %f2701, %f2697, %f2729;
	fma.rn.f32 	%f120, %f2701, %f2698, %f2730;
	fma.rn.f32 	%f121, %f2702, %f2698, %f2731;
	fma.rn.f32 	%f122, %f2702, %f2697, %f2732;
	fma.rn.f32 	%f123, %f2702, %f2696, %f2733;
	fma.rn.f32 	%f124, %f2702, %f2695, %f2734;
	fma.rn.f32 	%f125, %f2702, %f2694, %f2735;
	fma.rn.f32 	%f126, %f2702, %f2693, %f2736;
	fma.rn.f32 	%f127, %f2702, %f2692, %f2737;
	fma.rn.f32 	%f128, %f2702, %f2691, %f2738;
	fma.rn.f32 	%f129, %f2703, %f2691, %f2739;
	fma.rn.f32 	%f130, %f2703, %f2692, %f2740;
	fma.rn.f32 	%f131, %f2703, %f2693, %f2741;
	fma.rn.f32 	%f132, %f2703, %f2694, %f2742;
	fma.rn.f32 	%f133, %f2703, %f2695, %f2743;
	fma.rn.f32 	%f134, %f2703, %f2696, %f2744;
	fma.rn.f32 	%f135, %f2703, %f2697, %f2745;
	fma.rn.f32 	%f136, %f2703, %f2698, %f2746;
	fma.rn.f32 	%f137, %f2704, %f2698, %f2747;
	fma.rn.f32 	%f138, %f2704, %f2697, %f2748;
	fma.rn.f32 	%f139, %f2704, %f2696, %f2749;
	fma.rn.f32 	%f140, %f2704, %f2695, %f2750;
	fma.rn.f32 	%f141, %f2704, %f2694, %f2751;
	fma.rn.f32 	%f142, %f2704, %f2693, %f2752;
	fma.rn.f32 	%f143, %f2704, %f2692, %f2753;
	fma.rn.f32 	%f144, %f2704, %f2691, %f2754;
	fma.rn.f32 	%f145, %f2705, %f2691, %f2755;
	fma.rn.f32 	%f146, %f2705, %f2692, %f2756;
	fma.rn.f32 	%f147, %f2705, %f2693, %f2757;
	fma.rn.f32 	%f148, %f2705, %f2694, %f2758;
	fma.rn.f32 	%f149, %f2705, %f2695, %f2759;
	fma.rn.f32 	%f150, %f2705, %f2696, %f2760;
	fma.rn.f32 	%f151, %f2705, %f2697, %f2761;
	fma.rn.f32 	%f152, %f2705, %f2698, %f2762;
	fma.rn.f32 	%f153, %f2706, %f2698, %f2763;
	fma.rn.f32 	%f154, %f2706, %f2697, %f2764;
	fma.rn.f32 	%f155, %f2706, %f2696, %f2765;
	fma.rn.f32 	%f156, %f2706, %f2695, %f2766;
	fma.rn.f32 	%f157, %f2706, %f2694, %f2767;
	fma.rn.f32 	%f158, %f2706, %f2693, %f2768;
	fma.rn.f32 	%f159, %f2706, %f2692, %f2769;
	fma.rn.f32 	%f160, %f2706, %f2691, %f2770;
	mov.u32 	%r426, %nctaid.z;
	setp.gt.u32 	%p24, %r426, 1;
	@%p24 bra 	$L__BB0_28;
	ld.param.u32 	%r454, [_Z6nmGEMMILi64ELi128ELi64ELi16ELi8ELi8EEvPfS0_PiS1_S0_iiii_param_6];
	add.s32 	%r427, %r82, %r80;
	add.s32 	%r428, %r81, %r79;
	mad.lo.s32 	%r429, %r427, %r454, %r428;
	mul.wide.s32 	%rd149, %r429, 4;
	add.s64 	%rd150, %rd10, %rd149;
	st.global.v4.f32 	[%rd150], {%f97, %f98, %f99, %f100};
	st.global.v4.f32 	[%rd150+64], {%f101, %f102, %f103, %f104};
	shl.b32 	%r430, %r454, 5;
	add.s32 	%r431, %r429, %r430;
	mul.wide.s32 	%rd151, %r431, 4;
	add.s64 	%rd152, %rd10, %rd151;
	st.global.v4.f32 	[%rd152], {%f129, %f130, %f131, %f132};
	st.global.v4.f32 	[%rd152+64], {%f133, %f134, %f135, %f136};
	mul.wide.s32 	%rd153, %r454, 4;
	add.s64 	%rd154, %rd150, %rd153;
	st.global.v4.f32 	[%rd154], {%f112, %f111, %f110, %f109};
	st.global.v4.f32 	[%rd154+64], {%f108, %f107, %f106, %f105};
	add.s64 	%rd155, %rd152, %rd153;
	st.global.v4.f32 	[%rd155], {%f144, %f143, %f142, %f141};
	st.global.v4.f32 	[%rd155+64], {%f140, %f139, %f138, %f137};
	add.s64 	%rd156, %rd154, %rd153;
	st.global.v4.f32 	[%rd156], {%f113, %f114, %f115, %f116};
	st.global.v4.f32 	[%rd156+64], {%f117, %f118, %f119, %f120};
	add.s64 	%rd157, %rd155, %rd153;
	st.global.v4.f32 	[%rd157], {%f145, %f146, %f147, %f148};
	st.global.v4.f32 	[%rd157+64], {%f149, %f150, %f151, %f152};
	add.s64 	%rd158, %rd156, %rd153;
	st.global.v4.f32 	[%rd158], {%f128, %f127, %f126, %f125};
	st.global.v4.f32 	[%rd158+64], {%f124, %f123, %f122, %f121};
	add.s64 	%rd159, %rd157, %rd153;
	st.global.v4.f32 	[%rd159], {%f160, %f159, %f158, %f157};
	st.global.v4.f32 	[%rd159+64], {%f156, %f155, %f154, %f153};
	bra.uni 	$L__BB0_29;
$L__BB0_28:
	ld.param.u32 	%r455, [_Z6nmGEMMILi64ELi128ELi64ELi16ELi8ELi8EEvPfS0_PiS1_S0_iiii_param_6];
	add.s32 	%r432, %r82, %r80;
	add.s32 	%r433, %r81, %r79;
	mad.lo.s32 	%r434, %r432, %r455, %r433;
	mul.wide.s32 	%rd160, %r434, 4;
	add.s64 	%rd161, %rd10, %rd160;
	atom.global.add.f32 	%f2771, [%rd161], %f97;
	atom.global.add.f32 	%f2772, [%rd161+4], %f98;
	atom.global.add.f32 	%f2773, [%rd161+8], %f99;
	atom.global.add.f32 	%f2774, [%rd161+12], %f100;
	atom.global.add.f32 	%f2775, [%rd161+64], %f101;
	atom.global.add.f32 	%f2776, [%rd161+68], %f102;
	atom.global.add.f32 	%f2777, [%rd161+72], %f103;
	atom.global.add.f32 	%f2778, [%rd161+76], %f104;
	shl.b32 	%r435, %r455, 5;
	add.s32 	%r436, %r434, %r435;
	mul.wide.s32 	%rd162, %r436, 4;
	add.s64 	%rd163, %rd10, %rd162;
	atom.global.add.f32 	%f2779, [%rd163], %f129;
	atom.global.add.f32 	%f2780, [%rd163+4], %f130;
	atom.global.add.f32 	%f2781, [%rd163+8], %f131;
	atom.global.add.f32 	%f2782, [%rd163+12], %f132;
	atom.global.add.f32 	%f2783, [%rd163+64], %f133;
	atom.global.add.f32 	%f2784, [%rd163+68], %f134;
	atom.global.add.f32 	%f2785, [%rd163+72], %f135;
	atom.global.add.f32 	%f2786, [%rd163+76], %f136;
	mul.wide.s32 	%rd164, %r455, 4;
	add.s64 	%rd165, %rd161, %rd164;
	atom.global.add.f32 	%f2787, [%rd165], %f112;
	atom.global.add.f32 	%f2788, [%rd165+4], %f111;
	atom.global.add.f32 	%f2789, [%rd165+8], %f110;
	atom.global.add.f32 	%f2790, [%rd165+12], %f109;
	atom.global.add.f32 	%f2791, [%rd165+64], %f108;
	atom.global.add.f32 	%f2792, [%rd165+68], %f107;
	atom.global.add.f32 	%f2793, [%rd165+72], %f106;
	atom.global.add.f32 	%f2794, [%rd165+76], %f105;
	add.s64 	%rd166, %rd163, %rd164;
	atom.global.add.f32 	%f2795, [%rd166], %f144;
	atom.global.add.f32 	%f2796, [%rd166+4], %f143;
	atom.global.add.f32 	%f2797, [%rd166+8], %f142;
	atom.global.add.f32 	%f2798, [%rd166+12], %f141;
	atom.global.add.f32 	%f2799, [%rd166+64], %f140;
	atom.global.add.f32 	%f2800, [%rd166+68], %f139;
	atom.global.add.f32 	%f2801, [%rd166+72], %f138;
	atom.global.add.f32 	%f2802, [%rd166+76], %f137;
	add.s64 	%rd167, %rd165, %rd164;
	atom.global.add.f32 	%f2803, [%rd167], %f113;
	atom.global.add.f32 	%f2804, [%rd167+4], %f114;
	atom.global.add.f32 	%f2805, [%rd167+8], %f115;
	atom.global.add.f32 	%f2806, [%rd167+12], %f116;
	atom.global.add.f32 	%f2807, [%rd167+64], %f117;
	atom.global.add.f32 	%f2808, [%rd167+68], %f118;
	atom.global.add.f32 	%f2809, [%rd167+72], %f119;
	atom.global.add.f32 	%f2810, [%rd167+76], %f120;
	add.s64 	%rd168, %rd166, %rd164;
	atom.global.add.f32 	%f2811, [%rd168], %f145;
	atom.global.add.f32 	%f2812, [%rd168+4], %f146;
	atom.global.add.f32 	%f2813, [%rd168+8], %f147;
	atom.global.add.f32 	%f2814, [%rd168+12], %f148;
	atom.global.add.f32 	%f2815, [%rd168+64], %f149;
	atom.global.add.f32 	%f2816, [%rd168+68], %f150;
	atom.global.add.f32 	%f2817, [%rd168+72], %f151;
	atom.global.add.f32 	%f2818, [%rd168+76], %f152;
	add.s64 	%rd169, %rd167, %rd164;
	atom.global.add.f32 	%f2819, [%rd169], %f128;
	atom.global.add.f32 	%f2820, [%rd169+4], %f127;
	atom.global.add.f32 	%f2821, [%rd169+8], %f126;
	atom.global.add.f32 	%f2822, [%rd169+12], %f125;
	atom.global.add.f32 	%f2823, [%rd169+64], %f124;
	atom.global.add.f32 	%f2824, [%rd169+68], %f123;
	atom.global.add.f32 	%f2825, [%rd169+72], %f122;
	atom.global.add.f32 	%f2826, [%rd169+76], %f121;
	add.s64 	%rd170, %rd168, %rd164;
	atom.global.add.f32 	%f2827, [%rd170], %f160;
	atom.global.add.f32 	%f2828, [%rd170+4], %f159;
	atom.global.add.f32 	%f2829, [%rd170+8], %f158;
	atom.global.add.f32 	%f2830, [%rd170+12], %f157;
	atom.global.add.f32 	%f2831, [%rd170+64], %f156;
	atom.global.add.f32 	%f2832, [%rd170+68], %f155;
	atom.global.add.f32 	%f2833, [%rd170+72], %f154;
	atom.global.add.f32 	%f2834, [%rd170+76], %f153;
$L__BB0_29:
	ret;

}
	// .globl	_Z6nmGEMMILi64ELi128ELi64ELi8ELi8ELi8EEvPfS0_PiS1_S0_iiii
.visible .entry _Z6nmGEMMILi64ELi128ELi64ELi8ELi8ELi8EEvPfS0_PiS1_S0_iiii(
	.param .u64 .ptr .align 1 _Z6nmGEMMILi64ELi128ELi64ELi8ELi8ELi8EEvPfS0_PiS1_S0_iiii_param_0,
	.param .u64 .ptr .align 1 _Z6nmGEMMILi64ELi128ELi64ELi8ELi8ELi8EEvPfS0_PiS1_S0_iiii_param_1,
	.param .u64 .ptr .align 1 _Z6nmGEMMILi64ELi128ELi64ELi8ELi8ELi8EEvPfS0_PiS1_S0_iiii_param_2,
	.param .u64 .ptr .align 1 _Z6nmGEMMILi64ELi128ELi64ELi8ELi8ELi8EEvPfS0_PiS1_S0_iiii_param_3,
	.param .u64 .ptr .align 1 _Z6nmGEMMILi64ELi128ELi64ELi8ELi8ELi8EEvPfS0_PiS1_S0_iiii_param_4,
	.param .u32 _Z6nmGEMMILi64ELi128ELi64ELi8ELi8ELi8EEvPfS0_PiS1_S0_iiii_param_5,
	.param .u32 _Z6nmGEMMILi64ELi128ELi64ELi8ELi8ELi8EEvPfS0_PiS1_S0_iiii_param_6,
	.param .u32 _Z6nmGEMMILi64ELi128ELi64ELi8ELi8ELi8EEvPfS0_PiS1_S0_iiii_param_7,
	.param .u32 _Z6nmGEMMILi64ELi128ELi64ELi8ELi8ELi8EEvPfS0_PiS1_S0_iiii_param_8
)
{
	.reg .pred 	%p<26>;
	.reg .b32 	%r<428>;
	.reg .b32 	%f<1707>;
	.reg .b64 	%rd<166>;

	ld.param.u64 	%rd10, [_Z6nmGEMMILi64ELi128ELi64ELi8ELi8ELi8EEvPfS0_PiS1_S0_iiii_param_0];
	ld.param.u64 	%rd13, [_Z6nmGEMMILi64ELi128ELi64ELi8ELi8ELi8EEvPfS0_PiS1_S0_iiii_param_3];
	ld.param.u32 	%r124, [_Z6nmGEMMILi64ELi128ELi64ELi8ELi8ELi8EEvPfS0_PiS1_S0_iiii_param_8];
	cvta.to.global.u64 	%rd1, %rd10;
	mov.u32 	%r1, %nctaid.z;
	mov.u32 	%r2, %ctaid.z;
	shr.s32 	%r125, %r124, 31;
	shr.u32 	%r126, %r125, 29;
	add.s32 	%r127, %r124, %r126;
	shr.s32 	%r3, %r127, 3;
	rem.s32 	%r4, %r3, %r1;
	setp.ne.s32 	%p1, %r4, 0;
	@%p1 bra 	$L__BB1_2;
	ld.param.u32 	%r376, [_Z6nmGEMMILi64ELi128ELi64ELi8ELi8ELi8EEvPfS0_PiS1_S0_iiii_param_8];
	ld.param.u32 	%r370, [_Z6nmGEMMILi64ELi128ELi64ELi8ELi8ELi8EEvPfS0_PiS1_S0_iiii_param_6];
	ld.param.u32 	%r358, [_Z6nmGEMMILi64ELi128ELi64ELi8ELi8ELi8EEvPfS0_PiS1_S0_iiii_param_5];
	div.s32 	%r383, %r376, %r1;
	div.s32 	%r134, %r3, %r1;
	shl.b32 	%r135, %r134, 6;
	mul.lo.s32 	%r136, %r358, %r2;
	mul.lo.s32 	%r382, %r136, %r135;
	mul.lo.s32 	%r379, %r135, %r2;
	mul.lo.s32 	%r137, %r2, %r383;
	mul.lo.s32 	%r381, %r137, %r370;
	shl.b32 	%r380, %r137, 2;
	bra.uni 	$L__BB1_3;
$L__BB1_2:
	ld.param.u32 	%r369, [_Z6nmGEMMILi64ELi128ELi64ELi8ELi8ELi8EEvPfS0_PiS1_S0_iiii_param_6];
	ld.param.u32 	%r357, [_Z6nmGEMMILi64ELi128ELi64ELi8ELi8ELi8EEvPfS0_PiS1_S0_iiii_param_5];
	div.s32 	%r128, %r3, %r1;
	setp.lt.s32 	%p2, %r2, %r4;
	min.s32 	%r129, %r2, %r4;
	mad.lo.s32 	%r130, %r128, %r2, %r129;
	selp.u32 	%r131, 1, 0, %p2;
	add.s32 	%r132, %r128, %r131;
	shl.b32 	%r383, %r132, 3;
	shl.b32 	%r379, %r130, 6;
	mul.lo.s32 	%r382, %r379, %r357;
	mul.lo.s32 	%r133, %r369, %r130;
	shl.b32 	%r381, %r133, 3;
	shl.b32 	%r380, %r130, 5;
$L__BB1_3:
	ld.param.u32 	%r377, [_Z6nmGEMMILi64ELi128ELi64ELi8ELi8ELi8EEvPfS0_PiS1_S0_iiii_param_8];
	mov.u32 	%r138, %tid.y;
	mov.u32 	%r139, %ntid.x;
	mov.u32 	%r140, %tid.x;
	mad.lo.s32 	%r20, %r138, %r139, %r140;
	and.b32  	%r141, %r20, 4194272;
	mov.u32 	%r142, %ctaid.y;
	shl.b32 	%r143, %r142, 6;
	mov.u32 	%r144, %ctaid.x;
	shl.b32 	%r21, %r144, 7;
	shl.b32 	%r145, %r20, 1;
	and.b32  	%r22, %r145, 28;
	shr.u32 	%r146, %r20, 1;
	and.b32  	%r147, %r146, 8;
	or.b32  	%r148, %r147, %r141;
	shl.b32 	%r25, %r20, 2;
	and.b32  	%r149, %r25, 4;
	or.b32  	%r23, %r148, %r149;
	shr.u32 	%r24, %r20, 4;
	and.b32  	%r26, %r25, 60;
	cvt.u64.u32 	%rd15, %r143;
	cvt.s64.s32 	%rd16, %r382;
	add.s64 	%rd2, %rd16, %rd15;
	shr.s32 	%r150, %r21, 5;
	mul.lo.s32 	%r151, %r377, %r150;
	cvt.s64.s32 	%rd17, %r151;
	cvt.s64.s32 	%rd18, %r380;
	add.s64 	%rd3, %rd18, %rd17;
	mul.lo.s32 	%r152, %r144, %r3;
	shl.b32 	%r153, %r152, 6;
	cvt.u64.u32 	%rd19, %r153;
	cvt.s64.s32 	%rd20, %r379;
	add.s64 	%rd4, %rd20, %rd19;
	setp.gt.u32 	%p3, %r20, 63;
	mov.u32 	%r392, smem;
	add.s32 	%r155, %r392, %r25;
	add.s32 	%r27, %r155, 41216;
	@%p3 bra 	$L__BB1_5;
	cvt.u64.u32 	%rd21, %r20;
	add.s64 	%rd22, %rd4, %rd21;
	cvta.to.global.u64 	%rd23, %rd13;
	shl.b64 	%rd24, %rd22, 2;
	add.s64 	%rd25, %rd23, %rd24;
	ld.global.u32 	%r156, [%rd25+256];
	st.shared.u32 	[%r27], %r156;
	ld.global.u32 	%r157, [%rd25];
	st.shared.u32 	[%r27+256], %r157;
$L__BB1_5:
	bar.sync 	0;
	shl.b32 	%r158, %r24, 2;
	add.s32 	%r160, %r392, %r158;
	add.s32 	%r28, %r160, 41472;
	ld.shared.u32 	%r29, [%r160+41472];
	setp.eq.s32 	%p4, %r29, -1;
	shl.b32 	%r161, %r26, 2;
	shl.b32 	%r162, %r24, 8;
	or.b32  	%r163, %r162, %r161;
	add.s32 	%r30, %r392, %r163;
	@%p4 bra 	$L__BB1_7;
	ld.param.u32 	%r359, [_Z6nmGEMMILi64ELi128ELi64ELi8ELi8ELi8EEvPfS0_PiS1_S0_iiii_param_5];
	mad.lo.s32 	%r164, %r29, %r359, %r26;
	cvt.s64.s32 	%rd26, %r164;
	add.s64 	%rd27, %rd2, %rd26;
	shl.b64 	%rd28, %rd27, 2;
	add.s64 	%rd29, %rd1, %rd28;
	ld.global.v4.f32 	{%f321, %f322, %f323, %f324}, [%rd29];
	st.shared.v4.f32 	[%r30], {%f321, %f322, %f323, %f324};
$L__BB1_7:
	ld.shared.u32 	%r31, [%r28+32];
	setp.eq.s32 	%p5, %r31, -1;
	@%p5 bra 	$L__BB1_9;
	ld.param.u32 	%r360, [_Z6nmGEMMILi64ELi128ELi64ELi8ELi8ELi8EEvPfS0_PiS1_S0_iiii_param_5];
	mad.lo.s32 	%r165, %r31, %r360, %r26;
	cvt.s64.s32 	%rd30, %r165;
	add.s64 	%rd31, %rd2, %rd30;
	shl.b64 	%rd32, %rd31, 2;
	add.s64 	%rd33, %rd1, %rd32;
	ld.global.v4.f32 	{%f325, %f326, %f327, %f328}, [%rd33];
	st.shared.v4.f32 	[%r30+2048], {%f325, %f326, %f327, %f328};
$L__BB1_9:
	ld.shared.u32 	%r32, [%r28+64];
	setp.eq.s32 	%p6, %r32, -1;
	@%p6 bra 	$L__BB1_11;
	ld.param.u32 	%r361, [_Z6nmGEMMILi64ELi128ELi64ELi8ELi8ELi8EEvPfS0_PiS1_S0_iiii_param_5];
	mad.lo.s32 	%r166, %r32, %r361, %r26;
	cvt.s64.s32 	%rd34, %r166;
	add.s64 	%rd35, %rd2, %rd34;
	shl.b64 	%rd36, %rd35, 2;
	add.s64 	%rd37, %rd1, %rd36;
	ld.global.v4.f32 	{%f329, %f330, %f331, %f332}, [%rd37];
	st.shared.v4.f32 	[%r30+4096], {%f329, %f330, %f331, %f332};
$L__BB1_11:
	ld.shared.u32 	%r33, [%r28+96];
	setp.eq.s32 	%p7, %r33, -1;
	@%p7 bra 	$L__BB1_13;
	ld.param.u32 	%r362, [_Z6nmGEMMILi64ELi128ELi64ELi8ELi8ELi8EEvPfS0_PiS1_S0_iiii_param_5];
	mad.lo.s32 	%r167, %r33, %r362, %r26;
	cvt.s64.s32 	%rd38, %r167;
	add.s64 	%rd39, %rd2, %rd38;
	shl.b64 	%rd40, %rd39, 2;
	add.s64 	%rd41, %rd1, %rd40;
	ld.global.v4.f32 	{%f333, %f334, %f335, %f336}, [%rd41];
	st.shared.v4.f32 	[%r30+6144], {%f333, %f334, %f335, %f336};
$L__BB1_13:
	ld.shared.u32 	%r34, [%r28+128];
	setp.eq.s32 	%p8, %r34, -1;
	@%p8 bra 	$L__BB1_15;
	ld.param.u32 	%r363, [_Z6nmGEMMILi64ELi128ELi64ELi8ELi8ELi8EEvPfS0_PiS1_S0_iiii_param_5];
	mad.lo.s32 	%r168, %r34, %r363, %r26;
	cvt.s64.s32 	%rd42, %r168;
	add.s64 	%rd43, %rd2, %rd42;
	shl.b64 	%rd44, %rd43, 2;
	add.s64 	%rd45, %rd1, %rd44;
	ld.global.v4.f32 	{%f337, %f338, %f339, %f340}, [%rd45];
	st.shared.v4.f32 	[%r30+8192], {%f337, %f338, %f339, %f340};
$L__BB1_15:
	ld.shared.u32 	%r35, [%r28+160];
	setp.eq.s32 	%p9, %r35, -1;
	@%p9 bra 	$L__BB1_17;
	ld.param.u32 	%r364, [_Z6nmGEMMILi64ELi128ELi64ELi8ELi8ELi8EEvPfS0_PiS1_S0_iiii_param_5];
	mad.lo.s32 	%r169, %r35, %r364, %r26;
	cvt.s64.s32 	%rd46, %r169;
	add.s64 	%rd47, %rd2, %rd46;
	shl.b64 	%rd48, %rd47, 2;
	add.s64 	%rd49, %rd1, %rd48;
	ld.global.v4.f32 	{%f341, %f342, %f343, %f344}, [%rd49];
	st.shared.v4.f32 	[%r30+10240], {%f341, %f342, %f343, %f344};
$L__BB1_17:
	ld.shared.u32 	%r36, [%r28+192];
	setp.eq.s32 	%p10, %r36, -1;
	@%p10 bra 	$L__BB1_19;
	ld.param.u32 	%r365, [_Z6nmGEMMILi64ELi128ELi64ELi8ELi8ELi8EEvPfS0_PiS1_S0_iiii_param_5];
	mad.lo.s32 	%r170, %r36, %r365, %r26;
	cvt.s64.s32 	%rd50, %r170;
	add.s64 	%rd51, %rd2, %rd50;
	shl.b64 	%rd52, %rd51, 2;
	add.s64 	%rd53, %rd1, %rd52;
	ld.global.v4.f32 	{%f345, %f346, %f347, %f348}, [%rd53];
	st.shared.v4.f32 	[%r30+12288], {%f345, %f346, %f347, %f348};
$L__BB1_19:
	ld.shared.u32 	%r37, [%r28+224];
	setp.eq.s32 	%p11, %r37, -1;
	@%p11 bra 	$L__BB1_21;
	ld.param.u32 	%r366, [_Z6nmGEMMILi64ELi128ELi64ELi8ELi8ELi8EEvPfS0_PiS1_S0_iiii_param_5];
	mad.lo.s32 	%r171, %r37, %r366, %r26;
	cvt.s64.s32 	%rd54, %r171;
	add.s64 	%rd55, %rd2, %rd54;
	shl.b64 	%rd56, %rd55, 2;
	add.s64 	%rd57, %rd1, %rd56;
	ld.global.v4.f32 	{%f349, %f350, %f351, %f352}, [%rd57];
	st.shared.v4.f32 	[%r30+14336], {%f349, %f350, %f351, %f352};
$L__BB1_21:
	ld.param.u32 	%r371, [_Z6nmGEMMILi64ELi128ELi64ELi8ELi8ELi8EEvPfS0_PiS1_S0_iiii_param_6];
	ld.param.u64 	%rd160, [_Z6nmGEMMILi64ELi128ELi64ELi8ELi8ELi8EEvPfS0_PiS1_S0_iiii_param_1];
	shr.u32 	%r172, %r20, 5;
	and.b32  	%r173, %r25, 124;
	cvt.s64.s32 	%rd58, %r381;
	cvt.s64.s32 	%rd59, %r21;
	add.s64 	%rd60, %rd58, %rd59;
	cvta.to.global.u64 	%rd61, %rd160;
	shl.b32 	%r174, %r25, 2;
	and.b32  	%r175, %r174, 496;
	shl.b32 	%r176, %r172, 9;
	or.b32  	%r177, %r176, %r175;
	add.s32 	%r179, %r392, %r177;
	mad.lo.s32 	%r180, %r172, %r371, %r173;
	cvt.s64.s32 	%rd62, %r180;
	add.s64 	%rd63, %rd60, %rd62;
	shl.b64 	%rd64, %rd63, 2;
	add.s64 	%rd65, %rd61, %rd64;
	ld.global.v4.f32 	{%f353, %f354, %f355, %f356}, [%rd65];
	st.shared.v4.f32 	[%r179+32768], {%f353, %f354, %f355, %f356};
	shl.b32 	%r181, %r371, 2;
	add.s32 	%r182, %r180, %r181;
	cvt.s64.s32 	%rd66, %r182;
	add.s64 	%rd5, %rd60, %rd66;
	shl.b64 	%rd67, %rd5, 2;
	add.s64 	%rd68, %rd61, %rd67;
	ld.global.v4.f32 	{%f357, %f358, %f359, %f360}, [%rd68];
	st.shared.v4.f32 	[%r179+34816], {%f357, %f358, %f359, %f360};
	setp.gt.u32 	%p12, %r20, 31;
	@%p12 bra 	$L__BB1_23;
	ld.param.u64 	%rd162, [_Z6nmGEMMILi64ELi128ELi64ELi8ELi8ELi8EEvPfS0_PiS1_S0_iiii_param_2];
	cvt.u64.u32 	%rd69, %r20;
	add.s64 	%rd70, %rd3, %rd69;
	cvta.to.global.u64 	%rd71, %rd162;
	shl.b64 	%rd72, %rd70, 2;
	add.s64 	%rd73, %rd71, %rd72;
	ld.global.u32 	%r183, [%rd73];
	st.shared.u32 	[%r27+-256], %r183;
$L__BB1_23:
	bar.sync 	0;
	shr.u32 	%r186, %r23, 3;
	and.b32  	%r187, %r186, 524284;
	add.s32 	%r188, %r392, %r187;
	ld.shared.u32 	%r189, [%r188+40960];
	ld.shared.u32 	%r403, [%r188+40976];
	ld.shared.u32 	%r402, [%r188+40992];
	ld.shared.u32 	%r401, [%r188+41008];
	ld.shared.u32 	%r400, [%r188+41024];
	ld.shared.u32 	%r399, [%r188+41040];
	ld.shared.u32 	%r398, [%r188+41056];
	ld.shared.u32 	%r397, [%r188+41072];
	shl.b32 	%r190, %r23, 2;
	add.s32 	%r391, %r392, 32768;
	add.s32 	%r191, %r391, %r190;
	ld.shared.v4.f32 	{%f1642, %f1641, %f1640, %f1639}, [%r191];
	ld.shared.v4.f32 	{%f1638, %f1637, %f1636, %f1635}, [%r191+64];
	shl.b32 	%r192, %r189, 8;
	shl.b32 	%r193, %r22, 2;
	or.b32  	%r194, %r192, %r193;
	add.s32 	%r195, %r392, %r194;
	ld.shared.v4.f32 	{%f1634, %f1633, %f1632, %f1631}, [%r195];
	ld.shared.v4.f32 	{%f1630, %f1629, %f1628, %f1627}, [%r195+128];
	setp.lt.s32 	%p13, %r383, 9;
	mov.f32 	%f1643, 0f00000000;
	mov.f32 	%f1644, %f1643;
	mov.f32 	%f1645, %f1643;
	mov.f32 	%f1646, %f1643;
	mov.f32 	%f1647, %f1643;
	mov.f32 	%f1648, %f1643;
	mov.f32 	%f1649, %f1643;
	mov.f32 	%f1650, %f1643;
	mov.f32 	%f1651, %f1643;
	mov.f32 	%f1652, %f1643;
	mov.f32 	%f1653, %f1643;
	mov.f32 	%f1654, %f1643;
	mov.f32 	%f1655, %f1643;
	mov.f32 	%f1656, %f1643;
	mov.f32 	%f1657, %f1643;
	mov.f32 	%f1658, %f1643;
	mov.f32 	%f1659, %f1643;
	mov.f32 	%f1660, %f1643;
	mov.f32 	%f1661, %f1643;
	mov.f32 	%f1662, %f1643;
	mov.f32 	%f1663, %f1643;
	mov.f32 	%f1664, %f1643;
	mov.f32 	%f1665, %f1643;
	mov.f32 	%f1666, %f1643;
	mov.f32 	%f1667, %f1643;
	mov.f32 	%f1668, %f1643;
	mov.f32 	%f1669, %f1643;
	mov.f32 	%f1670, %f1643;
	mov.f32 	%f1671, %f1643;
	mov.f32 	%f1672, %f1643;
	mov.f32 	%f1673, %f1643;
	mov.f32 	%f1674, %f1643;
	mov.f32 	%f1675, %f1643;
	mov.f32 	%f1676, %f1643;
	mov.f32 	%f1677, %f1643;
	mov.f32 	%f1678, %f1643;
	mov.f32 	%f1679, %f1643;
	mov.f32 	%f1680, %f1643;
	mov.f32 	%f1681, %f1643;
	mov.f32 	%f1682, %f1643;
	mov.f32 	%f1683, %f1643;
	mov.f32 	%f1684, %f1643;
	mov.f32 	%f1685, %f1643;
	mov.f32 	%f1686, %f1643;
	mov.f32 	%f1687, %f1643;
	mov.f32 	%f1688, %f1643;
	mov.f32 	%f1689, %f1643;
	mov.f32 	%f1690, %f1643;
	mov.f32 	%f1691, %f1643;
	mov.f32 	%f1692, %f1643;
	mov.f32 	%f1693, %f1643;
	mov.f32 	%f1694, %f1643;
	mov.f32 	%f1695, %f1643;
	mov.f32 	%f1696, %f1643;
	mov.f32 	%f1697, %f1643;
	mov.f32 	%f1698, %f1643;
	mov.f32 	%f1699, %f1643;
	mov.f32 	%f1700, %f1643;
	mov.f32 	%f1701, %f1643;
	mov.f32 	%f1702, %f1643;
	mov.f32 	%f1703, %f1643;
	mov.f32 	%f1704, %f1643;
	mov.f32 	%f1705, %f1643;
	mov.f32 	%f1706, %f1643;
	@%p13 bra 	$L__BB1_26;
	ld.param.u32 	%r372, [_Z6nmGEMMILi64ELi128ELi64ELi8ELi8ELi8EEvPfS0_PiS1_S0_iiii_param_6];
	ld.param.u32 	%r367, [_Z6nmGEMMILi64ELi128ELi64ELi8ELi8ELi8EEvPfS0_PiS1_S0_iiii_param_5];
	ld.shared.u32 	%r404, [%r28+-32];
	ld.shared.u32 	%r405, [%r28+-64];
	ld.shared.u32 	%r406, [%r28+-96];
	ld.shared.u32 	%r407, [%r28+-128];
	ld.shared.u32 	%r408, [%r28+-160];
	ld.shared.u32 	%r409, [%r28+-192];
	ld.shared.u32 	%r410, [%r28+-224];
	ld.shared.u32 	%r411, [%r28+-256];
	cvt.u64.u32 	%rd74, %r20;
	shl.b32 	%r396, %r367, 6;
	add.s64 	%rd75, %rd4, %rd74;
	shl.b64 	%rd76, %rd75, 2;
	add.s64 	%rd77, %rd76, %rd13;
	add.s64 	%rd165, %rd77, 512;
	mov.u32 	%r412, smem;
	add.s32 	%r426, %r412, 41472;
	add.s32 	%r424, %r412, 41216;
	add.s32 	%r422, %r412, 41088;
	add.s32 	%r420, %r412, 40960;
	add.s32 	%r418, %r412, 36864;
	add.s32 	%r416, %r412, 32768;
	add.s32 	%r414, %r412, 16384;
	shl.b32 	%r393, %r372, 3;
	mov.f32 	%f1643, 0f00000000;
	mov.b32 	%r394, 0;
	mov.u32 	%r395, %r394;
	mov.u32 	%r413, %r412;
	mov.u32 	%r415, %r414;
	mov.u32 	%r417, %r416;
	mov.u32 	%r419, %r418;
	mov.u32 	%r421, %r420;
	mov.u32 	%r423, %r422;
	mov.u32 	%r425, %r424;
	mov.u32 	%r427, %r426;
$L__BB1_25:
	mov.u32 	%r100, %r425;
	mov.u32 	%r99, %r424;
	mov.u32 	%r96, %r421;
	mov.u32 	%r95, %r420;
	mov.u32 	%r92, %r417;
	mov.u32 	%r91, %r416;
	mov.u32 	%r88, %r413;
	mov.u32 	%r87, %r412;
	ld.param.u32 	%r378, [_Z6nmGEMMILi64ELi128ELi64ELi8ELi8ELi8EEvPfS0_PiS1_S0_iiii_param_8];
	ld.param.u32 	%r373, [_Z6nmGEMMILi64ELi128ELi64ELi8ELi8ELi8EEvPfS0_PiS1_S0_iiii_param_6];
	ld.param.u32 	%r368, [_Z6nmGEMMILi64ELi128ELi64ELi8ELi8ELi8EEvPfS0_PiS1_S0_iiii_param_5];
	ld.param.u64 	%rd163, [_Z6nmGEMMILi64ELi128ELi64ELi8ELi8ELi8EEvPfS0_PiS1_S0_iiii_param_2];
	ld.param.u64 	%rd161, [_Z6nmGEMMILi64ELi128ELi64ELi8ELi8ELi8EEvPfS0_PiS1_S0_iiii_param_1];
	ld.param.u64 	%rd159, [_Z6nmGEMMILi64ELi128ELi64ELi8ELi8ELi8EEvPfS0_PiS1_S0_iiii_param_0];
	cvt.s64.s32 	%rd90, %r396;
	mov.u32 	%r234, %ctaid.y;
	shl.b32 	%r235, %r234, 6;
	cvt.u64.u32 	%rd92, %r235;
	add.s64 	%rd93, %rd16, %rd92;
	add.s64 	%rd94, %rd93, %rd90;
	cvt.s64.s32 	%rd95, %r393;
	add.s32 	%r394, %r394, 32;
	cvt.u64.u32 	%rd96, %r394;
	mov.u32 	%r236, %tid.y;
	mov.u32 	%r237, %ntid.x;
	mov.u32 	%r238, %tid.x;
	mad.lo.s32 	%r239, %r236, %r237, %r238;
	shl.b32 	%r240, %r239, 2;
	add.s32 	%r212, %r426, %r240;
	setp.lt.u32 	%p14, %r239, 64;
	selp.u32 	%r213, 1, 0, %p14;
	// begin inline asm
	{.reg .pred p;
 setp.ne.b32 p, %r213, 0;
 @p cp.async.ca.shared.global.L2::128B [%r212], [%rd165], 4; }

	// end inline asm
	add.s32 	%r214, %r422, %r240;
	mov.u32 	%r241, %ctaid.x;
	shl.b32 	%r242, %r241, 7;
	shr.s32 	%r243, %r242, 5;
	mul.lo.s32 	%r244, %r378, %r243;
	cvt.s64.s32 	%rd98, %r244;
	add.s64 	%rd99, %rd18, %rd98;
	cvt.u64.u32 	%rd100, %r239;
	add.s64 	%rd101, %rd99, %rd100;
	add.s64 	%rd102, %rd101, %rd96;
	shl.b64 	%rd103, %rd102, 2;
	add.s64 	%rd79, %rd163, %rd103;
	setp.lt.u32 	%p15, %r239, 32;
	selp.u32 	%r215, 1, 0, %p15;
	// begin inline asm
	{.reg .pred p;
 setp.ne.b32 p, %r215, 0;
 @p cp.async.ca.shared.global.L2::128B [%r214], [%rd79], 4; }

	// end inline asm
	shr.u32 	%r245, %r239, 4;
	and.b32  	%r246, %r240, 60;
	shl.b32 	%r247, %r239, 4;
	and.b32  	%r248, %r247, 240;
	shl.b32 	%r249, %r245, 8;
	or.b32  	%r250, %r249, %r248;
	add.s32 	%r216, %r414, %r250;
	mad.lo.s32 	%r251, %r411, %r368, %r246;
	cvt.s64.s32 	%rd104, %r251;
	add.s64 	%rd105, %rd94, %rd104;
	shl.b64 	%rd106, %rd105, 2;
	add.s64 	%rd80, %rd159, %rd106;
	setp.ne.s32 	%p16, %r411, -1;
	selp.u32 	%r217, 1, 0, %p16;
	// begin inline asm
	{.reg .pred p;
 setp.ne.b32 p, %r217, 0;
 @p cp.async.cg.shared.global.L2::128B [%r216], [%rd80], 16; }

	// end inline asm
	add.s32 	%r218, %r216, 2048;
	mad.lo.s32 	%r252, %r410, %r368, %r246;
	cvt.s64.s32 	%rd107, %r252;
	add.s64 	%rd108, %rd94, %rd107;
	shl.b64 	%rd109, %rd108, 2;
	add.s64 	%rd81, %rd159, %rd109;
	setp.ne.s32 	%p17, %r410, -1;
	selp.u32 	%r219, 1, 0, %p17;
	// begin inline asm
	{.reg .pred p;
 setp.ne.b32 p, %r219, 0;
 @p cp.async.cg.shared.global.L2::128B [%r218], [%rd81], 16; }

	// end inline asm
	add.s32 	%r220, %r216, 4096;
	mad.lo.s32 	%r253, %r409, %r368, %r246;
	cvt.s64.s32 	%rd110, %r253;
	add.s64 	%rd111, %rd94, %rd110;
	shl.b64 	%rd112, %rd111, 2;
	add.s64 	%rd82, %rd159, %rd112;
	setp.ne.s32 	%p18, %r409, -1;
	selp.u32 	%r221, 1, 0, %p18;
	// begin inline asm
	{.reg .pred p;
 setp.ne.b32 p, %r221, 0;
 @p cp.async.cg.shared.global.L2::128B [%r220], [%rd82], 16; }

	// end inline asm
	add.s32 	%r222, %r216, 6144;
	mad.lo.s32 	%r254, %r408, %r368, %r246;
	cvt.s64.s32 	%rd113, %r254;
	add.s64 	%rd114, %rd94, %rd113;
	shl.b64 	%rd115, %rd114, 2;
	add.s64 	%rd83, %rd159, %rd115;
	setp.ne.s32 	%p19, %r408, -1;
	selp.u32 	%r223, 1, 0, %p19;
	// begin inline asm
	{.reg .pred p;
 setp.ne.b32 p, %r223, 0;
 @p cp.async.cg.shared.global.L2::128B [%r222], [%rd83], 16; }

	// end inline asm
	add.s32 	%r224, %r216, 8192;
	mad.lo.s32 	%r255, %r407, %r368, %r246;
	cvt.s64.s32 	%rd116, %r255;
	add.s64 	%rd117, %rd94, %rd116;
	shl.b64 	%rd118, %rd117, 2;
	add.s64 	%rd84, %rd159, %rd118;
	setp.ne.s32 	%p20, %r407, -1;
	selp.u32 	%r225, 1, 0, %p20;
	// begin inline asm
	{.reg .pred p;
 setp.ne.b32 p, %r225, 0;
 @p cp.async.cg.shared.global.L2::128B [%r224], [%rd84], 16; }

	// end inline asm
	add.s32 	%r226, %r216, 10240;
	mad.lo.s32 	%r256, %r406, %r368, %r246;
	cvt.s64.s32 	%rd119, %r256;
	add.s64 	%rd120, %rd94, %rd119;
	shl.b64 	%rd121, %rd120, 2;
	add.s64 	%rd85, %rd159, %rd121;
	setp.ne.s32 	%p21, %r406, -1;
	selp.u32 	%r227, 1, 0, %p21;
	// begin inline asm
	{.reg .pred p;
 setp.ne.b32 p, %r227, 0;
 @p cp.async.cg.shared.global.L2::128B [%r226], [%rd85], 16; }

	// end inline asm
	add.s32 	%r228, %r216, 12288;
	mad.lo.s32 	%r257, %r405, %r368, %r246;
	cvt.s64.s32 	%rd122, %r257;
	add.s64 	%rd123, %rd94, %rd122;
	shl.b64 	%rd124, %rd123, 2;
	add.s64 	%rd86, %rd159, %rd124;
	setp.ne.s32 	%p22, %r405, -1;
	selp.u32 	%r229, 1, 0, %p22;
	// begin inline asm
	{.reg .pred p;
 setp.ne.b32 p, %r229, 0;
 @p cp.async.cg.shared.global.L2::128B [%r228], [%rd86], 16; }

	// end inline asm
	add.s32 	%r230, %r216, 14336;
	mad.lo.s32 	%r258, %r404, %r368, %r246;
	cvt.s64.s32 	%rd125, %r258;
	add.s64 	%rd126, %rd94, %rd125;
	shl.b64 	%rd127, %rd126, 2;
	add.s64 	%rd87, %rd159, %rd127;
	setp.ne.s32 	%p23, %r404, -1;
	selp.u32 	%r231, 1, 0, %p23;
	// begin inline asm
	{.reg .pred p;
 setp.ne.b32 p, %r231, 0;
 @p cp.async.cg.shared.global.L2::128B [%r230], [%rd87], 16; }

	// end inline asm
	shr.u32 	%r259, %r239, 5;
	and.b32  	%r260, %r240, 124;
	and.b32  	%r261, %r247, 496;
	shl.b32 	%r262, %r259, 9;
	or.b32  	%r263, %r262, %r261;
	add.s32 	%r232, %r418, %r263;
	cvt.s64.s32 	%rd129, %r242;
	add.s64 	%rd130, %rd58, %rd129;
	mad.lo.s32 	%r264, %r259, %r373, %r260;
	cvt.s64.s32 	%rd131, %r264;
	add.s64 	%rd132, %rd130, %rd131;
	add.s64 	%rd133, %rd132, %rd95;
	shl.b64 	%rd134, %rd133, 2;
	add.s64 	%rd88, %rd161, %rd134;
	// begin inline asm
	cp.async.cg.shared.global.L2::128B [%r232], [%rd88], 16;

	// end inline asm
	add.s32 	%r233, %r232, 2048;
	add.s64 	%rd135, %rd5, %rd95;
	shl.b64 	%rd136, %rd135, 2;
	add.s64 	%rd89, %rd161, %rd136;
	// begin inline asm
	cp.async.cg.shared.global.L2::128B [%r233], [%rd89], 16;

	// end inline asm
	// begin inline asm
	cp.async.commit_group;

	// end inline asm
	shr.u32 	%r265, %r239, 1;
	and.b32  	%r266, %r265, 8;
	and.b32  	%r267, %r239, 4194272;
	or.b32  	%r268, %r266, %r267;
	shl.b32 	%r269, %r268, 2;
	and.b32  	%r270, %r247, 16;
	or.b32  	%r271, %r270, %r269;
	add.s32 	%r272, %r92, %r271;
	ld.shared.v4.f32 	{%f363, %f364, %f365, %f366}, [%r272+512];
	ld.shared.v4.f32 	{%f367, %f368, %f369, %f370}, [%r272+576];
	shl.b32 	%r273, %r403, 8;
	shl.b32 	%r274, %r239, 3;
	and.b32  	%r275, %r274, 112;
	or.b32  	%r276, %r273, %r275;
	add.s32 	%r277, %r88, %r276;
	ld.shared.v4.f32 	{%f371, %f372, %f373, %f374}, [%r277];
	ld.shared.v4.f32 	{%f375, %f376, %f377, %f378}, [%r277+128];
	fma.rn.f32 	%f379, %f1634, %f1642, %f1706;
	fma.rn.f32 	%f380, %f1634, %f1641, %f1705;
	fma.rn.f32 	%f381, %f1634, %f1640, %f1704;
	fma.rn.f32 	%f382, %f1634, %f1639, %f1703;
	fma.rn.f32 	%f383, %f1634, %f1638, %f1702;
	fma.rn.f32 	%f384, %f1634, %f1637, %f1701;
	fma.rn.f32 	%f385, %f1634, %f1636, %f1700;
	fma.rn.f32 	%f386, %f1634, %f1635, %f1699;
	fma.rn.f32 	%f387, %f1633, %f1635, %f1691;
	fma.rn.f32 	%f388, %f1633, %f1636, %f1692;
	fma.rn.f32 	%f389, %f1633, %f1637, %f1693;
	fma.rn.f32 	%f390, %f1633, %f1638, %f1694;
	fma.rn.f32 	%f391, %f1633, %f1639, %f1695;
	fma.rn.f32 	%f392, %f1633, %f1640, %f1696;
	fma.rn.f32 	%f393, %f1633, %f1641, %f1697;
	fma.rn.f32 	%f394, %f1633, %f1642, %f1698;
	fma.rn.f32 	%f395, %f1632, %f1642, %f1690;
	fma.rn.f32 	%f396, %f1632, %f1641, %f1689;
	fma.rn.f32 	%f397, %f1632, %f1640, %f1688;
	fma.rn.f32 	%f398, %f1632, %f1639, %f1687;
	fma.rn.f32 	%f399, %f1632, %f1638, %f1686;
	fma.rn.f32 	%f400, %f1632, %f1637, %f1685;
	fma.rn.f32 	%f401, %f1632, %f1636, %f1684;
	fma.rn.f32 	%f402, %f1632, %f1635, %f1683;
	fma.rn.f32 	%f403, %f1631, %f1635, %f1675;
	fma.rn.f32 	%f404, %f1631, %f1636, %f1676;
	fma.rn.f32 	%f405, %f1631, %f1637, %f1677;
	fma.rn.f32 	%f406, %f1631, %f1638, %f1678;
	fma.rn.f32 	%f407, %f1631, %f1639, %f1679;
	fma.rn.f32 	%f408, %f1631, %f1640, %f1680;
	fma.rn.f32 	%f409, %f1631, %f1641, %f1681;
	fma.rn.f32 	%f410, %f1631, %f1642, %f1682;
	fma.rn.f32 	%f411, %f1630, %f1642, %f1674;
	fma.rn.f32 	%f412, %f1630, %f1641, %f1673;
	fma.rn.f32 	%f413, %f1630, %f1640, %f1672;
	fma.rn.f32 	%f414, %f1630, %f1639, %f1671;
	fma.rn.f32 	%f415, %f1630, %f1638, %f1670;
	fma.rn.f32 	%f416, %f1630, %f1637, %f1669;
	fma.rn.f32 	%f417, %f1630, %f1636, %f1668;
	fma.rn.f32 	%f418, %f1630, %f1635, %f1667;
	fma.rn.f32 	%f419, %f1629, %f1635, %f1659;
	fma.rn.f32 	%f420, %f1629, %f1636, %f1660;
	fma.rn.f32 	%f421, %f1629, %f1637, %f1661;
	fma.rn.f32 	%f422, %f1629, %f1638, %f1662;
	fma.rn.f32 	%f423, %f1629, %f1639, %f1663;
	fma.rn.f32 	%f424, %f1629, %f1640, %f1664;
	fma.rn.f32 	%f425, %f1629, %f1641, %f1665;
	fma.rn.f32 	%f426, %f1629, %f1642, %f1666;
	fma.rn.f32 	%f427, %f1628, %f1642, %f1658;
	fma.rn.f32 	%f428, %f1628, %f1641, %f1657;
	fma.rn.f32 	%f429, %f1628, %f1640, %f1656;
	fma.rn.f32 	%f430, %f1628, %f1639, %f1655;
	fma.rn.f32 	%f431, %f1628, %f1638, %f1654;
	fma.rn.f32 	%f432, %f1628, %f1637, %f1653;
	fma.rn.f32 	%f433, %f1628, %f1636, %f1652;
	fma.rn.f32 	%f434, %f1628, %f1635, %f1651;
	fma.rn.f32 	%f435, %f1627, %f1635, %f1643;
	fma.rn.f32 	%f436, %f1627, %f1636, %f1644;
	fma.rn.f32 	%f437, %f1627, %f1637, %f1645;
	fma.rn.f32 	%f438, %f1627, %f1638, %f1646;
	fma.rn.f32 	%f439, %f1627, %f1639, %f1647;
	fma.rn.f32 	%f440, %f1627, %f1640, %f1648;
	fma.rn.f32 	%f441, %f1627, %f1641, %f1649;
	fma.rn.f32 	%f442, %f1627, %f1642, %f1650;
	ld.shared.v4.f32 	{%f443, %f444, %f445, %f446}, [%r272+1024];
	ld.shared.v4.f32 	{%f447, %f448, %f449, %f450}, [%r272+1088];
	shl.b32 	%r278, %r402, 8;
	or.b32  	%r279, %r278, %r275;
	add.s32 	%r280, %r88, %r279;
	ld.shared.v4.f32 	{%f451, %f452, %f453, %f454}, [%r280];
	ld.shared.v4.f32 	{%f455, %f456, %f457, %f458}, [%r280+128];
	fma.rn.f32 	%f459, %f371, %f363, %f379;
	fma.rn.f32 	%f460, %f371, %f364, %f380;
	fma.rn.f32 	%f461, %f371, %f365, %f381;
	fma.rn.f32 	%f462, %f371, %f366, %f382;
	fma.rn.f32 	%f463, %f371, %f367, %f383;
	fma.rn.f32 	%f464, %f371, %f368, %f384;
	fma.rn.f32 	%f465, %f371, %f369, %f385;
	fma.rn.f32 	%f466, %f371, %f370, %f386;
	fma.rn.f32 	%f467, %f372, %f370, %f387;
	fma.rn.f32 	%f468, %f372, %f369, %f388;
	fma.rn.f32 	%f469, %f372, %f368, %f389;
	fma.rn.f32 	%f470, %f372, %f367, %f390;
	fma.rn.f32 	%f471, %f372, %f366, %f391;
	fma.rn.f32 	%f472, %f372, %f365, %f392;
	fma.rn.f32 	%f473, %f372, %f364, %f393;
	fma.rn.f32 	%f474, %f372, %f363, %f394;
	fma.rn.f32 	%f475, %f373, %f363, %f395;
	fma.rn.f32 	%f476, %f373, %f364, %f396;
	fma.rn.f32 	%f477, %f373, %f365, %f397;
	fma.rn.f32 	%f478, %f373, %f366, %f398;
	fma.rn.f32 	%f479, %f373, %f367, %f399;
	fma.rn.f32 	%f480, %f373, %f368, %f400;
	fma.rn.f32 	%f481, %f373, %f369, %f401;
	fma.rn.f32 	%f482, %f373, %f370, %f402;
	fma.rn.f32 	%f483, %f374, %f370, %f403;
	fma.rn.f32 	%f484, %f374, %f369, %f404;
	fma.rn.f32 	%f485, %f374, %f368, %f405;
	fma.rn.f32 	%f486, %f374, %f367, %f406;
	fma.rn.f32 	%f487, %f374, %f366, %f407;
	fma.rn.f32 	%f488, %f374, %f365, %f408;
	fma.rn.f32 	%f489, %f374, %f364, %f409;
	fma.rn.f32 	%f490, %f374, %f363, %f410;
	fma.rn.f32 	%f491, %f375, %f363, %f411;
	fma.rn.f32 	%f492, %f375, %f364, %f412;
	fma.rn.f32 	%f493, %f375, %f365, %f413;
	fma.rn.f32 	%f494, %f375, %f366, %f414;
	fma.rn.f32 	%f495, %f375, %f367, %f415;
	fma.rn.f32 	%f496, %f375, %f368, %f416;
	fma.rn.f32 	%f497, %f375, %f369, %f417;
	fma.rn.f32 	%f498, %f375, %f370, %f418;
	fma.rn.f32 	%f499, %f376, %f370, %f419;
	fma.rn.f32 	%f500, %f376, %f369, %f420;
	fma.rn.f32 	%f501, %f376, %f368, %f421;
	fma.rn.f32 	%f502, %f376, %f367, %f422;
	fma.rn.f32 	%f503, %f376, %f366, %f423;
	fma.rn.f32 	%f504, %f376, %f365, %f424;
	fma.rn.f32 	%f505, %f376, %f364, %f425;
	fma.rn.f32 	%f506, %f376, %f363, %f426;
	fma.rn.f32 	%f507, %f377, %f363, %f427;
	fma.rn.f32 	%f508, %f377, %f364, %f428;
	fma.rn.f32 	%f509, %f377, %f365, %f429;
	fma.rn.f32 	%f510, %f377, %f366, %f430;
	fma.rn.f32 	%f511, %f377, %f367, %f431;
	fma.rn.f32 	%f512, %f377, %f368, %f432;
	fma.rn.f32 	%f513, %f377, %f369, %f433;
	fma.rn.f32 	%f514, %f377, %f370, %f434;
	fma.rn.f32 	%f515, %f378, %f370, %f435;
	fma.rn.f32 	%f516, %f378, %f369, %f436;
	fma.rn.f32 	%f517, %f378, %f368, %f437;
	fma.rn.f32 	%f518, %f378, %f367, %f438;
	fma.rn.f32 	%f519, %f378, %f366, %f439;
	fma.rn.f32 	%f520, %f378, %f365, %f440;
	fma.rn.f32 	%f521, %f378, %f364, %f441;
	fma.rn.f32 	%f522, %f378, %f363, %f442;
	ld.shared.v4.f32 	{%f523, %f524, %f525, %f526}, [%r272+1536];
	ld.shared.v4.f32 	{%f527, %f528, %f529, %f530}, [%r272+1600];
	shl.b32 	%r281, %r401, 8;
	or.b32  	%r282, %r281, %r275;
	add.s32 	%r283, %r88, %r282;
	ld.shared.v4.f32 	{%f531, %f532, %f533, %f534}, [%r283];
	ld.shared.v4.f32 	{%f535, %f536, %f537, %f538}, [%r283+128];
	fma.rn.f32 	%f539, %f451, %f443, %f459;
	fma.rn.f32 	%f540, %f451, %f444, %f460;
	fma.rn.f32 	%f541, %f451, %f445, %f461;
	fma.rn.f32 	%f542, %f451, %f446, %f462;
	fma.rn.f32 	%f543, %f451, %f447, %f463;
	fma.rn.f32 	%f544, %f451, %f448, %f464;
	fma.rn.f32 	%f545, %f451, %f449, %f465;
	fma.rn.f32 	%f546, %f451, %f450, %f466;
	fma.rn.f32 	%f547, %f452, %f450, %f467;
	fma.rn.f32 	%f548, %f452, %f449, %f468;
	fma.rn.f32 	%f549, %f452, %f448, %f469;
	fma.rn.f32 	%f550, %f452, %f447, %f470;
	fma.rn.f32 	%f551, %f452, %f446, %f471;
	fma.rn.f32 	%f552, %f452, %f445, %f472;
	fma.rn.f32 	%f553, %f452, %f444, %f473;
	fma.rn.f32 	%f554, %f452, %f443, %f474;
	fma.rn.f32 	%f555, %f453, %f443, %f475;
	fma.rn.f32 	%f556, %f453, %f444, %f476;
	fma.rn.f32 	%f557, %f453, %f445, %f477;
	fma.rn.f32 	%f558, %f453, %f446, %f478;
	fma.rn.f32 	%f559, %f453, %f447, %f479;
	fma.rn.f32 	%f560, %f453, %f448, %f480;
	fma.rn.f32 	%f561, %f453, %f449, %f481;
	fma.rn.f32 	%f562, %f453, %f450, %f482;
	fma.rn.f32 	%f563, %f454, %f450, %f483;
	fma.rn.f32 	%f564, %f454, %f449, %f484;
	fma.rn.f32 	%f565, %f454, %f448, %f485;
	fma.rn.f32 	%f566, %f454, %f447, %f486;
	fma.rn.f32 	%f567, %f454, %f446, %f487;
	fma.rn.f32 	%f568, %f454, %f445, %f488;
	fma.rn.f32 	%f569, %f454, %f444, %f489;
	fma.rn.f32 	%f570, %f454, %f443, %f490;
	fma.rn.f32 	%f571, %f455, %f443, %f491;
	fma.rn.f32 	%f572, %f455, %f444, %f492;
	fma.rn.f32 	%f573, %f455, %f445, %f493;
	fma.rn.f32 	%f574, %f455, %f446, %f494;
	fma.rn.f32 	%f575, %f455, %f447, %f495;
	fma.rn.f32 	%f576, %f455, %f448, %f496;
	fma.rn.f32 	%f577, %f455, %f449, %f497;
	fma.rn.f32 	%f578, %f455, %f450, %f498;
	fma.rn.f32 	%f579, %f456, %f450, %f499;
	fma.rn.f32 	%f580, %f456, %f449, %f500;
	fma.rn.f32 	%f581, %f456, %f448, %f501;
	fma.rn.f32 	%f582, %f456, %f447, %f502;
	fma.rn.f32 	%f583, %f456, %f446, %f503;
	fma.rn.f32 	%f584, %f456, %f445, %f504;
	fma.rn.f32 	%f585, %f456, %f444, %f505;
	fma.rn.f32 	%f586, %f456, %f443, %f506;
	fma.rn.f32 	%f587, %f457, %f443, %f507;
	fma.rn.f32 	%f588, %f457, %f444, %f508;
	fma.rn.f32 	%f589, %f457, %f445, %f509;
	fma.rn.f32 	%f590, %f457, %f446, %f510;
	fma.rn.f32 	%f591, %f457, %f447, %f511;
	fma.rn.f32 	%f592, %f457, %f448, %f512;
	fma.rn.f32 	%f593, %f457, %f449, %f513;
	fma.rn.f32 	%f594, %f457, %f450, %f514;
	fma.rn.f32 	%f595, %f458, %f450, %f515;
	fma.rn.f32 	%f596, %f458, %f449, %f516;
	fma.rn.f32 	%f597, %f458, %f448, %f517;
	fma.rn.f32 	%f598, %f458, %f447, %f518;
	fma.rn.f32 	%f599, %f458, %f446, %f519;
	fma.rn.f32 	%f600, %f458, %f445, %f520;
	fma.rn.f32 	%f601, %f458, %f444, %f521;
	fma.rn.f32 	%f602, %f458, %f443, %f522;
	ld.shared.v4.f32 	{%f603, %f604, %f605, %f606}, [%r272+2048];
	ld.shared.v4.f32 	{%f607, %f608, %f609, %f610}, [%r272+2112];
	shl.b32 	%r284, %r400, 8;
	or.b32  	%r285, %r284, %r275;
	add.s32 	%r286, %r88, %r285;
	ld.shared.v4.f32 	{%f611, %f612, %f613, %f614}, [%r286];
	ld.shared.v4.f32 	{%f615, %f616, %f617, %f618}, [%r286+128];
	fma.rn.f32 	%f619, %f531, %f523, %f539;
	fma.rn.f32 	%f620, %f531, %f524, %f540;
	fma.rn.f32 	%f621, %f531, %f525, %f541;
	fma.rn.f32 	%f622, %f531, %f526, %f542;
	fma.rn.f32 	%f623, %f531, %f527, %f543;
	fma.rn.f32 	%f624, %f531, %f528, %f544;
	fma.rn.f32 	%f625, %f531, %f529, %f545;
	fma.rn.f32 	%f626, %f531, %f530, %f546;
	fma.rn.f32 	%f627, %f532, %f530, %f547;
	fma.rn.f32 	%f628, %f532, %f529, %f548;
	fma.rn.f32 	%f629, %f532, %f528, %f549;
	fma.rn.f32 	%f630, %f532, %f527, %f550;
	fma.rn.f32 	%f631, %f532, %f526, %f551;
	fma.rn.f32 	%f632, %f532, %f525, %f552;
	fma.rn.f32 	%f633, %f532, %f524, %f553;
	fma.rn.f32 	%f634, %f532, %f523, %f554;
	fma.rn.f32 	%f635, %f533, %f523, %f555;
	fma.rn.f32 	%f636, %f533, %f524, %f556;
	fma.rn.f32 	%f637, %f533, %f525, %f557;
	fma.rn.f32 	%f638, %f533, %f526, %f558;
	fma.rn.f32 	%f639, %f533, %f527, %f559;
	fma.rn.f32 	%f640, %f533, %f528, %f560;
	fma.rn.f32 	%f641, %f533, %f529, %f561;
	fma.rn.f32 	%f642, %f533, %f530, %f562;
	fma.rn.f32 	%f643, %f534, %f530, %f563;
	fma.rn.f32 	%f644, %f534, %f529, %f564;
	fma.rn.f32 	%f645, %f534, %f528, %f565;
	fma.rn.f32 	%f646, %f534, %f527, %f566;
	fma.rn.f32 	%f647, %f534, %f526, %f567;
	fma.rn.f32 	%f648, %f534, %f525, %f568;
	fma.rn.f32 	%f649, %f534, %f524, %f569;
	fma.rn.f32 	%f650, %f534, %f523, %f570;
	fma.rn.f32 	%f651, %f535, %f523, %f571;
	fma.rn.f32 	%f652, %f535, %f524, %f572;
	fma.rn.f32 	%f653, %f535, %f525, %f573;
	fma.rn.f32 	%f654, %f535, %f526, %f574;
	fma.rn.f32 	%f655, %f535, %f527, %f575;
	fma.rn.f32 	%f656, %f535, %f528, %f576;
	fma.rn.f32 	%f657, %f535, %f529, %f577;
	fma.rn.f32 	%f658, %f535, %f530, %f578;
	fma.rn.f32 	%f659, %f536, %f530, %f579;
	fma.rn.f32 	%f660, %f536, %f529, %f580;
	fma.rn.f32 	%f661, %f536, %f528, %f581;
	fma.rn.f32 	%f662, %f536, %f527, %f582;
	fma.rn.f32 	%f663, %f536, %f526, %f583;
	fma.rn.f32 	%f664, %f536, %f525, %f584;
	fma.rn.f32 	%f665, %f536, %f524, %f585;
	fma.rn.f32 	%f666, %f536, %f523, %f586;
	fma.rn.f32 	%f667, %f537, %f523, %f587;
	fma.rn.f32 	%f668, %f537, %f524, %f588;
	fma.rn.f32 	%f669, %f537, %f525, %f589;
	fma.rn.f32 	%f670, %f537, %f526, %f590;
	fma.rn.f32 	%f671, %f537, %f527, %f591;
	fma.rn.f32 	%f672, %f537, %f528, %f592;
	fma.rn.f32 	%f673, %f537, %f529, %f593;
	fma.rn.f32 	%f674, %f537, %f530, %f594;
	fma.rn.f32 	%f675, %f538, %f530, %f595;
	fma.rn.f32 	%f676, %f538, %f529, %f596;
	fma.rn.f32 	%f677, %f538, %f528, %f597;
	fma.rn.f32 	%f678, %f538, %f527, %f598;
	fma.rn.f32 	%f679, %f538, %f526, %f599;
	fma.rn.f32 	%f680, %f538, %f525, %f600;
	fma.rn.f32 	%f681, %f538, %f524, %f601;
	fma.rn.f32 	%f682, %f538, %f523, %f602;
	ld.shared.v4.f32 	{%f683, %f684, %f685, %f686}, [%r272+2560];
	ld.shared.v4.f32 	{%f687, %f688, %f689, %f690}, [%r272+2624];
	shl.b32 	%r287, %r399, 8;
	or.b32  	%r288, %r287, %r275;
	add.s32 	%r289, %r88, %r288;
	ld.shared.v4.f32 	{%f691, %f692, %f693, %f694}, [%r289];
	ld.shared.v4.f32 	{%f695, %f696, %f697, %f698}, [%r289+128];
	fma.rn.f32 	%f699, %f611, %f603, %f619;
	fma.rn.f32 	%f700, %f611, %f604, %f620;
	fma.rn.f32 	%f701, %f611, %f605, %f621;
	fma.rn.f32 	%f702, %f611, %f606, %f622;
	fma.rn.f32 	%f703, %f611, %f607, %f623;
	fma.rn.f32 	%f704, %f611, %f608, %f624;
	fma.rn.f32 	%f705, %f611, %f609, %f625;
	fma.rn.f32 	%f706, %f611, %f610, %f626;
	fma.rn.f32 	%f707, %f612, %f610, %f627;
	fma.rn.f32 	%f708, %f612, %f609, %f628;
	fma.rn.f32 	%f709, %f612, %f608, %f629;
	fma.rn.f32 	%f710, %f612, %f607, %f630;
	fma.rn.f32 	%f711, %f612, %f606, %f631;
	fma.rn.f32 	%f712, %f612, %f605, %f632;
	fma.rn.f32 	%f713, %f612, %f604, %f633;
	fma.rn.f32 	%f714, %f612, %f603, %f634;
	fma.rn.f32 	%f715, %f613, %f603, %f635;
	fma.rn.f32 	%f716, %f613, %f604, %f636;
	fma.rn.f32 	%f717, %f613, %f605, %f637;
	fma.rn.f32 	%f718, %f613, %f606, %f638;
	fma.rn.f32 	%f719, %f613, %f607, %f639;
	fma.rn.f32 	%f720, %f613, %f608, %f640;
	fma.rn.f32 	%f721, %f613, %f609, %f641;
	fma.rn.f32 	%f722, %f613, %f610, %f642;
	fma.rn.f32 	%f723, %f614, %f610, %f643;
	fma.rn.f32 	%f724, %f614, %f609, %f644;
	fma.rn.f32 	%f725, %f614, %f608, %f645;
	fma.rn.f32 	%f726, %f614, %f607, %f646;
	fma.rn.f32 	%f727, %f614, %f606, %f647;
	fma.rn.f32 	%f728, %f614, %f605, %f648;
	fma.rn.f32 	%f729, %f614, %f604, %f649;
	fma.rn.f32 	%f730, %f614, %f603, %f650;
	fma.rn.f32 	%f731, %f615, %f603, %f651;
	fma.rn.f32 	%f732, %f615, %f604, %f652;
	fma.rn.f32 	%f733, %f615, %f605, %f653;
	fma.rn.f32 	%f734, %f615, %f606, %f654;
	fma.rn.f32 	%f735, %f615, %f607, %f655;
	fma.rn.f32 	%f736, %f615, %f608, %f656;
	fma.rn.f32 	%f737, %f615, %f609, %f657;
	fma.rn.f32 	%f738, %f615, %f610, %f658;
	fma.rn.f32 	%f739, %f616, %f610, %f659;
	fma.rn.f32 	%f740, %f616, %f609, %f660;
	fma.rn.f32 	%f741, %f616, %f608, %f661;
	fma.rn.f32 	%f742, %f616, %f607, %f662;
	fma.rn.f32 	%f743, %f616, %f606, %f663;
	fma.rn.f32 	%f744, %f616, %f605, %f664;
	fma.rn.f32 	%f745, %f616, %f604, %f665;
	fma.rn.f32 	%f746, %f616, %f603, %f666;
	fma.rn.f32 	%f747, %f617, %f603, %f667;
	fma.rn.f32 	%f748, %f617, %f604, %f668;
	fma.rn.f32 	%f749, %f617, %f605, %f669;
	fma.rn.f32 	%f750, %f617, %f606, %f670;
	fma.rn.f32 	%f751, %f617, %f607, %f671;
	fma.rn.f32 	%f752, %f617, %f608, %f672;
	fma.rn.f32 	%f753, %f617, %f609, %f673;
	fma.rn.f32 	%f754, %f617, %f610, %f674;
	fma.rn.f32 	%f755, %f618, %f610, %f675;
	fma.rn.f32 	%f756, %f618, %f609, %f676;
	fma.rn.f32 	%f757, %f618, %f608, %f677;
	fma.rn.f32 	%f758, %f618, %f607, %f678;
	fma.rn.f32 	%f759, %f618, %f606, %f679;
	fma.rn.f32 	%f760, %f618, %f605, %f680;
	fma.rn.f32 	%f761, %f618, %f604, %f681;
	fma.rn.f32 	%f762, %f618, %f603, %f682;
	ld.shared.v4.f32 	{%f763, %f764, %f765, %f766}, [%r272+3072];
	ld.shared.v4.f32 	{%f767, %f768, %f769, %f770}, [%r272+3136];
	shl.b32 	%r290, %r398, 8;
	or.b32  	%r291, %r290, %r275;
	add.s32 	%r292, %r88, %r291;
	ld.shared.v4.f32 	{%f771, %f772, %f773, %f774}, [%r292];
	ld.shared.v4.f32 	{%f775, %f776, %f777, %f778}, [%r292+128];
	fma.rn.f32 	%f779, %f691, %f683, %f699;
	fma.rn.f32 	%f780, %f691, %f684, %f700;
	fma.rn.f32 	%f781, %f691, %f685, %f701;
	fma.rn.f32 	%f782, %f691, %f686, %f702;
	fma.rn.f32 	%f783, %f691, %f687, %f703;
	fma.rn.f32 	%f784, %f691, %f688, %f704;
	fma.rn.f32 	%f785, %f691, %f689, %f705;
	fma.rn.f32 	%f786, %f691, %f690, %f706;
	fma.rn.f32 	%f787, %f692, %f690, %f707;
	fma.rn.f32 	%f788, %f692, %f689, %f708;
	fma.rn.f32 	%f789, %f692, %f688, %f709;
	fma.rn.f32 	%f790, %f692, %f687, %f710;
	fma.rn.f32 	%f791, %f692, %f686, %f711;
	fma.rn.f32 	%f792, %f692, %f685, %f712;
	fma.rn.f32 	%f793, %f692, %f684, %f713;
	fma.rn.f32 	%f794, %f692, %f683, %f714;
	fma.rn.f32 	%f795, %f693, %f683, %f715;
	fma.rn.f32 	%f796, %f693, %f684, %f716;
	fma.rn.f32 	%f797, %f693, %f685, %f717;
	fma.rn.f32 	%f798, %f693, %f686, %f718;
	fma.rn.f32 	%f799, %f693, %f687, %f719;
	fma.rn.f32 	%f800, %f693, %f688, %f720;
	fma.rn.f32 	%f801, %f693, %f689, %f721;
	fma.rn.f32 	%f802, %f693, %f690, %f722;
	fma.rn.f32 	%f803, %f694, %f690, %f723;
	fma.rn.f32 	%f804, %f694, %f689, %f724;
	fma.rn.f32 	%f805, %f694, %f688, %f725;
	fma.rn.f32 	%f806, %f694, %f687, %f726;
	fma.rn.f32 	%f807, %f694, %f686, %f727;
	fma.rn.f32 	%f808, %f694, %f685, %f728;
	fma.rn.f32 	%f809, %f694, %f684, %f729;
	fma.rn.f32 	%f810, %f694, %f683, %f730;
	fma.rn.f32 	%f811, %f695, %f683, %f731;
	fma.rn.f32 	%f812, %f695, %f684, %f732;
	fma.rn.f32 	%f813, %f695, %f685, %f733;
	fma.rn.f32 	%f814, %f695, %f686, %f734;
	fma.rn.f32 	%f815, %f695, %f687, %f735;
	fma.rn.f32 	%f816, %f695, %f688, %f736;
	fma.rn.f32 	%f817, %f695, %f689, %f737;
	fma.rn.f32 	%f818, %f695, %f690, %f738;
	fma.rn.f32 	%f819, %f696, %f690, %f739;
	fma.rn.f32 	%f820, %f696, %f689, %f740;
	fma.rn.f32 	%f821, %f696, %f688, %f741;
	fma.rn.f32 	%f822, %f696, %f687, %f742;
	fma.rn.f32 	%f823, %f696, %f686, %f743;
	fma.rn.f32 	%f824, %f696, %f685, %f744;
	fma.rn.f32 	%f825, %f696, %f684, %f745;
	fma.rn.f32 	%f826, %f696, %f683, %f746;
	fma.rn.f32 	%f827, %f697, %f683, %f747;
	fma.rn.f32 	%f828, %f697, %f684, %f748;
	fma.rn.f32 	%f829, %f697, %f685, %f749;
	fma.rn.f32 	%f830, %f697, %f686, %f750;
	fma.rn.f32 	%f831, %f697, %f687, %f751;
	fma.rn.f32 	%f832, %f697, %f688, %f752;
	fma.rn.f32 	%f833, %f697, %f689, %f753;
	fma.rn.f32 	%f834, %f697, %f690, %f754;
	fma.rn.f32 	%f835, %f698, %f690, %f755;
	fma.rn.f32 	%f836, %f698, %f689, %f756;
	fma.rn.f32 	%f837, %f698, %f688, %f757;
	fma.rn.f32 	%f838, %f698, %f687, %f758;
	fma.rn.f32 	%f839, %f698, %f686, %f759;
	fma.rn.f32 	%f840, %f698, %f685, %f760;
	fma.rn.f32 	%f841, %f698, %f684, %f761;
	fma.rn.f32 	%f842, %f698, %f683, %f762;
	ld.shared.v4.f32 	{%f843, %f844, %f845, %f846}, [%r272+3584];
	ld.shared.v4.f32 	{%f847, %f848, %f849, %f850}, [%r272+3648];
	shl.b32 	%r293, %r397, 8;
	or.b32  	%r294, %r293, %r275;
	add.s32 	%r295, %r88, %r294;
	ld.shared.v4.f32 	{%f851, %f852, %f853, %f854}, [%r295];
	ld.shared.v4.f32 	{%f855, %f856, %f857, %f858}, [%r295+128];
	fma.rn.f32 	%f859, %f771, %f763, %f779;
	fma.rn.f32 	%f860, %f771, %f764, %f780;
	fma.rn.f32 	%f861, %f771, %f765, %f781;
	fma.rn.f32 	%f862, %f771, %f766, %f782;
	fma.rn.f32 	%f863, %f771, %f767, %f783;
	fma.rn.f32 	%f864, %f771, %f768, %f784;
	fma.rn.f32 	%f865, %f771, %f769, %f785;
	fma.rn.f32 	%f866, %f771, %f770, %f786;
	fma.rn.f32 	%f867, %f772, %f770, %f787;
	fma.rn.f32 	%f868, %f772, %f769, %f788;
	fma.rn.f32 	%f869, %f772, %f768, %f789;
	fma.rn.f32 	%f870, %f772, %f767, %f790;
	fma.rn.f32 	%f871, %f772, %f766, %f791;
	fma.rn.f32 	%f872, %f772, %f765, %f792;
	fma.rn.f32 	%f873, %f772, %f764, %f793;
	fma.rn.f32 	%f874, %f772, %f763, %f794;
	fma.rn.f32 	%f875, %f773, %f763, %f795;
	fma.rn.f32 	%f876, %f773, %f764, %f796;
	fma.rn.f32 	%f877, %f773, %f765, %f797;
	fma.rn.f32 	%f878, %f773, %f766, %f798;
	fma.rn.f32 	%f879, %f773, %f767, %f799;
	fma.rn.f32 	%f880, %f773, %f768, %f800;
	fma.rn.f32 	%f881, %f773, %f769, %f801;
	fma.rn.f32 	%f882, %f773, %f770, %f802;
	fma.rn.f32 	%f883, %f774, %f770, %f803;
	fma.rn.f32 	%f884, %f774, %f769, %f804;
	fma.rn.f32 	%f885, %f774, %f768, %f805;
	fma.rn.f32 	%f886, %f774, %f767, %f806;
	fma.rn.f32 	%f887, %f774, %f766, %f807;
	fma.rn.f32 	%f888, %f774, %f765, %f808;
	fma.rn.f32 	%f889, %f774, %f764, %f809;
	fma.rn.f32 	%f890, %f774, %f763, %f810;
	fma.rn.f32 	%f891, %f775, %f763, %f811;
	fma.rn.f32 	%f892, %f775, %f764, %f812;
	fma.rn.f32 	%f893, %f775, %f765, %f813;
	fma.rn.f32 	%f894, %f775, %f766, %f814;
	fma.rn.f32 	%f895, %f775, %f767, %f815;
	fma.rn.f32 	%f896, %f775, %f768, %f816;
	fma.rn.f32 	%f897, %f775, %f769, %f817;
	fma.rn.f32 	%f898, %f775, %f770, %f818;
	fma.rn.f32 	%f899, %f776, %f770, %f819;
	fma.rn.f32 	%f900, %f776, %f769, %f820;
	fma.rn.f32 	%f901, %f776, %f768, %f821;
	fma.rn.f32 	%f902, %f776, %f767, %f822;
	fma.rn.f32 	%f903, %f776, %f766, %f823;
	fma.rn.f32 	%f904, %f776, %f765, %f824;
	fma.rn.f32 	%f905, %f776, %f764, %f825;
	fma.rn.f32 	%f906, %f776, %f763, %f826;
	fma.rn.f32 	%f907, %f777, %f763, %f827;
	fma.rn.f32 	%f908, %f777, %f764, %f828;
	fma.rn.f32 	%f909, %f777, %f765, %f829;
	fma.rn.f32 	%f910, %f777, %f766, %f830;
	fma.rn.f32 	%f911, %f777, %f767, %f831;
	fma.rn.f32 	%f912, %f777, %f768, %f832;
	fma.rn.f32 	%f913, %f777, %f769, %f833;
	fma.rn.f32 	%f914, %f777, %f770, %f834;
	fma.rn.f32 	%f915, %f778, %f770, %f835;
	fma.rn.f32 	%f916, %f778, %f769, %f836;
	fma.rn.f32 	%f917, %f778, %f768, %f837;
	fma.rn.f32 	%f918, %f778, %f767, %f838;
	fma.rn.f32 	%f919, %f778, %f766, %f839;
	fma.rn.f32 	%f920, %f778, %f765, %f840;
	fma.rn.f32 	%f921, %f778, %f764, %f841;
	fma.rn.f32 	%f922, %f778, %f763, %f842;
	// begin inline asm
	cp.async.wait_all;

	// end inline asm
	bar.sync 	0;
	shr.u32 	%r296, %r267, 3;
	add.s32 	%r297, %r423, %r296;
	ld.shared.u32 	%r298, [%r297];
	ld.shared.u32 	%r403, [%r297+16];
	ld.shared.u32 	%r402, [%r297+32];
	ld.shared.u32 	%r401, [%r297+48];
	ld.shared.u32 	%r400, [%r297+64];
	ld.shared.u32 	%r399, [%r297+80];
	ld.shared.u32 	%r398, [%r297+96];
	ld.shared.u32 	%r397, [%r297+112];
	shl.b32 	%r299, %r245, 2;
	add.s32 	%r300, %r427, %r299;
	ld.shared.u32 	%r411, [%r300];
	ld.shared.u32 	%r410, [%r300+32];
	ld.shared.u32 	%r409, [%r300+64];
	ld.shared.u32 	%r408, [%r300+96];
	ld.shared.u32 	%r407, [%r300+128];
	ld.shared.u32 	%r406, [%r300+160];
	ld.shared.u32 	%r405, [%r300+192];
	ld.shared.u32 	%r404, [%r300+224];
	add.s32 	%r301, %r419, %r271;
	ld.shared.v4.f32 	{%f1642, %f1641, %f1640, %f1639}, [%r301];
	ld.shared.v4.f32 	{%f1638, %f1637, %f1636, %f1635}, [%r301+64];
	shl.b32 	%r302, %r298, 8;
	or.b32  	%r303, %r302, %r275;
	add.s32 	%r304, %r415, %r303;
	ld.shared.v4.f32 	{%f1634, %f1633, %f1632, %f1631}, [%r304];
	ld.shared.v4.f32 	{%f1630, %f1629, %f1628, %f1627}, [%r304+128];
	fma.rn.f32 	%f1706, %f851, %f843, %f859;
	fma.rn.f32 	%f1705, %f851, %f844, %f860;
	fma.rn.f32 	%f1704, %f851, %f845, %f861;
	fma.rn.f32 	%f1703, %f851, %f846, %f862;
	fma.rn.f32 	%f1702, %f851, %f847, %f863;
	fma.rn.f32 	%f1701, %f851, %f848, %f864;
	fma.rn.f32 	%f1700, %f851, %f849, %f865;
	fma.rn.f32 	%f1699, %f851, %f850, %f866;
	fma.rn.f32 	%f1691, %f852, %f850, %f867;
	fma.rn.f32 	%f1692, %f852, %f849, %f868;
	fma.rn.f32 	%f1693, %f852, %f848, %f869;
	fma.rn.f32 	%f1694, %f852, %f847, %f870;
	fma.rn.f32 	%f1695, %f852, %f846, %f871;
	fma.rn.f32 	%f1696, %f852, %f845, %f872;
	fma.rn.f32 	%f1697, %f852, %f844, %f873;
	fma.rn.f32 	%f1698, %f852, %f843, %f874;
	fma.rn.f32 	%f1690, %f853, %f843, %f875;
	fma.rn.f32 	%f1689, %f853, %f844, %f876;
	fma.rn.f32 	%f1688, %f853, %f845, %f877;
	fma.rn.f32 	%f1687, %f853, %f846, %f878;
	fma.rn.f32 	%f1686, %f853, %f847, %f879;
	fma.rn.f32 	%f1685, %f853, %f848, %f880;
	fma.rn.f32 	%f1684, %f853, %f849, %f881;
	fma.rn.f32 	%f1683, %f853, %f850, %f882;
	fma.rn.f32 	%f1675, %f854, %f850, %f883;
	fma.rn.f32 	%f1676, %f854, %f849, %f884;
	fma.rn.f32 	%f1677, %f854, %f848, %f885;
	fma.rn.f32 	%f1678, %f854, %f847, %f886;
	fma.rn.f32 	%f1679, %f854, %f846, %f887;
	fma.rn.f32 	%f1680, %f854, %f845, %f888;
	fma.rn.f32 	%f1681, %f854, %f844, %f889;
	fma.rn.f32 	%f1682, %f854, %f843, %f890;
	fma.rn.f32 	%f1674, %f855, %f843, %f891;
	fma.rn.f32 	%f1673, %f855, %f844, %f892;
	fma.rn.f32 	%f1672, %f855, %f845, %f893;
	fma.rn.f32 	%f1671, %f855, %f846, %f894;
	fma.rn.f32 	%f1670, %f855, %f847, %f895;
	fma.rn.f32 	%f1669, %f855, %f848, %f896;
	fma.rn.f32 	%f1668, %f855, %f849, %f897;
	fma.rn.f32 	%f1667, %f855, %f850, %f898;
	fma.rn.f32 	%f1659, %f856, %f850, %f899;
	fma.rn.f32 	%f1660, %f856, %f849, %f900;
	fma.rn.f32 	%f1661, %f856, %f848, %f901;
	fma.rn.f32 	%f1662, %f856, %f847, %f902;
	fma.rn.f32 	%f1663, %f856, %f846, %f903;
	fma.rn.f32 	%f1664, %f856, %f845, %f904;
	fma.rn.f32 	%f1665, %f856, %f844, %f905;
	fma.rn.f32 	%f1666, %f856, %f843, %f906;
	fma.rn.f32 	%f1658, %f857, %f843, %f907;
	fma.rn.f32 	%f1657, %f857, %f844, %f908;
	fma.rn.f32 	%f1656, %f857, %f845, %f909;
	fma.rn.f32 	%f1655, %f857, %f846, %f910;
	fma.rn.f32 	%f1654, %f857, %f847, %f911;
	fma.rn.f32 	%f1653, %f857, %f848, %f912;
	fma.rn.f32 	%f1652, %f857, %f849, %f913;
	fma.rn.f32 	%f1651, %f857, %f850, %f914;
	fma.rn.f32 	%f1643, %f858, %f850, %f915;
	fma.rn.f32 	%f1644, %f858, %f849, %f916;
	fma.rn.f32 	%f1645, %f858, %f848, %f917;
	fma.rn.f32 	%f1646, %f858, %f847, %f918;
	fma.rn.f32 	%f1647, %f858, %f846, %f919;
	fma.rn.f32 	%f1648, %f858, %f845, %f920;
	fma.rn.f32 	%f1649, %f858, %f844, %f921;
	fma.rn.f32 	%f1650, %f858, %f843, %f922;
	shl.b32 	%r305, %r368, 6;
	add.s32 	%r396, %r396, %r305;
	add.s64 	%rd165, %rd165, 256;
	add.s32 	%r120, %r395, 8;
	add.s32 	%r306, %r395, 16;
	shl.b32 	%r307, %r373, 3;
	add.s32 	%r393, %r393, %r307;
	setp.lt.s32 	%p24, %r306, %r383;
	mov.u32 	%r391, %r419;
	mov.u32 	%r392, %r415;
	mov.u32 	%r395, %r120;
	mov.u32 	%r412, %r414;
	mov.u32 	%r413, %r415;
	mov.u32 	%r414, %r87;
	mov.u32 	%r415, %r88;
	mov.u32 	%r416, %r418;
	mov.u32 	%r417, %r419;
	mov.u32 	%r418, %r91;
	mov.u32 	%r419, %r92;
	mov.u32 	%r420, %r422;
	mov.u32 	%r421, %r423;
	mov.u32 	%r422, %r95;
	mov.u32 	%r423, %r96;
	mov.u32 	%r424, %r426;
	mov.u32 	%r425, %r427;
	mov.u32 	%r426, %r99;
	mov.u32 	%r427, %r100;
	@%p24 bra 	$L__BB1_25;
$L__BB1_26:
	ld.param.u64 	%rd164, [_Z6nmGEMMILi64ELi128ELi64ELi8ELi8ELi8EEvPfS0_PiS1_S0_iiii_param_4];
	mov.u32 	%r308, %ctaid.x;
	shl.b32 	%r64, %r308, 7;
	mov.u32 	%r309, %ctaid.y;
	shl.b32 	%r65, %r309, 6;
	cvta.to.global.u64 	%rd7, %rd164;
	mov.u32 	%r310, %tid.y;
	mov.u32 	%r311, %ntid.x;
	mov.u32 	%r312, %tid.x;
	mad.lo.s32 	%r313, %r310, %r311, %r312;
	shr.u32 	%r314, %r313, 1;
	and.b32  	%r315, %r314, 8;
	and.b32  	%r316, %r313, 4194272;
	or.b32  	%r317, %r315, %r316;
	shl.b32 	%r318, %r313, 2;
	and.b32  	%r319, %r318, 4;
	or.b32  	%r66, %r317, %r319;
	shl.b32 	%r320, %r66, 2;
	add.s32 	%r321, %r391, %r320;
	ld.shared.v4.f32 	{%f923, %f924, %f925, %f926}, [%r321+512];
	ld.shared.v4.f32 	{%f927, %f928, %f929, %f930}, [%r321+576];
	shl.b32 	%r322, %r313, 1;
	and.b32  	%r67, %r322, 28;
	shl.b32 	%r323, %r403, 8;
	shl.b32 	%r324, %r313, 3;
	and.b32  	%r325, %r324, 112;
	or.b32  	%r326, %r323, %r325;
	add.s32 	%r327, %r392, %r326;
	ld.shared.v4.f32 	{%f931, %f932, %f933, %f934}, [%r327];
	ld.shared.v4.f32 	{%f935, %f936, %f937, %f938}, [%r327+128];
	fma.rn.f32 	%f939, %f1634, %f1642, %f1706;
	fma.rn.f32 	%f940, %f1634, %f1641, %f1705;
	fma.rn.f32 	%f941, %f1634, %f1640, %f1704;
	fma.rn.f32 	%f942, %f1634, %f1639, %f1703;
	fma.rn.f32 	%f943, %f1634, %f1638, %f1702;
	fma.rn.f32 	%f944, %f1634, %f1637, %f1701;
	fma.rn.f32 	%f945, %f1634, %f1636, %f1700;
	fma.rn.f32 	%f946, %f1634, %f1635, %f1699;
	fma.rn.f32 	%f947, %f1633, %f1635, %f1691;
	fma.rn.f32 	%f948, %f1633, %f1636, %f1692;
	fma.rn.f32 	%f949, %f1633, %f1637, %f1693;
	fma.rn.f32 	%f950, %f1633, %f1638, %f1694;
	fma.rn.f32 	%f951, %f1633, %f1639, %f1695;
	fma.rn.f32 	%f952, %f1633, %f1640, %f1696;
	fma.rn.f32 	%f953, %f1633, %f1641, %f1697;
	fma.rn.f32 	%f954, %f1633, %f1642, %f1698;
	fma.rn.f32 	%f955, %f1632, %f1642, %f1690;
	fma.rn.f32 	%f956, %f1632, %f1641, %f1689;
	fma.rn.f32 	%f957, %f1632, %f1640, %f1688;
	fma.rn.f32 	%f958, %f1632, %f1639, %f1687;
	fma.rn.f32 	%f959, %f1632, %f1638, %f1686;
	fma.rn.f32 	%f960, %f1632, %f1637, %f1685;
	fma.rn.f32 	%f961, %f1632, %f1636, %f1684;
	fma.rn.f32 	%f962, %f1632, %f1635, %f1683;
	fma.rn.f32 	%f963, %f1631, %f1635, %f1675;
	fma.rn.f32 	%f964, %f1631, %f1636, %f1676;
	fma.rn.f32 	%f965, %f1631, %f1637, %f1677;
	fma.rn.f32 	%f966, %f1631, %f1638, %f1678;
	fma.rn.f32 	%f967, %f1631, %f1639, %f1679;
	fma.rn.f32 	%f968, %f1631, %f1640, %f1680;
	fma.rn.f32 	%f969, %f1631, %f1641, %f1681;
	fma.rn.f32 	%f970, %f1631, %f1642, %f1682;
	fma.rn.f32 	%f971, %f1630, %f1642, %f1674;
	fma.rn.f32 	%f972, %f1630, %f1641, %f1673;
	fma.rn.f32 	%f973, %f1630, %f1640, %f1672;
	fma.rn.f32 	%f974, %f1630, %f1639, %f1671;
	fma.rn.f32 	%f975, %f1630, %f1638, %f1670;
	fma.rn.f32 	%f976, %f1630, %f1637, %f1669;
	fma.rn.f32 	%f977, %f1630, %f1636, %f1668;
	fma.rn.f32 	%f978, %f1630, %f1635, %f1667;
	fma.rn.f32 	%f979, %f1629, %f1635, %f1659;
	fma.rn.f32 	%f980, %f1629, %f1636, %f1660;
	fma.rn.f32 	%f981, %f1629, %f1637, %f1661;
	fma.rn.f32 	%f982, %f1629, %f1638, %f1662;
	fma.rn.f32 	%f983, %f1629, %f1639, %f1663;
	fma.rn.f32 	%f984, %f1629, %f1640, %f1664;
	fma.rn.f32 	%f985, %f1629, %f1641, %f1665;
	fma.rn.f32 	%f986, %f1629, %f1642, %f1666;
	fma.rn.f32 	%f987, %f1628, %f1642, %f1658;
	fma.rn.f32 	%f988, %f1628, %f1641, %f1657;
	fma.rn.f32 	%f989, %f1628, %f1640, %f1656;
	fma.rn.f32 	%f990, %f1628, %f1639, %f1655;
	fma.rn.f32 	%f991, %f1628, %f1638, %f1654;
	fma.rn.f32 	%f992, %f1628, %f1637, %f1653;
	fma.rn.f32 	%f993, %f1628, %f1636, %f1652;
	fma.rn.f32 	%f994, %f1628, %f1635, %f1651;
	fma.rn.f32 	%f995, %f1627, %f1635, %f1643;
	fma.rn.f32 	%f996, %f1627, %f1636, %f1644;
	fma.rn.f32 	%f997, %f1627, %f1637, %f1645;
	fma.rn.f32 	%f998, %f1627, %f1638, %f1646;
	fma.rn.f32 	%f999, %f1627, %f1639, %f1647;
	fma.rn.f32 	%f1000, %f1627, %f1640, %f1648;
	fma.rn.f32 	%f1001, %f1627, %f1641, %f1649;
	fma.rn.f32 	%f1002, %f1627, %f1642, %f1650;
	ld.shared.v4.f32 	{%f1003, %f1004, %f1005, %f1006}, [%r321+1024];
	ld.shared.v4.f32 	{%f1007, %f1008, %f1009, %f1010}, [%r321+1088];
	shl.b32 	%r328, %r402, 8;
	or.b32  	%r329, %r328, %r325;
	add.s32 	%r330, %r392, %r329;
	ld.shared.v4.f32 	{%f1011, %f1012, %f1013, %f1014}, [%r330];
	ld.shared.v4.f32 	{%f1015, %f1016, %f1017, %f1018}, [%r330+128];
	fma.rn.f32 	%f1019, %f931, %f923, %f939;
	fma.rn.f32 	%f1020, %f931, %f924, %f940;
	fma.rn.f32 	%f1021, %f931, %f925, %f941;
	fma.rn.f32 	%f1022, %f931, %f926, %f942;
	fma.rn.f32 	%f1023, %f931, %f927, %f943;
	fma.rn.f32 	%f1024, %f931, %f928, %f944;
	fma.rn.f32 	%f1025, %f931, %f929, %f945;
	fma.rn.f32 	%f1026, %f931, %f930, %f946;
	fma.rn.f32 	%f1027, %f932, %f930, %f947;
	fma.rn.f32 	%f1028, %f932, %f929, %f948;
	fma.rn.f32 	%f1029, %f932, %f928, %f949;
	fma.rn.f32 	%f1030, %f932, %f927, %f950;
	fma.rn.f32 	%f1031, %f932, %f926, %f951;
	fma.rn.f32 	%f1032, %f932, %f925, %f952;
	fma.rn.f32 	%f1033, %f932, %f924, %f953;
	fma.rn.f32 	%f1034, %f932, %f923, %f954;
	fma.rn.f32 	%f1035, %f933, %f923, %f955;
	fma.rn.f32 	%f1036, %f933, %f924, %f956;
	fma.rn.f32 	%f1037, %f933, %f925, %f957;
	fma.rn.f32 	%f1038, %f933, %f926, %f958;
	fma.rn.f32 	%f1039, %f933, %f927, %f959;
	fma.rn.f32 	%f1040, %f933, %f928, %f960;
	fma.rn.f32 	%f1041, %f933, %f929, %f961;
	fma.rn.f32 	%f1042, %f933, %f930, %f962;
	fma.rn.f32 	%f1043, %f934, %f930, %f963;
	fma.rn.f32 	%f1044, %f934, %f929, %f964;
	fma.rn.f32 	%f1045, %f934, %f928, %f965;
	fma.rn.f32 	%f1046, %f934, %f927, %f966;
	fma.rn.f32 	%f1047, %f934, %f926, %f967;
	fma.rn.f32 	%f1048, %f934, %f925, %f968;
	fma.rn.f32 	%f1049, %f934, %f924, %f969;
	fma.rn.f32 	%f1050, %f934, %f923, %f970;
	fma.rn.f32 	%f1051, %f935, %f923, %f971;
	fma.rn.f32 	%f1052, %f935, %f924, %f972;
	fma.rn.f32 	%f1053, %f935, %f925, %f973;
	fma.rn.f32 	%f1054, %f935, %f926, %f974;
	fma.rn.f32 	%f1055, %f935, %f927, %f975;
	fma.rn.f32 	%f1056, %f935, %f928, %f976;
	fma.rn.f32 	%f1057, %f935, %f929, %f977;
	fma.rn.f32 	%f1058, %f935, %f930, %f978;
	fma.rn.f32 	%f1059, %f936, %f930, %f979;
	fma.rn.f32 	%f1060, %f936, %f929, %f980;
	fma.rn.f32 	%f1061, %f936, %f928, %f981;
	fma.rn.f32 	%f1062, %f936, %f927, %f982;
	fma.rn.f32 	%f1063, %f936, %f926, %f983;
	fma.rn.f32 	%f1064, %f936, %f925, %f984;
	fma.rn.f32 	%f1065, %f936, %f924, %f985;
	fma.rn.f32 	%f1066, %f936, %f923, %f986;
	fma.rn.f32 	%f1067, %f937, %f923, %f987;
	fma.rn.f32 	%f1068, %f937, %f924, %f988;
	fma.rn.f32 	%f1069, %f937, %f925, %f989;
	fma.rn.f32 	%f1070, %f937, %f926, %f990;
	fma.rn.f32 	%f1071, %f937, %f927, %f991;
	fma.rn.f32 	%f1072, %f937, %f928, %f992;
	fma.rn.f32 	%f1073, %f937, %f929, %f993;
	fma.rn.f32 	%f1074, %f937, %f930, %f994;
	fma.rn.f32 	%f1075, %f938, %f930, %f995;
	fma.rn.f32 	%f1076, %f938, %f929, %f996;
	fma.rn.f32 	%f1077, %f938, %f928, %f997;
	fma.rn.f32 	%f1078, %f938, %f927, %f998;
	fma.rn.f32 	%f1079, %f938, %f926, %f999;
	fma.rn.f32 	%f1080, %f938, %f925, %f1000;
	fma.rn.f32 	%f1081, %f938, %f924, %f1001;
	fma.rn.f32 	%f1082, %f938, %f923, %f1002;
	ld.shared.v4.f32 	{%f1083, %f1084, %f1085, %f1086}, [%r321+1536];
	ld.shared.v4.f32 	{%f1087, %f1088, %f1089, %f1090}, [%r321+1600];
	shl.b32 	%r331, %r401, 8;
	or.b32  	%r332, %r331, %r325;
	add.s32 	%r333, %r392, %r332;
	ld.shared.v4.f32 	{%f1091, %f1092, %f1093, %f1094}, [%r333];
	ld.shared.v4.f32 	{%f1095, %f1096, %f1097, %f1098}, [%r333+128];
	fma.rn.f32 	%f1099, %f1011, %f1003, %f1019;
	fma.rn.f32 	%f1100, %f1011, %f1004, %f1020;
	fma.rn.f32 	%f1101, %f1011, %f1005, %f1021;
	fma.rn.f32 	%f1102, %f1011, %f1006, %f1022;
	fma.rn.f32 	%f1103, %f1011, %f1007, %f1023;
	fma.rn.f32 	%f1104, %f1011, %f1008, %f1024;
	fma.rn.f32 	%f1105, %f1011, %f1009, %f1025;
	fma.rn.f32 	%f1106, %f1011, %f1010, %f1026;
	fma.rn.f32 	%f1107, %f1012, %f1010, %f1027;
	fma.rn.f32 	%f1108, %f1012, %f1009, %f1028;
	fma.rn.f32 	%f1109, %f1012, %f1008, %f1029;
	fma.rn.f32 	%f1110, %f1012, %f1007, %f1030;
	fma.rn.f32 	%f1111, %f1012, %f1006, %f1031;
	fma.rn.f32 	%f1112, %f1012, %f1005, %f1032;
	fma.rn.f32 	%f1113, %f1012, %f1004, %f1033;
	fma.rn.f32 	%f1114, %f1012, %f1003, %f1034;
	fma.rn.f32 	%f1115, %f1013, %f1003, %f1035;
	fma.rn.f32 	%f1116, %f1013, %f1004, %f1036;
	fma.rn.f32 	%f1117, %f1013, %f1005, %f1037;
	fma.rn.f32 	%f1118, %f1013, %f1006, %f1038;
	fma.rn.f32 	%f1119, %f1013, %f1007, %f1039;
	fma.rn.f32 	%f1120, %f1013, %f1008, %f1040;
	fma.rn.f32 	%f1121, %f1013, %f1009, %f1041;
	fma.rn.f32 	%f1122, %f1013, %f1010, %f1042;
	fma.rn.f32 	%f1123, %f1014, %f1010, %f1043;
	fma.rn.f32 	%f1124, %f1014, %f1009, %f1044;
	fma.rn.f32 	%f1125, %f1014, %f1008, %f1045;
	fma.rn.f32 	%f1126, %f1014, %f1007, %f1046;
	fma.rn.f32 	%f1127, %f1014, %f1006, %f1047;
	fma.rn.f32 	%f1128, %f1014, %f1005, %f1048;
	fma.rn.f32 	%f1129, %f1014, %f1004, %f1049;
	fma.rn.f32 	%f1130, %f1014, %f1003, %f1050;
	fma.rn.f32 	%f1131, %f1015, %f1003, %f1051;
	fma.rn.f32 	%f1132, %f1015, %f1004, %f1052;
	fma.rn.f32 	%f1133, %f1015, %f1005, %f1053;
	fma.rn.f32 	%f1134, %f1015, %f1006, %f1054;
	fma.rn.f32 	%f1135, %f1015, %f1007, %f1055;
	fma.rn.f32 	%f1136, %f1015, %f1008, %f1056;
	fma.rn.f32 	%f1137, %f1015, %f1009, %f1057;
	fma.rn.f32 	%f1138, %f1015, %f1010, %f1058;
	fma.rn.f32 	%f1139, %f1016, %f1010, %f1059;
	fma.rn.f32 	%f1140, %f1016, %f1009, %f1060;
	fma.rn.f32 	%f1141, %f1016, %f1008, %f1061;
	fma.rn.f32 	%f1142, %f1016, %f1007, %f1062;
	fma.rn.f32 	%f1143, %f1016, %f1006, %f1063;
	fma.rn.f32 	%f1144, %f1016, %f1005, %f1064;
	fma.rn.f32 	%f1145, %f1016, %f1004, %f1065;
	fma.rn.f32 	%f1146, %f1016, %f1003, %f1066;
	fma.rn.f32 	%f1147, %f1017, %f1003, %f1067;
	fma.rn.f32 	%f1148, %f1017, %f1004, %f1068;
	fma.rn.f32 	%f1149, %f1017, %f1005, %f1069;
	fma.rn.f32 	%f1150, %f1017, %f1006, %f1070;
	fma.rn.f32 	%f1151, %f1017, %f1007, %f1071;
	fma.rn.f32 	%f1152, %f1017, %f1008, %f1072;
	fma.rn.f32 	%f1153, %f1017, %f1009, %f1073;
	fma.rn.f32 	%f1154, %f1017, %f1010, %f1074;
	fma.rn.f32 	%f1155, %f1018, %f1010, %f1075;
	fma.rn.f32 	%f1156, %f1018, %f1009, %f1076;
	fma.rn.f32 	%f1157, %f1018, %f1008, %f1077;
	fma.rn.f32 	%f1158, %f1018, %f1007, %f1078;
	fma.rn.f32 	%f1159, %f1018, %f1006, %f1079;
	fma.rn.f32 	%f1160, %f1018, %f1005, %f1080;
	fma.rn.f32 	%f1161, %f1018, %f1004, %f1081;
	fma.rn.f32 	%f1162, %f1018, %f1003, %f1082;
	ld.shared.v4.f32 	{%f1163, %f1164, %f1165, %f1166}, [%r321+2048];
	ld.shared.v4.f32 	{%f1167, %f1168, %f1169, %f1170}, [%r321+2112];
	shl.b32 	%r334, %r400, 8;
	or.b32  	%r335, %r334, %r325;
	add.s32 	%r336, %r392, %r335;
	ld.shared.v4.f32 	{%f1171, %f1172, %f1173, %f1174}, [%r336];
	ld.shared.v4.f32 	{%f1175, %f1176, %f1177, %f1178}, [%r336+128];
	fma.rn.f32 	%f1179, %f1091, %f1083, %f1099;
	fma.rn.f32 	%f1180, %f1091, %f1084, %f1100;
	fma.rn.f32 	%f1181, %f1091, %f1085, %f1101;
	fma.rn.f32 	%f1182, %f1091, %f1086, %f1102;
	fma.rn.f32 	%f1183, %f1091, %f1087, %f1103;
	fma.rn.f32 	%f1184, %f1091, %f1088, %f1104;
	fma.rn.f32 	%f1185, %f1091, %f1089, %f1105;
	fma.rn.f32 	%f1186, %f1091, %f1090, %f1106;
	fma.rn.f32 	%f1187, %f1092, %f1090, %f1107;
	fma.rn.f32 	%f1188, %f1092, %f1089, %f1108;
	fma.rn.f32 	%f1189, %f1092, %f1088, %f1109;
	fma.rn.f32 	%f1190, %f1092, %f1087, %f1110;
	fma.rn.f32 	%f1191, %f1092, %f1086, %f1111;
	fma.rn.f32 	%f1192, %f1092, %f1085, %f1112;
	fma.rn.f32 	%f1193, %f1092, %f1084, %f1113;
	fma.rn.f32 	%f1194, %f1092, %f1083, %f1114;
	fma.rn.f32 	%f1195, %f1093, %f1083, %f1115;
	fma.rn.f32 	%f1196, %f1093, %f1084, %f1116;
	fma.rn.f32 	%f1197, %f1093, %f1085, %f1117;
	fma.rn.f32 	%f1198, %f1093, %f1086, %f1118;
	fma.rn.f32 	%f1199, %f1093, %f1087, %f1119;
	fma.rn.f32 	%f1200, %f1093, %f1088, %f1120;
	fma.rn.f32 	%f1201, %f1093, %f1089, %f1121;
	fma.rn.f32 	%f1202, %f1093, %f1090, %f1122;
	fma.rn.f32 	%f1203, %f1094, %f1090, %f1123;
	fma.rn.f32 	%f1204, %f1094, %f1089, %f1124;
	fma.rn.f32 	%f1205, %f1094, %f1088, %f1125;
	fma.rn.f32 	%f1206, %f1094, %f1087, %f1126;
	fma.rn.f32 	%f1207, %f1094, %f1086, %f1127;
	fma.rn.f32 	%f1208, %f1094, %f1085, %f1128;
	fma.rn.f32 	%f1209, %f1094, %f1084, %f1129;
	fma.rn.f32 	%f1210, %f1094, %f1083, %f1130;
	fma.rn.f32 	%f1211, %f1095, %f1083, %f1131;
	fma.rn.f32 	%f1212, %f1095, %f1084, %f1132;
	fma.rn.f32 	%f1213, %f1095, %f1085, %f1133;
	fma.rn.f32 	%f1214, %f1095, %f1086, %f1134;
	fma.rn.f32 	%f1215, %f1095, %f1087, %f1135;
	fma.rn.f32 	%f1216, %f1095, %f1088, %f1136;
	fma.rn.f32 	%f1217, %f1095, %f1089, %f1137;
	fma.rn.f32 	%f1218, %f1095, %f1090, %f1138;
	fma.rn.f32 	%f1219, %f1096, %f1090, %f1139;
	fma.rn.f32 	%f1220, %f1096, %f1089, %f1140;
	fma.rn.f32 	%f1221, %f1096, %f1088, %f1141;
	fma.rn.f32 	%f1222, %f1096, %f1087, %f1142;
	fma.rn.f32 	%f1223, %f1096, %f1086, %f1143;
	fma.rn.f32 	%f1224, %f1096, %f1085, %f1144;
	fma.rn.f32 	%f1225, %f1096, %f1084, %f1145;
	fma.rn.f32 	%f1226, %f1096, %f1083, %f1146;
	fma.rn.f32 	%f1227, %f1097, %f1083, %f1147;
	fma.rn.f32 	%f1228, %f1097, %f1084, %f1148;
	fma.rn.f32 	%f1229, %f1097, %f1085, %f1149;
	fma.rn.f32 	%f1230, %f1097, %f1086, %f1150;
	fma.rn.f32 	%f1231, %f1097, %f1087, %f1151;
	fma.rn.f32 	%f1232, %f1097, %f1088, %f1152;
	fma.rn.f32 	%f1233, %f1097, %f1089, %f1153;
	fma.rn.f32 	%f1234, %f1097, %f1090, %f1154;
	fma.rn.f32 	%f1235, %f1098, %f1090, %f1155;
	fma.rn.f32 	%f1236, %f1098, %f1089, %f1156;
	fma.rn.f32 	%f1237, %f1098, %f1088, %f1157;
	fma.rn.f32 	%f1238, %f1098, %f1087, %f1158;
	fma.rn.f32 	%f1239, %f1098, %f1086, %f1159;
	fma.rn.f32 	%f1240, %f1098, %f1085, %f1160;
	fma.rn.f32 	%f1241, %f1098, %f1084, %f1161;
	fma.rn.f32 	%f1242, %f1098, %f1083, %f1162;
	ld.shared.v4.f32 	{%f1243, %f1244, %f1245, %f1246}, [%r321+2560];
	ld.shared.v4.f32 	{%f1247, %f1248, %f1249, %f1250}, [%r321+2624];
	shl.b32 	%r337, %r399, 8;
	or.b32  	%r338, %r337, %r325;
	add.s32 	%r339, %r392, %r338;
	ld.shared.v4.f32 	{%f1251, %f1252, %f1253, %f1254}, [%r339];
	ld.shared.v4.f32 	{%f1255, %f1256, %f1257, %f1258}, [%r339+128];
	fma.rn.f32 	%f1259, %f1171, %f1163, %f1179;
	fma.rn.f32 	%f1260, %f1171, %f1164, %f1180;
	fma.rn.f32 	%f1261, %f1171, %f1165, %f1181;
	fma.rn.f32 	%f1262, %f1171, %f1166, %f1182;
	fma.rn.f32 	%f1263, %f1171, %f1167, %f1183;
	fma.rn.f32 	%f1264, %f1171, %f1168, %f1184;
	fma.rn.f32 	%f1265, %f1171, %f1169, %f1185;
	fma.rn.f32 	%f1266, %f1171, %f1170, %f1186;
	fma.rn.f32 	%f1267, %f1172, %f1170, %f1187;
	fma.rn.f32 	%f1268, %f1172, %f1169, %f1188;
	fma.rn.f32 	%f1269, %f1172, %f1168, %f1189;
	fma.rn.f32 	%f1270, %f1172, %f1167, %f1190;
	fma.rn.f32 	%f1271, %f1172, %f1166, %f1191;
	fma.rn.f32 	%f1272, %f1172, %f1165, %f1192;
	fma.rn.f32 	%f1273, %f1172, %f1164, %f1193;
	fma.rn.f32 	%f1274, %f1172, %f1163, %f1194;
	fma.rn.f32 	%f1275, %f1173, %f1163, %f1195;
	fma.rn.f32 	%f1276, %f1173, %f1164, %f1196;
	fma.rn.f32 	%f1277, %f1173, %f1165, %f1197;
	fma.rn.f32 	%f1278, %f1173, %f1166, %f1198;
	fma.rn.f32 	%f1279, %f1173, %f1167, %f1199;
	fma.rn.f32 	%f1280, %f1173, %f1168, %f1200;
	fma.rn.f32 	%f1281, %f1173, %f1169, %f1201;
	fma.rn.f32 	%f1282, %f1173, %f1170, %f1202;
	fma.rn.f32 	%f1283, %f1174, %f1170, %f1203;
	fma.rn.f32 	%f1284, %f1174, %f1169, %f1204;
	fma.rn.f32 	%f1285, %f1174, %f1168, %f1205;
	fma.rn.f32 	%f1286, %f1174, %f1167, %f1206;
	fma.rn.f32 	%f1287, %f1174, %f1166, %f1207;
	fma.rn.f32 	%f1288, %f1174, %f1165, %f1208;
	fma.rn.f32 	%f1289, %f1174, %f1164, %f1209;
	fma.rn.f32 	%f1290, %f1174, %f1163, %f1210;
	fma.rn.f32 	%f1291, %f1175, %f1163, %f1211;
	fma.rn.f32 	%f1292, %f1175, %f1164, %f1212;
	fma.rn.f32 	%f1293, %f1175, %f1165, %f1213;
	fma.rn.f32 	%f1294, %f1175, %f1166, %f1214;
	fma.rn.f32 	%f1295, %f1175, %f1167, %f1215;
	fma.rn.f32 	%f1296, %f1175, %f1168, %f1216;
	fma.rn.f32 	%f1297, %f1175, %f1169, %f1217;
	fma.rn.f32 	%f1298, %f1175, %f1170, %f1218;
	fma.rn.f32 	%f1299, %f1176, %f1170, %f1219;
	fma.rn.f32 	%f1300, %f1176, %f1169, %f1220;
	fma.rn.f32 	%f1301, %f1176, %f1168, %f1221;
	fma.rn.f32 	%f1302, %f1176, %f1167, %f1222;
	fma.rn.f32 	%f1303, %f1176, %f1166, %f1223;
	fma.rn.f32 	%f1304, %f1176, %f1165, %f1224;
	fma.rn.f32 	%f1305, %f1176, %f1164, %f1225;
	fma.rn.f32 	%f1306, %f1176, %f1163, %f1226;
	fma.rn.f32 	%f1307, %f1177, %f1163, %f1227;
	fma.rn.f32 	%f1308, %f1177, %f1164, %f1228;
	fma.rn.f32 	%f1309, %f1177, %f1165, %f1229;
	fma.rn.f32 	%f1310, %f1177, %f1166, %f1230;
	fma.rn.f32 	%f1311, %f1177, %f1167, %f1231;
	fma.rn.f32 	%f1312, %f1177, %f1168, %f1232;
	fma.rn.f32 	%f1313, %f1177, %f1169, %f1233;
	fma.rn.f32 	%f1314, %f1177, %f1170, %f1234;
	fma.rn.f32 	%f1315, %f1178, %f1170, %f1235;
	fma.rn.f32 	%f1316, %f1178, %f1169, %f1236;
	fma.rn.f32 	%f1317, %f1178, %f1168, %f1237;
	fma.rn.f32 	%f1318, %f1178, %f1167, %f1238;
	fma.rn.f32 	%f1319, %f1178, %f1166, %f1239;
	fma.rn.f32 	%f1320, %f1178, %f1165, %f1240;
	fma.rn.f32 	%f1321, %f1178, %f1164, %f1241;
	fma.rn.f32 	%f1322, %f1178, %f1163, %f1242;
	ld.shared.v4.f32 	{%f1323, %f1324, %f1325, %f1326}, [%r321+3072];
	ld.shared.v4.f32 	{%f1327, %f1328, %f1329, %f1330}, [%r321+3136];
	shl.b32 	%r340, %r398, 8;
	or.b32  	%r341, %r340, %r325;
	add.s32 	%r342, %r392, %r341;
	ld.shared.v4.f32 	{%f1331, %f1332, %f1333, %f1334}, [%r342];
	ld.shared.v4.f32 	{%f1335, %f1336, %f1337, %f1338}, [%r342+128];
	fma.rn.f32 	%f1339, %f1251, %f1243, %f1259;
	fma.rn.f32 	%f1340, %f1251, %f1244, %f1260;
	fma.rn.f32 	%f1341, %f1251, %f1245, %f1261;
	fma.rn.f32 	%f1342, %f1251, %f1246, %f1262;
	fma.rn.f32 	%f1343, %f1251, %f1247, %f1263;
	fma.rn.f32 	%f1344, %f1251, %f1248, %f1264;
	fma.rn.f32 	%f1345, %f1251, %f1249, %f1265;
	fma.rn.f32 	%f1346, %f1251, %f1250, %f1266;
	fma.rn.f32 	%f1347, %f1252, %f1250, %f1267;
	fma.rn.f32 	%f1348, %f1252, %f1249, %f1268;
	fma.rn.f32 	%f1349, %f1252, %f1248, %f1269;
	fma.rn.f32 	%f1350, %f1252, %f1247, %f1270;
	fma.rn.f32 	%f1351, %f1252, %f1246, %f1271;
	fma.rn.f32 	%f1352, %f1252, %f1245, %f1272;
	fma.rn.f32 	%f1353, %f1252, %f1244, %f1273;
	fma.rn.f32 	%f1354, %f1252, %f1243, %f1274;
	fma.rn.f32 	%f1355, %f1253, %f1243, %f1275;
	fma.rn.f32 	%f1356, %f1253, %f1244, %f1276;
	fma.rn.f32 	%f1357, %f1253, %f1245, %f1277;
	fma.rn.f32 	%f1358, %f1253, %f1246, %f1278;
	fma.rn.f32 	%f1359, %f1253, %f1247, %f1279;
	fma.rn.f32 	%f1360, %f1253, %f1248, %f1280;
	fma.rn.f32 	%f1361, %f1253, %f1249, %f1281;
	fma.rn.f32 	%f1362, %f1253, %f1250, %f1282;
	fma.rn.f32 	%f1363, %f1254, %f1250, %f1283;
	fma.rn.f32 	%f1364, %f1254, %f1249, %f1284;
	fma.rn.f32 	%f1365, %f1254, %f1248, %f1285;
	fma.rn.f32 	%f1366, %f1254, %f1247, %f1286;
	fma.rn.f32 	%f1367, %f1254, %f1246, %f1287;
	fma.rn.f32 	%f1368, %f1254, %f1245, %f1288;
	fma.rn.f32 	%f1369, %f1254, %f1244, %f1289;
	fma.rn.f32 	%f1370, %f1254, %f1243, %f1290;
	fma.rn.f32 	%f1371, %f1255, %f1243, %f1291;
	fma.rn.f32 	%f1372, %f1255, %f1244, %f1292;
	fma.rn.f32 	%f1373, %f1255, %f1245, %f1293;
	fma.rn.f32 	%f1374, %f1255, %f1246, %f1294;
	fma.rn.f32 	%f1375, %f1255, %f1247, %f1295;
	fma.rn.f32 	%f1376, %f1255, %f1248, %f1296;
	fma.rn.f32 	%f1377, %f1255, %f1249, %f1297;
	fma.rn.f32 	%f1378, %f1255, %f1250, %f1298;
	fma.rn.f32 	%f1379, %f1256, %f1250, %f1299;
	fma.rn.f32 	%f1380, %f1256, %f1249, %f1300;
	fma.rn.f32 	%f1381, %f1256, %f1248, %f1301;
	fma.rn.f32 	%f1382, %f1256, %f1247, %f1302;
	fma.rn.f32 	%f1383, %f1256, %f1246, %f1303;
	fma.rn.f32 	%f1384, %f1256, %f1245, %f1304;
	fma.rn.f32 	%f1385, %f1256, %f1244, %f1305;
	fma.rn.f32 	%f1386, %f1256, %f1243, %f1306;
	fma.rn.f32 	%f1387, %f1257, %f1243, %f1307;
	fma.rn.f32 	%f1388, %f1257, %f1244, %f1308;
	fma.rn.f32 	%f1389, %f1257, %f1245, %f1309;
	fma.rn.f32 	%f1390, %f1257, %f1246, %f1310;
	fma.rn.f32 	%f1391, %f1257, %f1247, %f1311;
	fma.rn.f32 	%f1392, %f1257, %f1248, %f1312;
	fma.rn.f32 	%f1393, %f1257, %f1249, %f1313;
	fma.rn.f32 	%f1394, %f1257, %f1250, %f1314;
	fma.rn.f32 	%f1395, %f1258, %f1250, %f1315;
	fma.rn.f32 	%f1396, %f1258, %f1249, %f1316;
	fma.rn.f32 	%f1397, %f1258, %f1248, %f1317;
	fma.rn.f32 	%f1398, %f1258, %f1247, %f1318;
	fma.rn.f32 	%f1399, %f1258, %f1246, %f1319;
	fma.rn.f32 	%f1400, %f1258, %f1245, %f1320;
	fma.rn.f32 	%f1401, %f1258, %f1244, %f1321;
	fma.rn.f32 	%f1402, %f1258, %f1243, %f1322;
	ld.shared.v4.f32 	{%f1403, %f1404, %f1405, %f1406}, [%r321+3584];
	ld.shared.v4.f32 	{%f1407, %f1408, %f1409, %f1410}, [%r321+3648];
	shl.b32 	%r343, %r397, 8;
	or.b32  	%r344, %r343, %r325;
	add.s32 	%r345, %r392, %r344;
	ld.shared.v4.f32 	{%f1411, %f1412, %f1413, %f1414}, [%r345];
	ld.shared.v4.f32 	{%f1415, %f1416, %f1417, %f1418}, [%r345+128];
	fma.rn.f32 	%f1419, %f1331, %f1323, %f1339;
	fma.rn.f32 	%f1420, %f1331, %f1324, %f1340;
	fma.rn.f32 	%f1421, %f1331, %f1325, %f1341;
	fma.rn.f32 	%f1422, %f1331, %f1326, %f1342;
	fma.rn.f32 	%f1423, %f1331, %f1327, %f1343;
	fma.rn.f32 	%f1424, %f1331, %f1328, %f1344;
	fma.rn.f32 	%f1425, %f1331, %f1329, %f1345;
	fma.rn.f32 	%f1426, %f1331, %f1330, %f1346;
	fma.rn.f32 	%f1427, %f1332, %f1330, %f1347;
	fma.rn.f32 	%f1428, %f1332, %f1329, %f1348;
	fma.rn.f32 	%f1429, %f1332, %f1328, %f1349;
	fma.rn.f32 	%f1430, %f1332, %f1327, %f1350;
	fma.rn.f32 	%f1431, %f1332, %f1326, %f1351;
	fma.rn.f32 	%f1432, %f1332, %f1325, %f1352;
	fma.rn.f32 	%f1433, %f1332, %f1324, %f1353;
	fma.rn.f32 	%f1434, %f1332, %f1323, %f1354;
	fma.rn.f32 	%f1435, %f1333, %f1323, %f1355;
	fma.rn.f32 	%f1436, %f1333, %f1324, %f1356;
	fma.rn.f32 	%f1437, %f1333, %f1325, %f1357;
	fma.rn.f32 	%f1438, %f1333, %f1326, %f1358;
	fma.rn.f32 	%f1439, %f1333, %f1327, %f1359;
	fma.rn.f32 	%f1440, %f1333, %f1328, %f1360;
	fma.rn.f32 	%f1441, %f1333, %f1329, %f1361;
	fma.rn.f32 	%f1442, %f1333, %f1330, %f1362;
	fma.rn.f32 	%f1443, %f1334, %f1330, %f1363;
	fma.rn.f32 	%f1444, %f1334, %f1329, %f1364;
	fma.rn.f32 	%f1445, %f1334, %f1328, %f1365;
	fma.rn.f32 	%f1446, %f1334, %f1327, %f1366;
	fma.rn.f32 	%f1447, %f1334, %f1326, %f1367;
	fma.rn.f32 	%f1448, %f1334, %f1325, %f1368;
	fma.rn.f32 	%f1449, %f1334, %f1324, %f1369;
	fma.rn.f32 	%f1450, %f1334, %f1323, %f1370;
	fma.rn.f32 	%f1451, %f1335, %f1323, %f1371;
	fma.rn.f32 	%f1452, %f1335, %f1324, %f1372;
	fma.rn.f32 	%f1453, %f1335, %f1325, %f1373;
	fma.rn.f32 	%f1454, %f1335, %f1326, %f1374;
	fma.rn.f32 	%f1455, %f1335, %f1327, %f1375;
	fma.rn.f32 	%f1456, %f1335, %f1328, %f1376;
	fma.rn.f32 	%f1457, %f1335, %f1329, %f1377;
	fma.rn.f32 	%f1458, %f1335, %f1330, %f1378;
	fma.rn.f32 	%f1459, %f1336, %f1330, %f1379;
	fma.rn.f32 	%f1460, %f1336, %f1329, %f1380;
	fma.rn.f32 	%f1461, %f1336, %f1328, %f1381;
	fma.rn.f32 	%f1462, %f1336, %f1327, %f1382;
	fma.rn.f32 	%f1463, %f1336, %f1326, %f1383;
	fma.rn.f32 	%f1464, %f1336, %f1325, %f1384;
	fma.rn.f32 	%f1465, %f1336, %f1324, %f1385;
	fma.rn.f32 	%f1466, %f1336, %f1323, %f1386;
	fma.rn.f32 	%f1467, %f1337, %f1323, %f1387;
	fma.rn.f32 	%f1468, %f1337, %f1324, %f1388;
	fma.rn.f32 	%f1469, %f1337, %f1325, %f1389;
	fma.rn.f32 	%f1470, %f1337, %f1326, %f1390;
	fma.rn.f32 	%f1471, %f1337, %f1327, %f1391;
	fma.rn.f32 	%f1472, %f1337, %f1328, %f1392;
	fma.rn.f32 	%f1473, %f1337, %f1329, %f1393;
	fma.rn.f32 	%f1474, %f1337, %f1330, %f1394;
	fma.rn.f32 	%f1475, %f1338, %f1330, %f1395;
	fma.rn.f32 	%f1476, %f1338, %f1329, %f1396;
	fma.rn.f32 	%f1477, %f1338, %f1328, %f1397;
	fma.rn.f32 	%f1478, %f1338, %f1327, %f1398;
	fma.rn.f32 	%f1479, %f1338, %f1326, %f1399;
	fma.rn.f32 	%f1480, %f1338, %f1325, %f1400;
	fma.rn.f32 	%f1481, %f1338, %f1324, %f1401;
	fma.rn.f32 	%f1482, %f1338, %f1323, %f1402;
	fma.rn.f32 	%f97, %f1411, %f1403, %f1419;
	fma.rn.f32 	%f98, %f1411, %f1404, %f1420;
	fma.rn.f32 	%f99, %f1411, %f1405, %f1421;
	fma.rn.f32 	%f100, %f1411, %f1406, %f1422;
	fma.rn.f32 	%f101, %f1411, %f1407, %f1423;
	fma.rn.f32 	%f102, %f1411, %f1408, %f1424;
	fma.rn.f32 	%f103, %f1411, %f1409, %f1425;
	fma.rn.f32 	%f104, %f1411, %f1410, %f1426;
	fma.rn.f32 	%f105, %f1412, %f1410, %f1427;
	fma.rn.f32 	%f106, %f1412, %f1409, %f1428;
	fma.rn.f32 	%f107, %f1412, %f1408, %f1429;
	fma.rn.f32 	%f108, %f1412, %f1407, %f1430;
	fma.rn.f32 	%f109, %f1412, %f1406, %f1431;
	fma.rn.f32 	%f110, %f1412, %f1405, %f1432;
	fma.rn.f32 	%f111, %f1412, %f1404, %f1433;
	fma.rn.f32 	%f112, %f1412, %f1403, %f1434;
	fma.rn.f32 	%f113, %f1413, %f1403, %f1435;
	fma.rn.f32 	%f114, %f1413, %f1404, %f1436;
	fma.rn.f32 	%f115, %f1413, %f1405, %f1437;
	fma.rn.f32 	%f116, %f1413, %f1406, %f1438;
	fma.rn.f32 	%f117, %f1413, %f1407, %f1439;
	fma.rn.f32 	%f118, %f1413, %f1408, %f1440;
	fma.rn.f32 	%f119, %f1413, %f1409, %f1441;
	fma.rn.f32 	%f120, %f1413, %f1410, %f1442;
	fma.rn.f32 	%f121, %f1414, %f1410, %f1443;
	fma.rn.f32 	%f122, %f1414, %f1409, %f1444;
	fma.rn.f32 	%f123, %f1414, %f1408, %f1445;
	fma.rn.f32 	%f124, %f1414, %f1407, %f1446;
	fma.rn.f32 	%f125, %f1414, %f1406, %f1447;
	fma.rn.f32 	%f126, %f1414, %f1405, %f1448;
	fma.rn.f32 	%f127, %f1414, %f1404, %f1449;
	fma.rn.f32 	%f128, %f1414, %f1403, %f1450;
	fma.rn.f32 	%f129, %f1415, %f1403, %f1451;
	fma.rn.f32 	%f130, %f1415, %f1404, %f1452;
	fma.rn.f32 	%f131, %f1415, %f1405, %f1453;
	fma.rn.f32 	%f132, %f1415, %f1406, %f1454;
	fma.rn.f32 	%f133, %f1415, %f1407, %f1455;
	fma.rn.f32 	%f134, %f1415, %f1408, %f1456;
	fma.rn.f32 	%f135, %f1415, %f1409, %f1457;
	fma.rn.f32 	%f136, %f1415, %f1410, %f1458;
	fma.rn.f32 	%f137, %f1416, %f1410, %f1459;
	fma.rn.f32 	%f138, %f1416, %f1409, %f1460;
	fma.rn.f32 	%f139, %f1416, %f1408, %f1461;
	fma.rn.f32 	%f140, %f1416, %f1407, %f1462;
	fma.rn.f32 	%f141, %f1416, %f1406, %f1463;
	fma.rn.f32 	%f142, %f1416, %f1405, %f1464;
	fma.rn.f32 	%f143, %f1416, %f1404, %f1465;
	fma.rn.f32 	%f144, %f1416, %f1403, %f1466;
	fma.rn.f32 	%f145, %f1417, %f1403, %f1467;
	fma.rn.f32 	%f146, %f1417, %f1404, %f1468;
	fma.rn.f32 	%f147, %f1417, %f1405, %f1469;
	fma.rn.f32 	%f148, %f1417, %f1406, %f1470;
	fma.rn.f32 	%f149, %f1417, %f1407, %f1471;
	fma.rn.f32 	%f150, %f1417, %f1408, %f1472;
	fma.rn.f32 	%f151, %f1417, %f1409, %f1473;
	fma.rn.f32 	%f152, %f1417, %f1410, %f1474;
	fma.rn.f32 	%f153, %f1418, %f1410, %f1475;
	fma.rn.f32 	%f154, %f1418, %f1409, %f1476;
	fma.rn.f32 	%f155, %f1418, %f1408, %f1477;
	fma.rn.f32 	%f156, %f1418, %f1407, %f1478;
	fma.rn.f32 	%f157, %f1418, %f1406, %f1479;
	fma.rn.f32 	%f158, %f1418, %f1405, %f1480;
	fma.rn.f32 	%f159, %f1418, %f1404, %f1481;
	fma.rn.f32 	%f160, %f1418, %f1403, %f1482;
	mov.u32 	%r346, %nctaid.z;
	setp.gt.u32 	%p25, %r346, 1;
	@%p25 bra 	$L__BB1_28;
	ld.param.u32 	%r374, [_Z6nmGEMMILi64ELi128ELi64ELi8ELi8ELi8EEvPfS0_PiS1_S0_iiii_param_6];
	add.s32 	%r347, %r67, %r65;
	add.s32 	%r348, %r66, %r64;
	mad.lo.s32 	%r349, %r347, %r374, %r348;
	mul.wide.s32 	%rd137, %r349, 4;
	add.s64 	%rd138, %rd7, %rd137;
	st.global.v4.f32 	[%rd138], {%f97, %f98, %f99, %f100};
	st.global.v4.f32 	[%rd138+64], {%f101, %f102, %f103, %f104};
	shl.b32 	%r350, %r374, 5;
	add.s32 	%r351, %r349, %r350;
	mul.wide.s32 	%rd139, %r351, 4;
	add.s64 	%rd140, %rd7, %rd139;
	st.global.v4.f32 	[%rd140], {%f129, %f130, %f131, %f132};
	st.global.v4.f32 	[%rd140+64], {%f133, %f134, %f135, %f136};
	mul.wide.s32 	%rd141, %r374, 4;
	add.s64 	%rd142, %rd138, %rd141;
	st.global.v4.f32 	[%rd142], {%f112, %f111, %f110, %f109};
	st.global.v4.f32 	[%rd142+64], {%f108, %f107, %f106, %f105};
	add.s64 	%rd143, %rd140, %rd141;
	st.global.v4.f32 	[%rd143], {%f144, %f143, %f142, %f141};
	st.global.v4.f32 	[%rd143+64], {%f140, %f139, %f138, %f137};
	add.s64 	%rd144, %rd142, %rd141;
	st.global.v4.f32 	[%rd144], {%f113, %f114, %f115, %f116};
	st.global.v4.f32 	[%rd144+64], {%f117, %f118, %f119, %f120};
	add.s64 	%rd145, %rd143, %rd141;
	st.global.v4.f32 	[%rd145], {%f145, %f146, %f147, %f148};
	st.global.v4.f32 	[%rd145+64], {%f149, %f150, %f151, %f152};
	add.s64 	%rd146, %rd144, %rd141;
	st.global.v4.f32 	[%rd146], {%f128, %f127, %f126, %f125};
	st.global.v4.f32 	[%rd146+64], {%f124, %f123, %f122, %f121};
	add.s64 	%rd147, %rd145, %rd141;
	st.global.v4.f32 	[%rd147], {%f160, %f159, %f158, %f157};
	st.global.v4.f32 	[%rd147+64], {%f156, %f155, %f154, %f153};
	bra.uni 	$L__BB1_29;
$L__BB1_28:
	ld.param.u32 	%r375, [_Z6nmGEMMILi64ELi128ELi64ELi8ELi8ELi8EEvPfS0_PiS1_S0_iiii_param_6];
	add.s32 	%r352, %r67, %r65;
	add.s32 	%r353, %r66, %r64;
	mad.lo.s32 	%r354, %r352, %r375, %r353;
	mul.wide.s32 	%rd148, %r354, 4;
	add.s64 	%rd149, %rd7, %rd148;
	atom.global.add.f32 	%f1483, [%rd149], %f97;
	atom.global.add.f32 	%f1484, [%rd149+4], %f98;
	atom.global.add.f32 	%f1485, [%rd149+8], %f99;
	atom.global.add.f32 	%f1486, [%rd149+12], %f100;
	atom.global.add.f32 	%f1487, [%rd149+64], %f101;
	atom.global.add.f32 	%f1488, [%rd149+68], %f102;
	atom.global.add.f32 	%f1489, [%rd149+72], %f103;
	atom.global.add.f32 	%f1490, [%rd149+76], %f104;
	shl.b32 	%r355, %r375, 5;
	add.s32 	%r356, %r354, %r355;
	mul.wide.s32 	%rd150, %r356, 4;
	add.s64 	%rd151, %rd7, %rd150;
	atom.global.add.f32 	%f1491, [%rd151], %f129;
	atom.global.add.f32 	%f1492, [%rd151+4], %f130;
	atom.global.add.f32 	%f1493, [%rd151+8], %f131;
	atom.global.add.f32 	%f1494, [%rd151+12], %f132;
	atom.global.add.f32 	%f1495, [%rd151+64], %f133;
	atom.global.add.f32 	%f1496, [%rd151+68], %f134;
	atom.global.add.f32 	%f1497, [%rd151+72], %f135;
	atom.global.add.f32 	%f1498, [%rd151+76], %f136;
	mul.wide.s32 	%rd152, %r375, 4;
	add.s64 	%rd153, %rd149, %rd152;
	atom.global.add.f32 	%f1499, [%rd153], %f112;
	atom.global.add.f32 	%f1500, [%rd153+4], %f111;
	atom.global.add.f32 	%f1501, [%rd153+8], %f110;
	atom.global.add.f32 	%f1502, [%rd153+12], %f109;
	atom.global.add.f32 	%f1503, [%rd153+64], %f108;
	atom.global.add.f32 	%f1504, [%rd153+68], %f107;
	atom.global.add.f32 	%f1505, [%rd153+72], %f106;
	atom.global.add.f32 	%f1506, [%rd153+76], %f105;
	add.s64 	%rd154, %rd151, %rd152;
	atom.global.add.f32 	%f1507, [%rd154], %f144;
	atom.global.add.f32 	%f1508, [%rd154+4], %f143;
	atom.global.add.f32 	%f1509, [%rd154+8], %f142;
	atom.global.add.f32 	%f1510, [%rd154+12], %f141;
	atom.global.add.f32 	%f1511, [%rd154+64], %f140;
	atom.global.add.f32 	%f1512, [%rd154+68], %f139;
	atom.global.add.f32 	%f1513, [%rd154+72], %f138;
	atom.global.add.f32 	%f1514, [%rd154+76], %f137;
	add.s64 	%rd155, %rd153, %rd152;
	atom.global.add.f32 	%f1515, [%rd155], %f113;
	atom.global.add.f32 	%f1516, [%rd155+4], %f114;
	atom.global.add.f32 	%f1517, [%rd155+8], %f115;
	atom.global.add.f32 	%f1518, [%rd155+12], %f116;
	atom.global.add.f32 	%f1519, [%rd155+64], %f117;
	atom.global.add.f32 	%f1520, [%rd155+68], %f118;
	atom.global.add.f32 	%f1521, [%rd155+72], %f119;
	atom.global.add.f32 	%f1522, [%rd155+76], %f120;
	add.s64 	%rd156, %rd154, %rd152;
	atom.global.add.f32 	%f1523, [%rd156], %f145;
	atom.global.add.f32 	%f1524, [%rd156+4], %f146;
	atom.global.add.f32 	%f1525, [%rd156+8], %f147;
	atom.global.add.f32 	%f1526, [%rd156+12], %f148;
	atom.global.add.f32 	%f1527, [%rd156+64], %f149;
	atom.global.add.f32 	%f1528, [%rd156+68], %f150;
	atom.global.add.f32 	%f1529, [%rd156+72], %f151;
	atom.global.add.f32 	%f1530, [%rd156+76], %f152;
	add.s64 	%rd157, %rd155, %rd152;
	atom.global.add.f32 	%f1531, [%rd157], %f128;
	atom.global.add.f32 	%f1532, [%rd157+4], %f127;
	atom.global.add.f32 	%f1533, [%rd157+8], %f126;
	atom.global.add.f32 	%f1534, [%rd157+12], %f125;
	atom.global.add.f32 	%f1535, [%rd157+64], %f124;
	atom.global.add.f32 	%f1536, [%rd157+68], %f123;
	atom.global.add.f32 	%f1537, [%rd157+72], %f122;
	atom.global.add.f32 	%f1538, [%rd157+76], %f121;
	add.s64 	%rd158, %rd156, %rd152;
	atom.global.add.f32 	%f1539, [%rd158], %f160;
	atom.global.add.f32 	%f1540, [%rd158+4], %f159;
	atom.global.add.f32 	%f1541, [%rd158+8], %f158;
	atom.global.add.f32 	%f1542, [%rd158+12], %f157;
	atom.global.add.f32 	%f1543, [%rd158+64], %f156;
	atom.global.add.f32 	%f1544, [%rd158+68], %f155;
	atom.global.add.f32 	%f1545, [%rd158+72], %f154;
	atom.global.add.f32 	%f1546, [%rd158+76], %f153;
$L__BB1_29:
	ret;

}


// ===== COMPILED SASS (sm_100) =====

	.target	sm_100

	.elftype	@"ET_EXEC"


//--------------------- .note.nv.tkinfo           --------------------------
	.section	.note.nv.tkinfo,"",@"SHT_NOTE"
	.sectionflags	@"SHF_NOTE_NV_TKINFO"
	.tkinfo
        /*0018*/ 	.word	0x00000002
        /*0030*/ 	.string	""
        /*0030*/ 	.string	"ptxas"
        /*0030*/ 	.string	"Cuda compilation tools, release 13.0, V13.0.88"
        /*0030*/ 	.string	"Build cuda_13.0.r13.0/compiler.36424714_0"
        /*0030*/ 	.string	"-arch sm_100 -m 64 "



//--------------------- .note.nv.cuinfo           --------------------------
	.section	.note.nv.cuinfo,"",@"SHT_NOTE"
	.sectionflags	@"SHF_NOTE_NV_CUINFO"
        /*0018*/ 	.short	0x0002
        /*001a*/ 	.short	0x0064
        /*001c*/ 	.short	0x0082
	.zero		2


//--------------------- .nv.info                  --------------------------
	.section	.nv.info,"",@"SHT_CUDA_INFO"
	.align	4


	//----- nvinfo : EIATTR_REGCOUNT
	.align		4
        /*0000*/ 	.byte	0x04, 0x2f
        /*0002*/ 	.short	(.L_1 - .L_0)
	.align		4
.L_0:
        /*0004*/ 	.word	index@(_Z6nmGEMMILi64ELi128ELi64ELi16ELi8ELi8EEvPfS0_PiS1_S0_iiii)
        /*0008*/ 	.word	0x00000094


	//----- nvinfo : EIATTR_FRAME_SIZE
	.align		4
.L_1:
        /*000c*/ 	.byte	0x04, 0x11
        /*000e*/ 	.short	(.L_3 - .L_2)
	.align		4
.L_2:
        /*0010*/ 	.word	index@(_Z6nmGEMMILi64ELi128ELi64ELi16ELi8ELi8EEvPfS0_PiS1_S0_iiii)
        /*0014*/ 	.word	0x00000000


	//----- nvinfo : EIATTR_REGCOUNT
	.align		4
.L_3:
        /*0018*/ 	.byte	0x04, 0x2f
        /*001a*/ 	.short	(.L_5 - .L_4)
	.align		4
.L_4:
        /*001c*/ 	.word	index@(_Z6nmGEMMILi64ELi128ELi64ELi8ELi8ELi8EEvPfS0_PiS1_S0_iiii)
        /*0020*/ 	.word	0x0000007c


	//----- nvinfo : EIATTR_FRAME_SIZE
	.align		4
.L_5:
        /*0024*/ 	.byte	0x04, 0x11
        /*0026*/ 	.short	(.L_7 - .L_6)
	.align		4
.L_6:
        /*0028*/ 	.word	index@(_Z6nmGEMMILi64ELi128ELi64ELi8ELi8ELi8EEvPfS0_PiS1_S0_iiii)
        /*002c*/ 	.word	0x00000000


	//----- nvinfo : EIATTR_MIN_STACK_SIZE
	.align		4
.L_7:
        /*0030*/ 	.byte	0x04, 0x12
        /*0032*/ 	.short	(.L_9 - .L_8)
	.align		4
.L_8:
        /*0034*/ 	.word	index@(_Z6nmGEMMILi64ELi128ELi64ELi8ELi8ELi8EEvPfS0_PiS1_S0_iiii)
        /*0038*/ 	.word	0x00000000


	//----- nvinfo : EIATTR_MIN_STACK_SIZE
	.align		4
.L_9:
        /*003c*/ 	.byte	0x04, 0x12
        /*003e*/ 	.short	(.L_11 - .L_10)
	.align		4
.L_10:
        /*0040*/ 	.word	index@(_Z6nmGEMMILi64ELi128ELi64ELi16ELi8ELi8EEvPfS0_PiS1_S0_iiii)
        /*0044*/ 	.word	0x00000000
.L_11:


//--------------------- .nv.compat                --------------------------
	.section	.nv.compat,"",@"SHT_CUDA_COMPAT_INFO"
	.align	4
        /*0000*/ 	.byte	0x02, 0x09, 0x00, 0x00, 0x02, 0x02, 0x01, 0x00, 0x02, 0x05, 0x05, 0x00, 0x03, 0x07, 0x01, 0x01
        /*0010*/ 	.byte	0x02, 0x03, 0x00, 0x00, 0x02, 0x06, 0x01, 0x00, 0x04, 0x0b, 0x08, 0x00, 0x09, 0x00, 0x00, 0x00
        /*0020*/ 	.byte	0x00, 0x00, 0x00, 0x00


//--------------------- .nv.info._Z6nmGEMMILi64ELi128ELi64ELi8ELi8ELi8EEvPfS0_PiS1_S0_iiii --------------------------
	.section	.nv.info._Z6nmGEMMILi64ELi128ELi64ELi8ELi8ELi8EEvPfS0_PiS1_S0_iiii,"",@"SHT_CUDA_INFO"
	.sectionflags	@""
	.align	4


	//----- nvinfo : EIATTR_CUDA_API_VERSION
	.align		4
        /*0000*/ 	.byte	0x04, 0x37
        /*0002*/ 	.short	(.L_13 - .L_12)
.L_12:
        /*0004*/ 	.word	0x00000082


	//----- nvinfo : EIATTR_KPARAM_INFO
	.align		4
.L_13:
        /*0008*/ 	.byte	0x04, 0x17
        /*000a*/ 	.short	(.L_15 - .L_14)
.L_14:
        /*000c*/ 	.word	0x00000000
        /*0010*/ 	.short	0x0008
        /*0012*/ 	.short	0x0034
        /*0014*/ 	.byte	0x00, 0xf0, 0x11, 0x00


	//----- nvinfo : EIATTR_KPARAM_INFO
	.align		4
.L_15:
        /*0018*/ 	.byte	0x04, 0x17
        /*001a*/ 	.short	(.L_17 - .L_16)
.L_16:
        /*001c*/ 	.word	0x00000000
        /*0020*/ 	.short	0x0007
        /*0022*/ 	.short	0x0030
        /*0024*/ 	.byte	0x00, 0xf0, 0x11, 0x00


	//----- nvinfo : EIATTR_KPARAM_INFO
	.align		4
.L_17:
        /*0028*/ 	.byte	0x04, 0x17
        /*002a*/ 	.short	(.L_19 - .L_18)
.L_18:
        /*002c*/ 	.word	0x00000000
        /*0030*/ 	.short	0x0006
        /*0032*/ 	.short	0x002c
        /*0034*/ 	.byte	0x00, 0xf0, 0x11, 0x00


	//----- nvinfo : EIATTR_KPARAM_INFO
	.align		4
.L_19:
        /*0038*/ 	.byte	0x04, 0x17
        /*003a*/ 	.short	(.L_21 - .L_20)
.L_20:
        /*003c*/ 	.word	0x00000000
        /*0040*/ 	.short	0x0005
        /*0042*/ 	.short	0x0028
        /*0044*/ 	.byte	0x00, 0xf0, 0x11, 0x00


	//----- nvinfo : EIATTR_KPARAM_INFO
	.align		4
.L_21:
        /*0048*/ 	.byte	0x04, 0x17
        /*004a*/ 	.short	(.L_23 - .L_22)
.L_22:
        /*004c*/ 	.word	0x00000000
        /*0050*/ 	.short	0x0004
        /*0052*/ 	.short	0x0020
        /*0054*/ 	.byte	0x00, 0xf5, 0x21, 0x00


	//----- nvinfo : EIATTR_KPARAM_INFO
	.align		4
.L_23:
        /*0058*/ 	.byte	0x04, 0x17
        /*005a*/ 	.short	(.L_25 - .L_24)
.L_24:
        /*005c*/ 	.word	0x00000000
        /*0060*/ 	.short	0x0003
        /*0062*/ 	.short	0x0018
        /*0064*/ 	.byte	0x00, 0xf5, 0x21, 0x00


	//----- nvinfo : EIATTR_KPARAM_INFO
	.align		4
.L_25:
        /*0068*/ 	.byte	0x04, 0x17
        /*006a*/ 	.short	(.L_27 - .L_26)
.L_26:
        /*006c*/ 	.word	0x00000000
        /*0070*/ 	.short	0x0002
        /*0072*/ 	.short	0x0010
        /*0074*/ 	.byte	0x00, 0xf5, 0x21, 0x00


	//----- nvinfo : EIATTR_KPARAM_INFO
	.align		4
.L_27:
        /*0078*/ 	.byte	0x04, 0x17
        /*007a*/ 	.short	(.L_29 - .L_28)
.L_28:
        /*007c*/ 	.word	0x00000000
        /*0080*/ 	.short	0x0001
        /*0082*/ 	.short	0x0008
        /*0084*/ 	.byte	0x00, 0xf5, 0x21, 0x00


	//----- nvinfo : EIATTR_KPARAM_INFO
	.align		4
.L_29:
        /*0088*/ 	.byte	0x04, 0x17
        /*008a*/ 	.short	(.L_31 - .L_30)
.L_30:
        /*008c*/ 	.word	0x00000000
        /*0090*/ 	.short	0x0000
        /*0092*/ 	.short	0x0000
        /*0094*/ 	.byte	0x00, 0xf5, 0x21, 0x00


	//----- nvinfo : EIATTR_SPARSE_MMA_MASK
	.align		4
.L_31:
        /*0098*/ 	.byte	0x03, 0x50
        /*009a*/ 	.short	0x0000


	//----- nvinfo : EIATTR_MAXREG_COUNT
	.align		4
        /*009c*/ 	.byte	0x03, 0x1b
        /*009e*/ 	.short	0x00ff


	//----- nvinfo : EIATTR_NUM_BARRIERS
	.align		4
        /*00a0*/ 	.byte	0x02, 0x4c
        /*00a2*/ 	.byte	0x01
	.zero		1


	//----- nvinfo : EIATTR_MERCURY_ISA_VERSION
	.align		4
        /*00a4*/ 	.byte	0x03, 0x5f
        /*00a6*/ 	.short	0x0101


	//----- nvinfo : EIATTR_VRC_CTA_INIT_COUNT
	.align		4
        /*00a8*/ 	.byte	0x02, 0x4a
	.zero		1
	.zero		1


	//----- nvinfo : EIATTR_EXIT_INSTR_OFFSETS
	.align		4
        /*00ac*/ 	.byte	0x04, 0x1c
        /*00ae*/ 	.short	(.L_33 - .L_32)


	//   ....[0]....
.L_32:
        /*00b0*/ 	.word	0x00006950


	//   ....[1]....
        /*00b4*/ 	.word	0x00006eb0


	//----- nvinfo : EIATTR_CBANK_PARAM_SIZE
	.align		4
.L_33:
        /*00b8*/ 	.byte	0x03, 0x19
        /*00ba*/ 	.short	0x0038


	//----- nvinfo : EIATTR_PARAM_CBANK
	.align		4
        /*00bc*/ 	.byte	0x04, 0x0a
        /*00be*/ 	.short	(.L_35 - .L_34)
	.align		4
.L_34:
        /*00c0*/ 	.word	index@(.nv.constant0._Z6nmGEMMILi64ELi128ELi64ELi8ELi8ELi8EEvPfS0_PiS1_S0_iiii)
        /*00c4*/ 	.short	0x0380
        /*00c6*/ 	.short	0x0038


	//----- nvinfo : EIATTR_SW_WAR
	.align		4
.L_35:
        /*00c8*/ 	.byte	0x04, 0x36
        /*00ca*/ 	.short	(.L_37 - .L_36)
.L_36:
        /*00cc*/ 	.word	0x00000008
.L_37:


//--------------------- .nv.info._Z6nmGEMMILi64ELi128ELi64ELi16ELi8ELi8EEvPfS0_PiS1_S0_iiii --------------------------
	.section	.nv.info._Z6nmGEMMILi64ELi128ELi64ELi16ELi8ELi8EEvPfS0_PiS1_S0_iiii,"",@"SHT_CUDA_INFO"
	.sectionflags	@""
	.align	4


	//----- nvinfo : EIATTR_CUDA_API_VERSION
	.align		4
        /*0000*/ 	.byte	0x04, 0x37
        /*0002*/ 	.short	(.L_39 - .L_38)
.L_38:
        /*0004*/ 	.word	0x00000082


	//----- nvinfo : EIATTR_KPARAM_INFO
	.align		4
.L_39:
        /*0008*/ 	.byte	0x04, 0x17
        /*000a*/ 	.short	(.L_41 - .L_40)
.L_40:
        /*000c*/ 	.word	0x00000000
        /*0010*/ 	.short	0x0008
        /*0012*/ 	.short	0x0034
        /*0014*/ 	.byte	0x00, 0xf0, 0x11, 0x00


	//----- nvinfo : EIATTR_KPARAM_INFO
	.align		4
.L_41:
        /*0018*/ 	.byte	0x04, 0x17
        /*001a*/ 	.short	(.L_43 - .L_42)
.L_42:
        /*001c*/ 	.word	0x00000000
        /*0020*/ 	.short	0x0007
        /*0022*/ 	.short	0x0030
        /*0024*/ 	.byte	0x00, 0xf0, 0x11, 0x00


	//----- nvinfo : EIATTR_KPARAM_INFO
	.align		4
.L_43:
        /*0028*/ 	.byte	0x04, 0x17
        /*002a*/ 	.short	(.L_45 - .L_44)
.L_44:
        /*002c*/ 	.word	0x00000000
        /*0030*/ 	.short	0x0006
        /*0032*/ 	.short	0x002c
        /*0034*/ 	.byte	0x00, 0xf0, 0x11, 0x00


	//----- nvinfo : EIATTR_KPARAM_INFO
	.align		4
.L_45:
        /*0038*/ 	.byte	0x04, 0x17
        /*003a*/ 	.short	(.L_47 - .L_46)
.L_46:
        /*003c*/ 	.word	0x00000000
        /*0040*/ 	.short	0x0005
        /*0042*/ 	.short	0x0028
        /*0044*/ 	.byte	0x00, 0xf0, 0x11, 0x00


	//----- nvinfo : EIATTR_KPARAM_INFO
	.align		4
.L_47:
        /*0048*/ 	.byte	0x04, 0x17
        /*004a*/ 	.short	(.L_49 - .L_48)
.L_48:
        /*004c*/ 	.word	0x00000000
        /*0050*/ 	.short	0x0004
        /*0052*/ 	.short	0x0020
        /*0054*/ 	.byte	0x00, 0xf5, 0x21, 0x00


	//----- nvinfo : EIATTR_KPARAM_INFO
	.align		4
.L_49:
        /*0058*/ 	.byte	0x04, 0x17
        /*005a*/ 	.short	(.L_51 - .L_50)
.L_50:
        /*005c*/ 	.word	0x00000000
        /*0060*/ 	.short	0x0003
        /*0062*/ 	.short	0x0018
        /*0064*/ 	.byte	0x00, 0xf5, 0x21, 0x00


	//----- nvinfo : EIATTR_KPARAM_INFO
	.align		4
.L_51:
        /*0068*/ 	.byte	0x04, 0x17
        /*006a*/ 	.short	(.L_53 - .L_52)
.L_52:
        /*006c*/ 	.word	0x00000000
        /*0070*/ 	.short	0x0002
        /*0072*/ 	.short	0x0010
        /*0074*/ 	.byte	0x00, 0xf5, 0x21, 0x00


	//----- nvinfo : EIATTR_KPARAM_INFO
	.align		4
.L_53:
        /*0078*/ 	.byte	0x04, 0x17
        /*007a*/ 	.short	(.L_55 - .L_54)
.L_54:
        /*007c*/ 	.word	0x00000000
        /*0080*/ 	.short	0x0001
        /*0082*/ 	.short	0x0008
        /*0084*/ 	.byte	0x00, 0xf5, 0x21, 0x00


	//----- nvinfo : EIATTR_KPARAM_INFO
	.align		4
.L_55:
        /*0088*/ 	.byte	0x04, 0x17
        /*008a*/ 	.short	(.L_57 - .L_56)
.L_56:
        /*008c*/ 	.word	0x00000000
        /*0090*/ 	.short	0x0000
        /*0092*/ 	.short	0x0000
        /*0094*/ 	.byte	0x00, 0xf5, 0x21, 0x00


	//----- nvinfo : EIATTR_SPARSE_MMA_MASK
	.align		4
.L_57:
        /*0098*/ 	.byte	0x03, 0x50
        /*009a*/ 	.short	0x0000


	//----- nvinfo : EIATTR_MAXREG_COUNT
	.align		4
        /*009c*/ 	.byte	0x03, 0x1b
        /*009e*/ 	.short	0x00ff


	//----- nvinfo : EIATTR_NUM_BARRIERS
	.align		4
        /*00a0*/ 	.byte	0x02, 0x4c
        /*00a2*/ 	.byte	0x01
	.zero		1


	//----- nvinfo : EIATTR_MERCURY_ISA_VERSION
	.align		4
        /*00a4*/ 	.byte	0x03, 0x5f
        /*00a6*/ 	.short	0x0101


	//----- nvinfo : EIATTR_VRC_CTA_INIT_COUNT
	.align		4
        /*00a8*/ 	.byte	0x02, 0x4a
	.zero		1
	.zero		1


	//----- nvinfo : EIATTR_EXIT_INSTR_OFFSETS
	.align		4
        /*00ac*/ 	.byte	0x04, 0x1c
        /*00ae*/ 	.short	(.L_59 - .L_58)


	//   ....[0]....
.L_58:
        /*00b0*/ 	.word	0x0000af00


	//   ....[1]....
        /*00b4*/ 	.word	0x0000b3e0


	//----- nvinfo : EIATTR_CBANK_PARAM_SIZE
	.align		4
.L_59:
        /*00b8*/ 	.byte	0x03, 0x19
        /*00ba*/ 	.short	0x0038


	//----- nvinfo : EIATTR_PARAM_CBANK
	.align		4
        /*00bc*/ 	.byte	0x04, 0x0a
        /*00be*/ 	.short	(.L_61 - .L_60)
	.align		4
.L_60:
        /*00c0*/ 	.word	index@(.nv.constant0._Z6nmGEMMILi64ELi128ELi64ELi16ELi8ELi8EEvPfS0_PiS1_S0_iiii)
        /*00c4*/ 	.short	0x0380
        /*00c6*/ 	.short	0x0038


	//----- nvinfo : EIATTR_SW_WAR
	.align		4
.L_61:
        /*00c8*/ 	.byte	0x04, 0x36
        /*00ca*/ 	.short	(.L_63 - .L_62)
.L_62:
        /*00cc*/ 	.word	0x00000008
.L_63:


//--------------------- .nv.callgraph             --------------------------
	.section	.nv.callgraph,"",@"SHT_CUDA_CALLGRAPH"
	.align	4
	.sectionentsize	8
	.align		4
        /*0000*/ 	.word	0x00000000
	.align		4
        /*0004*/ 	.word	0xffffffff
	.align		4
        /*0008*/ 	.word	0x00000000
	.align		4
        /*000c*/ 	.word	0xfffffffe
	.align		4
        /*0010*/ 	.word	0x00000000
	.align		4
        /*0014*/ 	.word	0xfffffffd
	.align		4
        /*0018*/ 	.word	0x00000000
	.align		4
        /*001c*/ 	.word	0xfffffffc


//--------------------- .text._Z6nmGEMMILi64ELi128ELi64ELi8ELi8ELi8EEvPfS0_PiS1_S0_iiii --------------------------
	.section	.text._Z6nmGEMMILi64ELi128ELi64ELi8ELi8ELi8EEvPfS0_PiS1_S0_iiii,"ax",@progbits
	.align	128
        .global         _Z6nmGEMMILi64ELi128ELi64ELi8ELi8ELi8EEvPfS0_PiS1_S0_iiii
        .type           _Z6nmGEMMILi64ELi128ELi64ELi8ELi8ELi8EEvPfS0_PiS1_S0_iiii,@function
        .size           _Z6nmGEMMILi64ELi128ELi64ELi8ELi8ELi8EEvPfS0_PiS1_S0_iiii,(.L_x_12 - _Z6nmGEMMILi64ELi128ELi64ELi8ELi8ELi8EEvPfS0_PiS1_S0_iiii)
        .other          _Z6nmGEMMILi64ELi128ELi64ELi8ELi8ELi8EEvPfS0_PiS1_S0_iiii,@"STO_CUDA_ENTRY STV_DEFAULT"
_Z6nmGEMMILi64ELi128ELi64ELi8ELi8ELi8EEvPfS0_PiS1_S0_iiii:
.text._Z6nmGEMMILi64ELi128ELi64ELi8ELi8ELi8EEvPfS0_PiS1_S0_iiii:
[----:B------:R-:W-:Y:S08]  /*0000*/  LDC R1, c[0x0][0x37c] ;  /* 0x0000df00ff017b82 */ /* 0x000ff00000000800 */
[----:B------:R-:W1:Y:S08]  /*0010*/  LDC R8, c[0x0][0x378] ;  /* 0x0000de00ff087b82 */ /* 0x000e700000000800 */
[----:B------:R-:W2:Y:S08]  /*0020*/  LDC R2, c[0x0][0x3b4] ;  /* 0x0000ed00ff027b82 */ /* 0x000eb00000000800 */
[----:B------:R-:W3:Y:S01]  /*0030*/  S2UR UR8, SR_CTAID.Z ;  /* 0x00000000000879c3 */ /* 0x000ee20000002700 */
[----:B-1----:R-:W-:-:S02]  /*0040*/  IABS R10, R8 ;  /* 0x00000008000a7213 */ /* 0x002fc40000000000 */
[----:B------:R-:W-:Y:S02]  /*0050*/  IABS R6, R8 ;  /* 0x0000000800067213 */ /* 0x000fe40000000000 */
[----:B------:R-:W1:Y:S01]  /*0060*/  I2F.RP R0, R10 ;  /* 0x0000000a00007306 */ /* 0x000e620000209400 */
[----:B------:R-:W-:Y:S02]  /*0070*/  ISETP.NE.AND P3, PT, R8, RZ, PT ;  /* 0x000000ff0800720c */ /* 0x000fe40003f65270 */
[----:B------:R-:W-:Y:S02]  /*0080*/  IADD3 R9, PT, PT, RZ, -R6, RZ ;  /* 0x80000006ff097210 */ /* 0x000fe40007ffe0ff */
[----:B--2---:R-:W-:Y:S02]  /*0090*/  SHF.R.S32.HI R3, RZ, 0x1f, R2 ;  /* 0x0000001fff037819 */ /* 0x004fe40000011402 */
[----:B------:R-:W-:Y:S02]  /*00a0*/  LOP3.LUT R6, RZ, R8, RZ, 0x33, !PT ;  /* 0x00000008ff067212 */ /* 0x000fe400078e33ff */
[----:B------:R-:W-:-:S02]  /*00b0*/  LEA.HI R3, R3, R2, RZ, 0x3 ;  /* 0x0000000203037211 */ /* 0x000fc400078f18ff */
[----:B------:R-:W-:Y:S02]  /*00c0*/  R2UR UR4, R6 ;  /* 0x00000000060472ca */ /* 0x000fe400000e0000 */
[----:B------:R-:W-:Y:S01]  /*00d0*/  SHF.R.S32.HI R3, RZ, 0x3, R3 ;  /* 0x00000003ff037819 */ /* 0x000fe20000011403 */
[----:B------:R-:W-:Y:S01]  /*00e0*/  VOTEU.ANY UP0, P3 ;  /* 0x0000000000ff7886 */ /* 0x000fe20001800100 */
[----:B-1----:R-:W1:Y:S02]  /*00f0*/  MUFU.RCP R0, R0 ;  /* 0x0000000000007308 */ /* 0x002e640000001000 */
[----:B------:R-:W-:-:S07]  /*0100*/  ISETP.GE.AND P2, PT, R3, RZ, PT ;  /* 0x000000ff0300720c */ /* 0x000fce0003f46270 */
[----:B------:R-:W-:Y:S02]  /*0110*/  MOV R11, UR4 ;  /* 0x00000004000b7c02 */ /* 0x000fe40008000f00 */
[----:B-1----:R-:W-:Y:S02]  /*0120*/  IADD3 R4, PT, PT, R0, 0xffffffe, RZ ;  /* 0x0ffffffe00047810 */ /* 0x002fe40007ffe0ff */
[----:B------:R-:W-:Y:S02]  /*0130*/  IABS R0, R3 ;  /* 0x0000000300007213 */ /* 0x000fe40000000000 */
[----:B------:R1:W2:Y:S02]  /*0140*/  F2I.FTZ.U32.TRUNC.NTZ R5, R4 ;  /* 0x0000000400057305 */ /* 0x0002a4000021f000 */
[----:B-1----:R-:W-:Y:S01]  /*0150*/  HFMA2 R4, -RZ, RZ, 0, 0 ;  /* 0x00000000ff047431 */ /* 0x002fe200000001ff */
[----:B--2---:R-:W-:-:S05]  /*0160*/  IADD3 R7, PT, PT, RZ, -R5, RZ ;  /* 0x80000005ff077210 */ /* 0x004fca0007ffe0ff */
[----:B------:R-:W-:-:S04]  /*0170*/  IMAD R7, R7, R10, RZ ;  /* 0x0000000a07077224 */ /* 0x000fc800078e02ff */
[----:B------:R-:W-:Y:S01]  /*0180*/  IMAD.HI.U32 R4, R5, R7, R4 ;  /* 0x0000000705047227 */ /* 0x000fe200078e0004 */
[----:B------:R-:W-:-:S05]  /*0190*/  MOV R7, R0 ;  /* 0x0000000000077202 */ /* 0x000fca0000000f00 */
[----:B------:R-:W-:-:S04]  /*01a0*/  IMAD.HI.U32 R0, R4, R7, RZ ;  /* 0x0000000704007227 */ /* 0x000fc800078e00ff */
[----:B------:R-:W-:-:S05]  /*01b0*/  IMAD R5, R0, R9, R7 ;  /* 0x0000000900057224 */ /* 0x000fca00078e0207 */
[----:B------:R-:W-:-:S13]  /*01c0*/  ISETP.GT.U32.AND P1, PT, R10, R5, PT ;  /* 0x000000050a00720c */ /* 0x000fda0003f24070 */
[----:B------:R-:W-:-:S04]  /*01d0*/  @!P1 IADD3 R5, PT, PT, R5, -R10, RZ ;  /* 0x8000000a05059210 */ /* 0x000fc80007ffe0ff */
[----:B------:R-:W-:Y:S02]  /*01e0*/  ISETP.GT.U32.AND P0, PT, R10, R5, PT ;  /* 0x000000050a00720c */ /* 0x000fe40003f04070 */
[----:B------:R-:W-:-:S04]  /*01f0*/  IADD3 R6, PT, PT, R5, -R10, RZ ;  /* 0x8000000a05067210 */ /* 0x000fc80007ffe0ff */
[----:B------:R-:W-:Y:S02]  /*0200*/  SEL R6, R6, R5, !P0 ;  /* 0x0000000506067207 */ /* 0x000fe40004000000 */
[----:B------:R-:W-:Y:S02]  /*0210*/  PLOP3.LUT P0, PT, PT, PT, UP0, 0x80, 0x8 ;  /* 0x000000000008781c */ /* 0x000fe40003f0f008 */
[----:B------:R-:W-:-:S04]  /*0220*/  @!P2 IADD3 R6, PT, PT, -R6, RZ, RZ ;  /* 0x000000ff0606a210 */ /* 0x000fc80007ffe1ff */
[----:B------:R-:W-:-:S04]  /*0230*/  SEL R6, R11, R6, !P0 ;  /* 0x000000060b067207 */ /* 0x000fc80004000000 */
[----:B------:R-:W-:-:S13]  /*0240*/  ISETP.NE.AND P2, PT, R6, RZ, PT ;  /* 0x000000ff0600720c */ /* 0x000fda0003f45270 */
[----:B---3--:R-:W-:Y:S05]  /*0250*/  @P2 BRA `(.L_x_0) ;  /* 0x00000000008c2947 */ /* 0x008fea0003800000 */
[----:B------:R-:W-:Y:S01]  /*0260*/  IABS R5, R2 ;  /* 0x0000000200057213 */ /* 0x000fe20000000000 */
[----:B------:R-:W-:Y:S01]  /*0270*/  IMAD R7, R0, R9, R7 ;  /* 0x0000000900077224 */ /* 0x000fe200078e0207 */
[----:B------:R-:W1:Y:S03]  /*0280*/  LDCU.64 UR6, c[0x0][0x3a8] ;  /* 0x00007500ff0677ac */ /* 0x000e660008000a00 */
[----:B------:R-:W-:Y:S01]  /*0290*/  IMAD.HI.U32 R4, R4, R5, RZ ;  /* 0x0000000504047227 */ /* 0x000fe200078e00ff */
[----:B------:R-:W-:-:S03]  /*02a0*/  @!P1 IADD3 R7, PT, PT, R7, -R10, RZ ;  /* 0x8000000a07079210 */ /* 0x000fc60007ffe0ff */
[----:B------:R-:W-:Y:S01]  /*02b0*/  IMAD R5, R4, R9, R5 ;  /* 0x0000000904057224 */ /* 0x000fe200078e0205 */
[----:B------:R-:W-:Y:S02]  /*02c0*/  ISETP.GE.U32.AND P2, PT, R7, R10, PT ;  /* 0x0000000a0700720c */ /* 0x000fe40003f46070 */
[----:B------:R-:W-:Y:S02]  /*02d0*/  IADD3 R7, PT, PT, R0, 0x1, RZ ;  /* 0x0000000100077810 */ /* 0x000fe40007ffe0ff */
[----:B------:R-:W-:Y:S02]  /*02e0*/  ISETP.GT.U32.AND P3, PT, R10, R5, PT ;  /* 0x000000050a00720c */ /* 0x000fe40003f64070 */
[----:B------:R-:W-:Y:S02]  /*02f0*/  SEL R7, R7, R0, !P1 ;  /* 0x0000000007077207 */ /* 0x000fe40004800000 */
[----:B------:R-:W-:-:S05]  /*0300*/  LOP3.LUT R0, R8, R2, RZ, 0x3c, !PT ;  /* 0x0000000208007212 */ /* 0x000fca00078e3cff */
[----:B------:R-:W-:Y:S02]  /*0310*/  @P2 IADD3 R7, PT, PT, R7, 0x1, RZ ;  /* 0x0000000107072810 */ /* 0x000fe40007ffe0ff */
[----:B------:R-:W-:Y:S02]  /*0320*/  ISETP.GE.AND P2, PT, R0, RZ, PT ;  /* 0x000000ff0000720c */ /* 0x000fe40003f46270 */
[-C--:B------:R-:W-:Y:S02]  /*0330*/  @!P3 IADD3 R5, PT, PT, R5, -R10.reuse, RZ ;  /* 0x8000000a0505b210 */ /* 0x080fe40007ffe0ff */
[----:B------:R-:W-:Y:S02]  /*0340*/  R2UR UR5, R7 ;  /* 0x00000000070572ca */ /* 0x000fe400000e0000 */
[----:B------:R-:W-:Y:S02]  /*0350*/  ISETP.GE.U32.AND P1, PT, R5, R10, PT ;  /* 0x0000000a0500720c */ /* 0x000fe40003f26070 */
[----:B------:R-:W-:-:S02]  /*0360*/  LOP3.LUT R5, R3, R8, RZ, 0x3c, !PT ;  /* 0x0000000803057212 */ /* 0x000fc400078e3cff */
[----:B------:R-:W-:Y:S02]  /*0370*/  @!P3 IADD3 R4, PT, PT, R4, 0x1, RZ ;  /* 0x000000010404b810 */ /* 0x000fe40007ffe0ff */
[----:B------:R-:W-:-:S07]  /*0380*/  ISETP.GE.AND P4, PT, R5, RZ, PT ;  /* 0x000000ff0500720c */ /* 0x000fce0003f86270 */
[----:B------:R-:W-:-:S04]  /*0390*/  @P1 IADD3 R4, PT, PT, R4, 0x1, RZ ;  /* 0x0000000104041810 */ /* 0x000fc80007ffe0ff */
[----:B------:R-:W-:Y:S02]  /*03a0*/  @!P2 IADD3 R4, PT, PT, -R4, RZ, RZ ;  /* 0x000000ff0404a210 */ /* 0x000fe40007ffe1ff */
[----:B------:R-:W-:Y:S02]  /*03b0*/  @!P4 IADD3 R0, PT, PT, RZ, -UR5, RZ ;  /* 0x80000005ff00cc10 */ /* 0x000fe4000fffe0ff */
[----:B------:R-:W-:Y:S02]  /*03c0*/  SEL R4, R11, R4, !P0 ;  /* 0x000000040b047207 */ /* 0x000fe40004000000 */
[----:B------:R-:W-:Y:S02]  /*03d0*/  @!P4 R2UR UR5, R0 ;  /* 0x000000000005c2ca */ /* 0x000fe400000e0000 */
[----:B------:R-:W-:-:S11]  /*03e0*/  R2UR UR45, R4 ;  /* 0x00000000042d72ca */ /* 0x000fd600000e0000 */
[----:B------:R-:W-:Y:S02]  /*03f0*/  USEL UR4, UR4, UR5, !UP0 ;  /* 0x0000000504047287 */ /* 0x000fe4000c000000 */
[----:B-1----:R-:W-:Y:S02]  /*0400*/  UIMAD UR5, UR8, UR6, URZ ;  /* 0x00000006080572a4 */ /* 0x002fe4000f8e02ff */
[----:B------:R-:W-:Y:S02]  /*0410*/  USHF.L.U32 UR4, UR4, 0x6, URZ ;  /* 0x0000000604047899 */ /* 0x000fe400080006ff */
[----:B------:R-:W-:Y:S02]  /*0420*/  UIMAD UR9, UR45, UR8, URZ ;  /* 0x000000082d0972a4 */ /* 0x000fe4000f8e02ff */
[----:B------:R-:W-:Y:S02]  /*0430*/  UIMAD UR5, UR4, UR5, URZ ;  /* 0x00000005040572a4 */ /* 0x000fe4000f8e02ff */
[----:B------:R-:W-:-:S02]  /*0440*/  UIMAD UR4, UR4, UR8, URZ ;  /* 0x00000008040472a4 */ /* 0x000fc4000f8e02ff */
[----:B------:R-:W-:Y:S02]  /*0450*/  UIMAD UR8, UR9, UR7, URZ ;  /* 0x00000007090872a4 */ /* 0x000fe4000f8e02ff */
[----:B------:R-:W-:Y:S02]  /*0460*/  USHF.L.U32 UR9, UR9, 0x2, URZ ;  /* 0x0000000209097899 */ /* 0x000fe400080006ff */
[----:B------:R-:W-:Y:S01]  /*0470*/  MOV R30, UR4 ;  /* 0x00000004001e7c02 */ /* 0x000fe20008000f00 */
[----:B------:R-:W-:Y:S09]  /*0480*/  BRA `(.L_x_1) ;  /* 0x0000000000587947 */ /* 0x000ff20003800000 */
.L_x_0:
[----:B------:R-:W-:Y:S01]  /*0490*/  ISETP.GE.U32.AND P2, PT, R5, R10, PT ;  /* 0x0000000a0500720c */ /* 0x000fe20003f46070 */
[----:B------:R-:W1:Y:S01]  /*04a0*/  LDCU.64 UR6, c[0x0][0x3a8] ;  /* 0x00007500ff0677ac */ /* 0x000e620008000a00 */
[----:B------:R-:W-:Y:S02]  /*04b0*/  LOP3.LUT R8, R3, R8, RZ, 0x3c, !PT ;  /* 0x0000000803087212 */ /* 0x000fe400078e3cff */
[----:B------:R-:W-:Y:S02]  /*04c0*/  @!P1 IADD3 R0, PT, PT, R0, 0x1, RZ ;  /* 0x0000000100009810 */ /* 0x000fe40007ffe0ff */
[----:B------:R-:W-:Y:S02]  /*04d0*/  ISETP.GE.AND P3, PT, R8, RZ, PT ;  /* 0x000000ff0800720c */ /* 0x000fe40003f66270 */
[----:B------:R-:W-:-:S05]  /*04e0*/  VIMNMX R5, PT, PT, R6, UR8, PT ;  /* 0x0000000806057c48 */ /* 0x000fca000bfe0100 */
[----:B------:R-:W-:-:S06]  /*04f0*/  @P2 IADD3 R0, PT, PT, R0, 0x1, RZ ;  /* 0x0000000100002810 */ /* 0x000fcc0007ffe0ff */
[----:B------:R-:W-:-:S04]  /*0500*/  @!P3 IADD3 R0, PT, PT, -R0, RZ, RZ ;  /* 0x000000ff0000b210 */ /* 0x000fc80007ffe1ff */
[----:B------:R-:W-:Y:S02]  /*0510*/  SEL R0, R11, R0, !P0 ;  /* 0x000000000b007207 */ /* 0x000fe40004000000 */
[----:B------:R-:W-:Y:S02]  /*0520*/  ISETP.LE.AND P0, PT, R6, UR8, PT ;  /* 0x0000000806007c0c */ /* 0x000fe4000bf03270 */
[C---:B------:R-:W-:Y:S01]  /*0530*/  IADD3 R4, PT, PT, R0.reuse, 0x1, RZ ;  /* 0x0000000100047810 */ /* 0x040fe20007ffe0ff */
[----:B------:R-:W-:-:S05]  /*0540*/  IMAD R5, R0, UR8, R5 ;  /* 0x0000000800057c24 */ /* 0x000fca000f8e0205 */
[----:B------:R-:W-:-:S05]  /*0550*/  R2UR UR9, R5 ;  /* 0x00000000050972ca */ /* 0x000fca00000e0000 */
[----:B------:R-:W-:-:S04]  /*0560*/  @P0 IADD3 R4, PT, PT, R0, RZ, RZ ;  /* 0x000000ff00040210 */ /* 0x000fc80007ffe0ff */
[----:B------:R-:W-:-:S04]  /*0570*/  SHF.L.U32 R4, R4, 0x3, RZ ;  /* 0x0000000304047819 */ /* 0x000fc800000006ff */
[----:B------:R-:W-:Y:S01]  /*0580*/  R2UR UR45, R4 ;  /* 0x00000000042d72ca */ /* 0x000fe200000e0000 */
[----:B------:R-:W-:Y:S02]  /*0590*/  USHF.L.U32 UR4, UR9, 0x6, URZ ;  /* 0x0000000609047899 */ /* 0x000fe400080006ff */
[----:B-1----:R-:W-:Y:S02]  /*05a0*/  UIMAD UR8, UR9, UR7, URZ ;  /* 0x00000007090872a4 */ /* 0x002fe4000f8e02ff */
[----:B------:R-:W-:Y:S02]  /*05b0*/  USHF.L.U32 UR9, UR9, 0x5, URZ ;  /* 0x0000000509097899 */ /* 0x000fe400080006ff */
[----:B------:R-:W-:Y:S01]  /*05c0*/  MOV R30, UR4 ;  /* 0x00000004001e7c02 */ /* 0x000fe20008000f00 */
[----:B------:R-:W-:Y:S02]  /*05d0*/  UIMAD UR5, UR4, UR6, URZ ;  /* 0x00000006040572a4 */ /* 0x000fe4000f8e02ff */
[----:B------:R-:W-:-:S12]  /*05e0*/  USHF.L.U32 UR8, UR8, 0x3, URZ ;  /* 0x0000000308087899 */ /* 0x000fd800080006ff */
.L_x_1:
[----:B------:R-:W1:Y:S01]  /*05f0*/  S2R R61, SR_TID.Y ;  /* 0x00000000003d7919 */ /* 0x000e620000002200 */
[----:B------:R-:W1:Y:S01]  /*0600*/  LDCU UR4, c[0x0][0x360] ;  /* 0x00006c00ff0477ac */ /* 0x000e620008000800 */
[----:B------:R-:W2:Y:S01]  /*0610*/  S2UR UR46, SR_CTAID.X ;  /* 0x00000000002e79c3 */ /* 0x000ea20000002500 */
[----:B------:R-:W1:Y:S01]  /*0620*/  S2R R64, SR_TID.X ;  /* 0x0000000000407919 */ /* 0x000e620000002100 */
[----:B------:R-:W3:Y:S06]  /*0630*/  LDCU.64 UR30, c[0x0][0x358] ;  /* 0x00006b00ff1e77ac */ /* 0x000eec0008000a00 */
[----:B------:R-:W4:Y:S01]  /*0640*/  S2UR UR10, SR_CgaCtaId ;  /* 0x00000000000a79c3 */ /* 0x000f220000008800 */
[----:B------:R-:W-:Y:S01]  /*0650*/  USHF.R.S32.HI UR11, URZ, 0x1f, UR5 ;  /* 0x0000001fff0b7899 */ /* 0x000fe20008011405 */
[----:B------:R-:W5:Y:S01]  /*0660*/  LDCU.64 UR12, c[0x0][0x388] ;  /* 0x00007100ff0c77ac */ /* 0x000f620008000a00 */
[----:B--2---:R-:W-:-:S05]  /*0670*/  IMAD R29, R3, UR46, RZ ;  /* 0x0000002e031d7c24 */ /* 0x004fca000f8e02ff */
[----:B------:R-:W-:-:S04]  /*0680*/  LEA R29, P1, R29, R30, 0x6 ;  /* 0x0000001e1d1d7211 */ /* 0x000fc800078230ff */
[----:B------:R-:W-:Y:S01]  /*0690*/  LEA.HI.X.SX32 R30, R30, RZ, 0x1, P1 ;  /* 0x000000ff1e1e7211 */ /* 0x000fe200008f0eff */
[----:B-1----:R-:W-:-:S05]  /*06a0*/  IMAD R28, R61, UR4, R64 ;  /* 0x000000043d1c7c24 */ /* 0x002fca000f8e0240 */
[----:B------:R-:W-:-:S13]  /*06b0*/  ISETP.GT.U32.AND P0, PT, R28, 0x3f, PT ;  /* 0x0000003f1c00780c */ /* 0x000fda0003f04070 */
[----:B------:R-:W1:Y:S01]  /*06c0*/  @!P0 LDC.64 R4, c[0x0][0x398] ;  /* 0x0000e600ff048b82 */ /* 0x000e620000000a00 */
[----:B------:R-:W-:-:S04]  /*06d0*/  @!P0 IADD3 R0, P1, PT, R28, R29, RZ ;  /* 0x0000001d1c008210 */ /* 0x000fc80007f3e0ff */
[----:B------:R-:W-:Y:S02]  /*06e0*/  @!P0 IADD3.X R3, PT, PT, RZ, R30, RZ, P1, !PT ;  /* 0x0000001eff038210 */ /* 0x000fe40000ffe4ff */
[----:B-1----:R-:W-:-:S04]  /*06f0*/  @!P0 LEA R4, P1, R0, R4, 0x2 ;  /* 0x0000000400048211 */ /* 0x002fc800078210ff */
[----:B------:R-:W-:-:S05]  /*0700*/  @!P0 LEA.HI.X R5, R0, R5, R3, 0x2, P1 ;  /* 0x0000000500058211 */ /* 0x000fca00008f1403 */
[----:B---3--:R-:W2:Y:S04]  /*0710*/  @!P0 LDG.E R7, desc[UR30][R4.64+0x100] ;  /* 0x0001001e04078981 */ /* 0x008ea8000c1e1900 */
[----:B------:R-:W3:Y:S01]  /*0720*/  @!P0 LDG.E R9, desc[UR30][R4.64] ;  /* 0x0000001e04098981 */ /* 0x000ee2000c1e1900 */
[----:B------:R-:W-:Y:S01]  /*0730*/  UMOV UR4, 0x400 ;  /* 0x0000040000047882 */ /* 0x000fe20000000000 */
[----:B------:R-:W-:Y:S01]  /*0740*/  SHF.L.U32 R0, R28, 0x2, RZ ;  /* 0x000000021c007819 */ /* 0x000fe200000006ff */
[----:B----4-:R-:W-:Y:S01]  /*0750*/  ULEA UR10, UR10, UR4, 0x18 ;  /* 0x000000040a0a7291 */ /* 0x010fe2000f8ec0ff */
[----:B------:R-:W-:Y:S01]  /*0760*/  SHF.R.U32.HI R3, RZ, 0x4, R28 ;  /* 0x00000004ff037819 */ /* 0x000fe2000001161c */
[----:B------:R-:W1:Y:S01]  /*0770*/  S2UR UR4, SR_CTAID.Y ;  /* 0x00000000000479c3 */ /* 0x000e620000002600 */
[----:B------:R-:W-:-:S03]  /*0780*/  LOP3.LUT R8, R0, 0x3c, RZ, 0xc0, !PT ;  /* 0x0000003c00087812 */ /* 0x000fc600078ec0ff */
[----:B------:R-:W-:Y:S01]  /*0790*/  LEA R37, R3, UR10, 0x2 ;  /* 0x0000000a03257c11 */ /* 0x000fe2000f8e10ff */
[----:B-1----:R-:W-:-:S04]  /*07a0*/  ULEA UR27, UP0, UR4, UR5, 0x6 ;  /* 0x00000005041b7291 */ /* 0x002fc8000f8030ff */
[----:B------:R-:W-:Y:S01]  /*07b0*/  UIADD3.X UR28, UPT, UPT, URZ, UR11, URZ, UP0, !UPT ;  /* 0x0000000bff1c7290 */ /* 0x000fe200087fe4ff */
[----:B--2---:R-:W-:Y:S04]  /*07c0*/  @!P0 STS [R0+UR10+0xa100], R7 ;  /* 0x00a1000700008988 */ /* 0x004fe8000800080a */
[----:B---3--:R-:W-:Y:S01]  /*07d0*/  @!P0 STS [R0+UR10+0xa200], R9 ;  /* 0x00a2000900008988 */ /* 0x008fe2000800080a */
[----:B------:R-:W-:Y:S06]  /*07e0*/  BAR.SYNC.DEFER_BLOCKING 0x0 ;  /* 0x0000000000007b1d */ /* 0x000fec0000010000 */
[----:B------:R-:W1:Y:S02]  /*07f0*/  LDS R5, [R37+0xa200] ;  /* 0x00a2000025057984 */ /* 0x000e640000000800 */
[----:B-1----:R-:W-:-:S13]  /*0800*/  ISETP.NE.AND P0, PT, R5, -0x1, PT ;  /* 0xffffffff0500780c */ /* 0x002fda0003f05270 */
[----:B------:R-:W1:Y:S01]  /*0810*/  @P0 LDC.64 R10, c[0x0][0x380] ;  /* 0x0000e000ff0a0b82 */ /* 0x000e620000000a00 */
[----:B------:R-:W-:-:S05]  /*0820*/  @P0 IMAD R4, R5, UR6, R8 ;  /* 0x0000000605040c24 */ /* 0x000fca000f8e0208 */
[----:B------:R-:W-:-:S04]  /*0830*/  @P0 IADD3 R5, P1, PT, R4, UR27, RZ ;  /* 0x0000001b04050c10 */ /* 0x000fc8000ff3e0ff */
[----:B------:R-:W-:Y:S02]  /*0840*/  @P0 LEA.HI.X.SX32 R6, R4, UR28, 0x1, P1 ;  /* 0x0000001c04060c11 */ /* 0x000fe400088f0eff */
[----:B-1----:R-:W-:-:S04]  /*0850*/  @P0 LEA R4, P1, R5, R10, 0x2 ;  /* 0x0000000a05040211 */ /* 0x002fc800078210ff */
[----:B------:R-:W-:-:S05]  /*0860*/  @P0 LEA.HI.X R5, R5, R11, R6, 0x2, P1 ;  /* 0x0000000b05050211 */ /* 0x000fca00008f1406 */
[----:B------:R-:W2:Y:S01]  /*0870*/  @P0 LDG.E.128 R12, desc[UR30][R4.64] ;  /* 0x0000001e040c0981 */ /* 0x000ea2000c1e1d00 */
[----:B------:R-:W-:-:S04]  /*0880*/  LEA R3, R3, R8, 0x6 ;  /* 0x0000000803037211 */ /* 0x000fc800078e30ff */
[----:B------:R-:W-:-:S05]  /*0890*/  LEA R3, R3, UR10, 0x2 ;  /* 0x0000000a03037c11 */ /* 0x000fca000f8e10ff */
[----:B--2---:R-:W-:Y:S04]  /*08a0*/  @P0 STS.128 [R3], R12 ;  /* 0x0000000c03000388 */ /* 0x004fe80000000c00 */
        /* <DEDUP_REMOVED lines=8> */
[----:B------:R-:W2:Y:S04]  /*0930*/  @P0 LDG.E.128 R16, desc[UR30][R6.64] ;  /* 0x0000001e06100981 */ /* 0x000ea8000c1e1d00 */
[----:B--2---:R-:W-:Y:S04]  /*0940*/  @P0 STS.128 [R3+0x800], R16 ;  /* 0x0008001003000388 */ /* 0x004fe80000000c00 */
        /* <DEDUP_REMOVED lines=48> */
[----:B------:R1:W2:Y:S01]  /*0c50*/  @P0 LDG.E.128 R12, desc[UR30][R4.64] ;  /* 0x0000001e040c0981 */ /* 0x0002a2000c1e1d00 */
[----:B------:R-:W-:Y:S01]  /*0c60*/  USHF.L.U32 UR4, UR46, 0x7, URZ ;  /* 0x000000072e047899 */ /* 0x000fe200080006ff */
[----:B------:R-:W-:Y:S01]  /*0c70*/  MOV R66, UR7 ;  /* 0x0000000700427c02 */ /* 0x000fe20008000f00 */
[----:B------:R-:W-:Y:S02]  /*0c80*/  USHF.R.S32.HI UR47, URZ, 0x1f, UR9 ;  /* 0x0000001fff2f7899 */ /* 0x000fe40008011409 */
[----:B------:R-:W-:Y:S02]  /*0c90*/  USHF.R.S32.HI UR5, URZ, 0x5, UR4 ;  /* 0x00000005ff057899 */ /* 0x000fe40008011404 */
[----:B------:R-:W-:-:S04]  /*0ca0*/  USHF.R.S32.HI UR48, URZ, 0x1f, UR8 ;  /* 0x0000001fff307899 */ /* 0x000fc80008011408 */
[----:B-1----:R-:W-:Y:S01]  /*0cb0*/  IMAD R5, R2, UR5, RZ ;  /* 0x0000000502057c24 */ /* 0x002fe2000f8e02ff */
[----:B------:R-:W-:-:S04]  /*0cc0*/  UIADD3 UR5, UP0, UPT, UR4, UR8, URZ ;  /* 0x0000000804057290 */ /* 0x000fc8000ff1e0ff */
[----:B------:R-:W-:Y:S01]  /*0cd0*/  SHF.R.S32.HI R2, RZ, 0x1f, R5 ;  /* 0x0000001fff027819 */ /* 0x000fe20000011405 */
[----:B------:R-:W-:Y:S01]  /*0ce0*/  ULEA.HI.X.SX32 UR4, UR4, UR48, 0x1, UP0 ;  /* 0x0000003004047291 */ /* 0x000fe200080f0eff */
[----:B--2---:R1:W-:Y:S01]  /*0cf0*/  @P0 STS.128 [R3+0x3000], R12 ;  /* 0x0030000c03000388 */ /* 0x0043e20000000c00 */
[----:B------:R-:W-:-:S03]  /*0d00*/  ISETP.GT.U32.AND P0, PT, R28, 0x1f, PT ;  /* 0x0000001f1c00780c */ /* 0x000fc60003f04070 */
[----:B------:R-:W2:Y:S10]  /*0d10*/  LDS R7, [R37+0xa2e0] ;  /* 0x00a2e00025077984 */ /* 0x000eb40000000800 */
[----:B------:R-:W3:Y:S01]  /*0d20*/  @!P0 LDC.64 R10, c[0x0][0x390] ;  /* 0x0000e400ff0a8b82 */ /* 0x000ee20000000a00 */
[----:B------:R-:W-:-:S02]  /*0d30*/  @!P0 IADD3 R5, P2, P3, R28, UR9, R5 ;  /* 0x000000091c058c10 */ /* 0x000fc4000fb5e005 */
[----:B-1----:R-:W-:Y:S02]  /*0d40*/  SHF.R.U32.HI R12, RZ, 0x5, R28 ;  /* 0x00000005ff0c7819 */ /* 0x002fe4000001161c */
[----:B------:R-:W-:Y:S02]  /*0d50*/  @!P0 IADD3.X R2, PT, PT, RZ, UR47, R2, P2, P3 ;  /* 0x0000002fff028c10 */ /* 0x000fe400097e6402 */
[----:B---3--:R-:W-:-:S04]  /*0d60*/  @!P0 LEA R10, P2, R5, R10, 0x2 ;  /* 0x0000000a050a8211 */ /* 0x008fc800078410ff */
[----:B------:R-:W-:Y:S02]  /*0d70*/  @!P0 LEA.HI.X R11, R5, R11, R2, 0x2, P2 ;  /* 0x0000000b050b8211 */ /* 0x000fe400010f1402 */
[----:B--2---:R-:W-:-:S04]  /*0d80*/  ISETP.NE.AND P1, PT, R7, -0x1, PT ;  /* 0xffffffff0700780c */ /* 0x004fc80003f25270 */
[----:B------:R-:W2:Y:S09]  /*0d90*/  @!P0 LDG.E R11, desc[UR30][R10.64] ;  /* 0x0000001e0a0b8981 */ /* 0x000eb2000c1e1900 */
[----:B------:R-:W1:Y:S01]  /*0da0*/  @P1 LDC.64 R16, c[0x0][0x380] ;  /* 0x0000e000ff101b82 */ /* 0x000e620000000a00 */
[----:B------:R-:W-:Y:S01]  /*0db0*/  @P1 IMAD R8, R7, UR6, R8 ;  /* 0x0000000607081c24 */ /* 0x000fe2000f8e0208 */
[----:B------:R-:W-:-:S04]  /*0dc0*/  LOP3.LUT R7, R0, 0x7c, RZ, 0xc0, !PT ;  /* 0x0000007c00077812 */ /* 0x000fc800078ec0ff */
[----:B------:R-:W-:Y:S01]  /*0dd0*/  @P1 IADD3 R5, P2, PT, R8, UR27, RZ ;  /* 0x0000001b08051c10 */ /* 0x000fe2000ff5e0ff */
[----:B------:R-:W-:-:S03]  /*0de0*/  IMAD R7, R12, UR7, R7 ;  /* 0x000000070c077c24 */ /* 0x000fc6000f8e0207 */
[----:B------:R-:W-:Y:S02]  /*0df0*/  @P1 LEA.HI.X.SX32 R14, R8, UR28, 0x1, P2 ;  /* 0x0000001c080e1c11 */ /* 0x000fe400090f0eff */
[----:B------:R-:W-:Y:S02]  /*0e00*/  LEA R66, R66, R7, 0x2 ;  /* 0x0000000742427211 */ /* 0x000fe400078e10ff */
[C---:B------:R-:W-:Y:S02]  /*0e10*/  IADD3 R9, P3, PT, R7.reuse, UR5, RZ ;  /* 0x0000000507097c10 */ /* 0x040fe4000ff7e0ff */
[----:B------:R-:W-:Y:S02]  /*0e20*/  IADD3 R63, P4, PT, R66, UR5, RZ ;  /* 0x00000005423f7c10 */ /* 0x000fe4000ff9e0ff */
[----:B------:R-:W-:Y:S02]  /*0e30*/  LEA.HI.X.SX32 R2, R7, UR4, 0x1, P3 ;  /* 0x0000000407027c11 */ /* 0x000fe400098f0eff */
[----:B-----5:R-:W-:-:S02]  /*0e40*/  LEA R6, P3, R9, UR12, 0x2 ;  /* 0x0000000c09067c11 */ /* 0x020fc4000f8610ff */
[----:B------:R-:W-:Y:S02]  /*0e50*/  LEA.HI.X.SX32 R66, R66, UR4, 0x1, P4 ;  /* 0x0000000442427c11 */ /* 0x000fe4000a0f0eff */
[----:B-1----:R-:W-:Y:S02]  /*0e60*/  @P1 LEA R4, P2, R5, R16, 0x2 ;  /* 0x0000001005041211 */ /* 0x002fe400078410ff */
[----:B------:R-:W-:Y:S02]  /*0e70*/  LEA R8, P4, R63, UR12, 0x2 ;  /* 0x0000000c3f087c11 */ /* 0x000fe4000f8810ff */
[----:B------:R-:W-:Y:S02]  /*0e80*/  LEA.HI.X R7, R9, UR13, R2, 0x2, P3 ;  /* 0x0000000d09077c11 */ /* 0x000fe400098f1402 */
[----:B------:R-:W-:Y:S02]  /*0e90*/  @P1 LEA.HI.X R5, R5, R17, R14, 0x2, P2 ;  /* 0x0000001105051211 */ /* 0x000fe400010f140e */
[----:B------:R-:W-:Y:S01]  /*0ea0*/  LEA.HI.X R9, R63, UR13, R66, 0x2, P4 ;  /* 0x0000000d3f097c11 */ /* 0x000fe2000a0f1442 */
[----:B------:R-:W3:Y:S04]  /*0eb0*/  LDG.E.128 R32, desc[UR30][R6.64] ;  /* 0x0000001e06207981 */ /* 0x000ee8000c1e1d00 */
[----:B------:R1:W4:Y:S04]  /*0ec0*/  @P1 LDG.E.128 R16, desc[UR30][R4.64] ;  /* 0x0000001e04101981 */ /* 0x000328000c1e1d00 */
[----:B------:R5:W2:Y:S01]  /*0ed0*/  LDG.E.128 R40, desc[UR30][R8.64] ;  /* 0x0000001e08287981 */ /* 0x000aa2000c1e1d00 */
[----:B------:R-:W-:-:S04]  /*0ee0*/  SHF.R.U32.HI R2, RZ, 0x1, R28 ;  /* 0x00000001ff027819 */ /* 0x000fc8000001161c */
[----:B------:R-:W-:Y:S02]  /*0ef0*/  LOP3.LUT R13, R2, 0x8, RZ, 0xc0, !PT ;  /* 0x00000008020d7812 */ /* 0x000fe400078ec0ff */
[----:B------:R-:W-:-:S04]  /*0f00*/  SHF.L.U32 R2, R28, 0x4, RZ ;  /* 0x000000041c027819 */ /* 0x000fc800000006ff */
[----:B------:R-:W-:-:S04]  /*0f10*/  LOP3.LUT R15, R2, 0x1f0, RZ, 0xc0, !PT ;  /* 0x000001f0020f7812 */ /* 0x000fc800078ec0ff */
[----:B------:R-:W-:Y:S02]  /*0f20*/  LEA R15, R12, R15, 0x9 ;  /* 0x0000000f0c0f7211 */ /* 0x000fe400078e48ff */
[----:B------:R-:W-:-:S04]  /*0f30*/  LOP3.LUT R13, R13, 0x3fffe0, R28, 0xf8, !PT ;  /* 0x003fffe00d0d7812 */ /* 0x000fc800078ef81c */
[----:B------:R-:W-:-:S04]  /*0f40*/  LOP3.LUT R25, R13, 0x4, R0, 0xf8, !PT ;  /* 0x000000040d197812 */ /* 0x000fc800078ef800 */
[----:B------:R-:W-:-:S04]  /*0f50*/  SHF.R.U32.HI R2, RZ, 0x3, R25 ;  /* 0x00000003ff027819 */ /* 0x000fc80000011619 */
[----:B------:R-:W-:Y:S02]  /*0f60*/  LOP3.LUT R31, R2, 0x7fffc, RZ, 0xc0, !PT ;  /* 0x0007fffc021f7812 */ /* 0x000fe400078ec0ff */
[----:B------:R-:W-:-:S04]  /*0f70*/  SHF.L.U32 R2, R28, 0x1, RZ ;  /* 0x000000011c027819 */ /* 0x000fc800000006ff */
[----:B------:R-:W-:Y:S02]  /*0f80*/  LOP3.LUT R2, R2, 0x1c, RZ, 0xc0, !PT ;  /* 0x0000001c02027812 */ /* 0x000fe400078ec0ff */
[----:B------:R-:W-:Y:S02]  /*0f90*/  LEA R38, R25, UR10, 0x2 ;  /* 0x0000000a19267c11 */ /* 0x000fe4000f8e10ff */
[----:B-1----:R-:W-:Y:S01]  /*0fa0*/  MOV R4, UR45 ;  /* 0x0000002d00047c02 */ /* 0x002fe20008000f00 */
[----:B------:R-:W-:Y:S01]  /*0fb0*/  UIADD3 UR4, UPT, UPT, UR10, 0x8000, URZ ;  /* 0x000080000a047890 */ /* 0x000fe2000fffe0ff */
[----:B------:R-:W-:Y:S02]  /*0fc0*/  HFMA2 R24, -RZ, RZ, 0, 0 ;  /* 0x00000000ff187431 */ /* 0x000fe400000001ff */
[----:B------:R-:W-:Y:S02]  /*0fd0*/  HFMA2 R27, -RZ, RZ, 0, 0 ;  /* 0x00000000ff1b7431 */ /* 0x000fe400000001ff */
[----:B------:R-:W-:-:S02]  /*0fe0*/  HFMA2 R60, -RZ, RZ, 0, 0 ;  /* 0x00000000ff3c7431 */ /* 0x000fc400000001ff */
[----:B------:R-:W-:Y:S02]  /*0ff0*/  HFMA2 R107, -RZ, RZ, 0, 0 ;  /* 0x00000000ff6b7431 */ /* 0x000fe400000001ff */
[----:B------:R-:W-:Y:S01]  /*1000*/  HFMA2 R82, -RZ, RZ, 0, 0 ;  /* 0x00000000ff527431 */ /* 0x000fe200000001ff */
[----:B------:R-:W-:Y:S02]  /*1010*/  CS2R R20, SRZ ;  /* 0x0000000000147805 */ /* 0x000fe4000001ff00 */
[----:B------:R-:W-:Y:S02]  /*1020*/  CS2R R22, SRZ ;  /* 0x0000000000167805 */ /* 0x000fe4000001ff00 */
[----:B------:R-:W-:Y:S02]  /*1030*/  CS2R R56, SRZ ;  /* 0x0000000000387805 */ /* 0x000fe4000001ff00 */
[----:B------:R-:W-:Y:S02]  /*1040*/  CS2R R58, SRZ ;  /* 0x00000000003a7805 */ /* 0x000fe4000001ff00 */
[----:B------:R-:W-:-:S02]  /*1050*/  MOV R62, RZ ;  /* 0x000000ff003e7202 */ /* 0x000fc40000000f00 */
[----:B------:R-:W-:Y:S02]  /*1060*/  CS2R R12, SRZ ;  /* 0x00000000000c7805 */ /* 0x000fe4000001ff00 */
[----:B-----5:R-:W-:Y:S02]  /*1070*/  CS2R R8, SRZ ;  /* 0x0000000000087805 */ /* 0x020fe4000001ff00 */
[----:B------:R-:W-:Y:S02]  /*1080*/  CS2R R6, SRZ ;  /* 0x0000000000067805 */ /* 0x000fe4000001ff00 */
[----:B------:R-:W-:Y:S02]  /*1090*/  CS2R R80, SRZ ;  /* 0x0000000000507805 */ /* 0x000fe4000001ff00 */
[----:B------:R-:W-:Y:S02]  /*10a0*/  CS2R R72, SRZ ;  /* 0x0000000000487805 */ /* 0x000fe4000001ff00 */
[----:B------:R-:W-:-:S02]  /*10b0*/  CS2R R76, SRZ ;  /* 0x00000000004c7805 */ /* 0x000fc4000001ff00 */
[----:B------:R-:W-:Y:S02]  /*10c0*/  CS2R R78, SRZ ;  /* 0x00000000004e7805 */ /* 0x000fe4000001ff00 */
[----:B------:R-:W-:Y:S02]  /*10d0*/  CS2R R74, SRZ ;  /* 0x00000000004a7805 */ /* 0x000fe4000001ff00 */
[----:B------:R-:W-:Y:S02]  /*10e0*/  MOV R108, RZ ;  /* 0x000000ff006c7202 */ /* 0x000fe40000000f00 */
[----:B------:R-:W-:Y:S02]  /*10f0*/  CS2R R104, SRZ ;  /* 0x0000000000687805 */ /* 0x000fe4000001ff00 */
[----:B------:R-:W-:Y:S02]  /*1100*/  CS2R R100, SRZ ;  /* 0x0000000000647805 */ /* 0x000fe4000001ff00 */
[----:B------:R-:W-:-:S02]  /*1110*/  CS2R R98, SRZ ;  /* 0x0000000000627805 */ /* 0x000fc4000001ff00 */
[----:B------:R-:W-:Y:S02]  /*1120*/  MOV R103, RZ ;  /* 0x000000ff00677202 */ /* 0x000fe40000000f00 */
[----:B------:R-:W-:Y:S02]  /*1130*/  CS2R R94, SRZ ;  /* 0x00000000005e7805 */ /* 0x000fe4000001ff00 */
[----:B------:R-:W-:Y:S02]  /*1140*/  CS2R R96, SRZ ;  /* 0x0000000000607805 */ /* 0x000fe4000001ff00 */
[----:B------:R-:W-:Y:S02]  /*1150*/  CS2R R88, SRZ ;  /* 0x0000000000587805 */ /* 0x000fe4000001ff00 */
[----:B------:R-:W-:Y:S02]  /*1160*/  CS2R R92, SRZ ;  /* 0x00000000005c7805 */ /* 0x000fe4000001ff00 */
[----:B------:R-:W-:-:S02]  /*1170*/  CS2R R90, SRZ ;  /* 0x00000000005a7805 */ /* 0x000fc4000001ff00 */
[----:B------:R-:W-:Y:S02]  /*1180*/  CS2R R84, SRZ ;  /* 0x0000000000547805 */ /* 0x000fe4000001ff00 */
[----:B------:R-:W-:Y:S01]  /*1190*/  MOV R87, RZ ;  /* 0x000000ff00577202 */ /* 0x000fe20000000f00 */
[----:B----4-:R1:W-:Y:S04]  /*11a0*/  @P1 STS.128 [R3+0x3800], R16 ;  /* 0x0038001003001388 */ /* 0x0103e80000000c00 */
[----:B---3--:R-:W-:Y:S04]  /*11b0*/  STS.128 [R15+UR10+0x8000], R32 ;  /* 0x008000200f007988 */ /* 0x008fe80008000c0a */
[----:B--2---:R-:W-:Y:S04]  /*11c0*/  STS.128 [R15+UR10+0x8800], R40 ;  /* 0x008800280f007988 */ /* 0x004fe80008000c0a */
[----:B------:R2:W-:Y:S01]  /*11d0*/  @!P0 STS [R0+UR10+0xa000], R11 ;  /* 0x00a0000b00008988 */ /* 0x0005e2000800080a */
[----:B------:R-:W-:Y:S06]  /*11e0*/  BAR.SYNC.DEFER_BLOCKING 0x0 ;  /* 0x0000000000007b1d */ /* 0x000fec0000010000 */
[----:B------:R-:W3:Y:S04]  /*11f0*/  LDS R5, [R31+UR10+0xa000] ;  /* 0x00a0000a1f057984 */ /* 0x000ee80008000800 */
[----:B------:R4:W4:Y:S04]  /*1200*/  LDS.128 R32, [R38+0x8000] ;  /* 0x0080000026207984 */ /* 0x0009280000000c00 */
[----:B------:R2:W4:Y:S01]  /*1210*/  LDS.128 R40, [R38+0x8040] ;  /* 0x0080400026287984 */ /* 0x0005220000000c00 */
[----:B------:R-:W-:-:S03]  /*1220*/  ISETP.GE.AND P0, PT, R4, 0x9, PT ;  /* 0x000000090400780c */ /* 0x000fc60003f06270 */
[----:B------:R2:W4:Y:S01]  /*1230*/  LDS R116, [R31+UR10+0xa010] ;  /* 0x00a0100a1f747984 */ /* 0x0005220008000800 */
[----:B-1----:R-:W-:-:S03]  /*1240*/  CS2R R18, SRZ ;  /* 0x0000000000127805 */ /* 0x002fc6000001ff00 */
[----:B------:R1:W1:Y:S01]  /*1250*/  LDS R55, [R31+UR10+0xa020] ;  /* 0x00a0200a1f377984 */ /* 0x0002620008000800 */
[----:B------:R-:W-:-:S03]  /*1260*/  CS2R R16, SRZ ;  /* 0x0000000000107805 */ /* 0x000fc6000001ff00 */
[----:B------:R1:W1:Y:S01]  /*1270*/  LDS R25, [R31+UR10+0xa030] ;  /* 0x00a0300a1f197984 */ /* 0x0002620008000800 */
[----:B--2---:R-:W-:-:S03]  /*1280*/  CS2R R10, SRZ ;  /* 0x00000000000a7805 */ /* 0x004fc6000001ff00 */
[----:B------:R2:W1:Y:S01]  /*1290*/  LDS R26, [R31+UR10+0xa040] ;  /* 0x00a0400a1f1a7984 */ /* 0x0004620008000800 */
[----:B------:R-:W-:-:S03]  /*12a0*/  CS2R R14, SRZ ;  /* 0x00000000000e7805 */ /* 0x000fc6000001ff00 */
[----:B------:R2:W1:Y:S01]  /*12b0*/  LDS R53, [R31+UR10+0xa050] ;  /* 0x00a0500a1f357984 */ /* 0x0004620008000800 */
[----:B------:R-:W-:-:S03]  /*12c0*/  MOV R0, RZ ;  /* 0x000000ff00007202 */ /* 0x000fc60000000f00 */
[----:B------:R2:W1:Y:S04]  /*12d0*/  LDS R54, [R31+UR10+0xa060] ;  /* 0x00a0600a1f367984 */ /* 0x0004680008000800 */
[----:B------:R2:W1:Y:S01]  /*12e0*/  LDS R52, [R31+UR10+0xa070] ;  /* 0x00a0700a1f347984 */ /* 0x0004620008000800 */
[----:B---3--:R-:W-:-:S04]  /*12f0*/  LEA R36, R5, R2, 0x6 ;  /* 0x0000000205247211 */ /* 0x008fc800078e30ff */
[----:B------:R-:W-:-:S05]  /*1300*/  LEA R36, R36, UR10, 0x2 ;  /* 0x0000000a24247c11 */ /* 0x000fca000f8e10ff */
[----:B------:R2:W3:Y:S04]  /*1310*/  LDS.128 R48, [R36] ;  /* 0x0000000024307984 */ /* 0x0004e80000000c00 */
[----:B------:R2:W1:Y:S01]  /*1320*/  LDS.128 R44, [R36+0x80] ;  /* 0x00008000242c7984 */ /* 0x0004620000000c00 */
[----:B------:R-:W-:Y:S02]  /*1330*/  CS2R R4, SRZ ;  /* 0x0000000000047805 */ /* 0x000fe4000001ff00 */
[----:B------:R-:W-:Y:S01]  /*1340*/  CS2R R2, SRZ ;  /* 0x0000000000027805 */ /* 0x000fe2000001ff00 */
[----:B----4-:R-:W-:Y:S06]  /*1350*/  @!P0 BRA `(.L_x_2) ;  /* 0x0000003000148947 */ /* 0x010fec0003800000 */
[----:B------:R4:W3:Y:S01]  /*1360*/  LDS R71, [R37+0xa1e0] ;  /* 0x00a1e00025477984 */ /* 0x0008e20000000800 */
[----:B------:R-:W5:Y:S01]  /*1370*/  LDCU.64 UR4, c[0x0][0x398] ;  /* 0x00007300ff0477ac */ /* 0x000f620008000a00 */
[----:B------:R-:W-:Y:S02]  /*1380*/  IADD3 R28, P0, PT, R28, R29, RZ ;  /* 0x0000001d1c1c7210 */ /* 0x000fe40007f1e0ff */
[----:B------:R4:W3:Y:S01]  /*1390*/  LDS R83, [R37+0xa1c0] ;  /* 0x00a1c00025537984 */ /* 0x0008e20000000800 */
[----:B------:R-:W-:Y:S01]  /*13a0*/  UIADD3 UR11, UPT, UPT, UR10, 0xa200, URZ ;  /* 0x0000a2000a0b7890 */ /* 0x000fe2000fffe0ff */
[----:B------:R-:W-:Y:S01]  /*13b0*/  IADD3.X R29, PT, PT, RZ, R30, RZ, P0, !PT ;  /* 0x0000001eff1d7210 */ /* 0x000fe200007fe4ff */
[----:B------:R-:W-:Y:S01]  /*13c0*/  UIADD3 UR12, UPT, UPT, UR10, 0xa100, URZ ;  /* 0x0000a1000a0c7890 */ /* 0x000fe2000fffe0ff */
[----:B------:R4:W3:Y:S01]  /*13d0*/  LDS R102, [R37+0xa1a0] ;  /* 0x00a1a00025667984 */ /* 0x0008e20000000800 */
[----:B------:R-:W-:Y:S01]  /*13e0*/  UIADD3 UR13, UPT, UPT, UR10, 0xa080, URZ ;  /* 0x0000a0800a0d7890 */ /* 0x000fe2000fffe0ff */
[----:B------:R-:W-:Y:S01]  /*13f0*/  MOV R20, RZ ;  /* 0x000000ff00147202 */ /* 0x000fe20000000f00 */
[----:B------:R-:W-:Y:S01]  /*1400*/  UIADD3 UR14, UPT, UPT, UR10, 0xa000, URZ ;  /* 0x0000a0000a0e7890 */ /* 0x000fe2000fffe0ff */
[----:B------:R4:W3:Y:S01]  /*1410*/  LDS R86, [R37+0xa180] ;  /* 0x00a1800025567984 */ /* 0x0008e20000000800 */
[----:B------:R-:W-:-:S02]  /*1420*/  UIADD3 UR15, UPT, UPT, UR10, 0x9000, URZ ;  /* 0x000090000a0f7890 */ /* 0x000fc4000fffe0ff */
[----:B------:R-:W-:Y:S01]  /*1430*/  UIADD3 UR16, UPT, UPT, UR10, 0x8000, URZ ;  /* 0x000080000a107890 */ /* 0x000fe2000fffe0ff */
[----:B-12---:R4:W1:Y:S01]  /*1440*/  LDS R31, [R37+0xa160] ;  /* 0x00a16000251f7984 */ /* 0x0068620000000800 */
[----:B------:R-:W-:Y:S01]  /*1450*/  UIADD3 UR17, UPT, UPT, UR10, 0x4000, URZ ;  /* 0x000040000a117890 */ /* 0x000fe2000fffe0ff */
[C---:B-----5:R-:W-:Y:S02]  /*1460*/  LEA R68, P0, R28.reuse, UR4, 0x2 ;  /* 0x000000041c447c11 */ /* 0x060fe4000f8010ff */
[----:B------:R4:W2:Y:S01]  /*1470*/  LDS R36, [R37+0xa140] ;  /* 0x00a1400025247984 */ /* 0x0008a20000000800 */
[----:B------:R-:W-:Y:S01]  /*1480*/  USHF.L.U32 UR18, UR7, 0x3, URZ ;  /* 0x0000000307127899 */ /* 0x000fe200080006ff */
[----:B------:R-:W-:Y:S02]  /*1490*/  LEA.HI.X R29, R28, UR5, R29, 0x2, P0 ;  /* 0x000000051c1d7c11 */ /* 0x000fe400080f141d */
[----:B------:R4:W1:Y:S01]  /*14a0*/  LDS R39, [R37+0xa120] ;  /* 0x00a1200025277984 */ /* 0x0008620000000800 */
[----:B------:R-:W-:Y:S01]  /*14b0*/  IADD3 R68, P0, PT, R68, 0x200, RZ ;  /* 0x0000020044447810 */ /* 0x000fe20007f1e0ff */
[----:B------:R-:W-:-:S02]  /*14c0*/  USHF.L.U32 UR6, UR6, 0x6, URZ ;  /* 0x0000000606067899 */ /* 0x000fc400080006ff */
[----:B------:R4:W1:Y:S01]  /*14d0*/  LDS R67, [R37+0xa100] ;  /* 0x00a1000025437984 */ /* 0x0008620000000800 */
[----:B------:R-:W-:Y:S01]  /*14e0*/  IADD3.X R69, PT, PT, RZ, R29, RZ, P0, !PT ;  /* 0x0000001dff457210 */ /* 0x000fe200007fe4ff */
[----:B------:R-:W1:Y:S01]  /*14f0*/  LDCU UR49, c[0x0][0x3b4] ;  /* 0x00007680ff3177ac */ /* 0x000e620008000800 */
[----:B------:R-:W1:Y:S01]  /*1500*/  LDCU UR50, c[0x0][0x3a8] ;  /* 0x00007500ff3277ac */ /* 0x000e620008000800 */
[----:B------:R-:W1:Y:S01]  /*1510*/  LDCU UR7, c[0x0][0x3ac] ;  /* 0x00007580ff0777ac */ /* 0x000e620008000800 */
[----:B------:R-:W1:Y:S01]  /*1520*/  LDCU.64 UR38, c[0x0][0x388] ;  /* 0x00007100ff2677ac */ /* 0x000e620008000a00 */
[----:B------:R-:W1:Y:S01]  /*1530*/  LDCU.64 UR40, c[0x0][0x390] ;  /* 0x00007200ff2877ac */ /* 0x000e620008000a00 */
[----:B------:R-:W1:Y:S01]  /*1540*/  LDCU.64 UR42, c[0x0][0x380] ;  /* 0x00007000ff2a77ac */ /* 0x000e620008000a00 */
[----:B------:R-:W-:Y:S01]  /*1550*/  UMOV UR4, URZ ;  /* 0x000000ff00047c82 */ /* 0x000fe20008000000 */
[----:B------:R-:W-:Y:S01]  /*1560*/  UMOV UR5, URZ ;  /* 0x000000ff00057c82 */ /* 0x000fe20008000000 */
[----:B------:R-:W-:Y:S01]  /*1570*/  UMOV UR19, UR10 ;  /* 0x0000000a00137c82 */ /* 0x000fe20008000000 */
[----:B------:R-:W-:Y:S01]  /*1580*/  UMOV UR20, UR17 ;  /* 0x0000001100147c82 */ /* 0x000fe20008000000 */
[----:B------:R-:W-:Y:S01]  /*1590*/  UMOV UR21, UR16 ;  /* 0x0000001000157c82 */ /* 0x000fe20008000000 */
[----:B------:R-:W-:Y:S01]  /*15a0*/  UMOV UR22, UR15 ;  /* 0x0000000f00167c82 */ /* 0x000fe20008000000 */
[----:B------:R-:W-:Y:S01]  /*15b0*/  UMOV UR23, UR14 ;  /* 0x0000000e00177c82 */ /* 0x000fe20008000000 */
[----:B------:R-:W-:Y:S01]  /*15c0*/  UMOV UR24, UR13 ;  /* 0x0000000d00187c82 */ /* 0x000fe20008000000 */
[----:B------:R-:W-:Y:S01]  /*15d0*/  UMOV UR25, UR12 ;  /* 0x0000000c00197c82 */ /* 0x000fe20008000000 */
[----:B----4-:R-:W-:-:S05]  /*15e0*/  UMOV UR26, UR11 ;  /* 0x0000000b001a7c82 */ /* 0x010fca0008000000 */
.L_x_3:
[----:B----4-:R-:W4:Y:S01]  /*15f0*/  LDCU UR29, c[0x0][0x360] ;  /* 0x00006c00ff1d77ac */ /* 0x010f220008000800 */
[----:B------:R-:W5:Y:S01]  /*1600*/  S2UR UR46, SR_CTAID.X ;  /* 0x00000000002e79c3 */ /* 0x000f620000002500 */
[C---:B-1-3--:R-:W-:Y:S01]  /*1610*/  FFMA R91, R48.reuse, R32, R91 ;  /* 0x00000020305b7223 */ /* 0x04afe2000000005b */
[C---:B------:R-:W-:Y:S01]  /*1620*/  FFMA R84, R48.reuse, R33, R84 ;  /* 0x0000002130547223 */ /* 0x040fe20000000054 */
[----:B------:R-:W-:Y:S01]  /*1630*/  UIADD3 UR32, UP0, UPT, UR6, UR27, URZ ;  /* 0x0000001b06207290 */ /* 0x000fe2000ff1e0ff */
[C---:B------:R-:W-:Y:S01]  /*1640*/  FFMA R87, R48.reuse, R34, R87 ;  /* 0x0000002230577223 */ /* 0x040fe20000000057 */
[----:B------:R-:W-:Y:S01]  /*1650*/  UIADD3 UR4, UPT, UPT, UR4, 0x20, URZ ;  /* 0x0000002004047890 */ /* 0x000fe2000fffe0ff */
[C---:B------:R-:W-:Y:S01]  /*1660*/  FFMA R80, R48.reuse, R35, R80 ;  /* 0x0000002330507223 */ /* 0x040fe20000000050 */
[C---:B------:R-:W-:Y:S01]  /*1670*/  FFMA R85, R48.reuse, R40, R85 ;  /* 0x0000002830557223 */ /* 0x040fe20000000055 */
[C---:B------:R-:W-:Y:S01]  /*1680*/  FFMA R82, R48.reuse, R41, R82 ;  /* 0x0000002930527223 */ /* 0x040fe20000000052 */
[CC--:B------:R-:W-:Y:S01]  /*1690*/  FFMA R89, R48.reuse, R42.reuse, R89 ;  /* 0x0000002a30597223 */ /* 0x0c0fe20000000059 */
[-C--:B------:R-:W-:Y:S01]  /*16a0*/  FFMA R92, R48, R43.reuse, R92 ;  /* 0x0000002b305c7223 */ /* 0x080fe2000000005c */
[C---:B------:R-:W-:Y:S01]  /*16b0*/  FFMA R94, R49.reuse, R43, R94 ;  /* 0x0000002b315e7223 */ /* 0x040fe2000000005e */
[C---:B------:R-:W-:Y:S01]  /*16c0*/  FFMA R97, R49.reuse, R42, R97 ;  /* 0x0000002a31617223 */ /* 0x040fe20000000061 */
[C---:B------:R-:W-:Y:S01]  /*16d0*/  FFMA R88, R49.reuse, R41, R88 ;  /* 0x0000002931587223 */ /* 0x040fe20000000058 */
[C---:B------:R-:W-:Y:S01]  /*16e0*/  FFMA R93, R49.reuse, R40, R93 ;  /* 0x00000028315d7223 */ /* 0x040fe2000000005d */
[C---:B------:R-:W-:Y:S01]  /*16f0*/  FFMA R90, R49.reuse, R35, R90 ;  /* 0x00000023315a7223 */ /* 0x040fe2000000005a */
[----:B------:R-:W-:Y:S01]  /*1700*/  FFMA R95, R49, R34, R95 ;  /* 0x00000022315f7223 */ /* 0x000fe2000000005f */
[----:B----4-:R-:W-:-:S02]  /*1710*/  IMAD R65, R61, UR29, R64 ;  /* 0x0000001d3d417c24 */ /* 0x010fc4000f8e0240 */
[CC--:B------:R-:W-:Y:S01]  /*1720*/  FFMA R96, R49.reuse, R33.reuse, R96 ;  /* 0x0000002131607223 */ /* 0x0c0fe20000000060 */
[-C--:B------:R-:W-:Y:S01]  /*1730*/  FFMA R105, R49, R32.reuse, R105 ;  /* 0x0000002031697223 */ /* 0x080fe20000000069 */
[C---:B------:R-:W-:Y:S01]  /*1740*/  FFMA R103, R50.reuse, R32, R103 ;  /* 0x0000002032677223 */ /* 0x040fe20000000067 */
[C---:B------:R-:W-:Y:S01]  /*1750*/  FFMA R100, R50.reuse, R33, R100 ;  /* 0x0000002132647223 */ /* 0x040fe20000000064 */
[----:B------:R-:W-:Y:S01]  /*1760*/  SHF.L.U32 R29, R65, 0x2, RZ ;  /* 0x00000002411d7819 */ /* 0x000fe200000006ff */
[C---:B------:R-:W-:Y:S01]  /*1770*/  FFMA R99, R50.reuse, R34, R99 ;  /* 0x0000002232637223 */ /* 0x040fe20000000063 */
[----:B-----5:R-:W-:Y:S01]  /*1780*/  USHF.L.U32 UR29, UR46, 0x7, URZ ;  /* 0x000000072e1d7899 */ /* 0x020fe200080006ff */
[----:B------:R-:W-:Y:S01]  /*1790*/  SHF.R.U32.HI R30, RZ, 0x5, R65 ;  /* 0x00000005ff1e7819 */ /* 0x000fe20000011641 */
[C---:B------:R-:W-:Y:S01]  /*17a0*/  FFMA R98, R50.reuse, R35, R98 ;  /* 0x0000002332627223 */ /* 0x040fe20000000062 */
[----:B------:R-:W-:Y:S01]  /*17b0*/  LOP3.LUT R37, R29, 0x7c, RZ, 0xc0, !PT ;  /* 0x0000007c1d257812 */ /* 0x000fe200078ec0ff */
[----:B------:R-:W-:Y:S01]  /*17c0*/  USHF.R.S32.HI UR33, URZ, 0x1f, UR29 ;  /* 0x0000001fff217899 */ /* 0x000fe2000801141d */
[----:B------:R-:W-:Y:S01]  /*17d0*/  ISETP.GE.U32.AND P0, PT, R65, 0x40, PT ;  /* 0x000000404100780c */ /* 0x000fe20003f06070 */
[----:B------:R-:W-:Y:S01]  /*17e0*/  FFMA R101, R50, R40, R101 ;  /* 0x0000002832657223 */ /* 0x000fe20000000065 */
[----:B------:R-:W-:Y:S01]  /*17f0*/  MOV R70, UR29 ;  /* 0x0000001d00467c02 */ /* 0x000fe20008000f00 */
[----:B-1----:R-:W-:Y:S01]  /*1800*/  IMAD R37, R30, UR7, R37 ;  /* 0x000000071e257c24 */ /* 0x002fe2000f8e0225 */
[----:B------:R-:W-:Y:S01]  /*1810*/  USHF.R.S32.HI UR29, URZ, 0x5, UR29 ;  /* 0x00000005ff1d7899 */ /* 0x000fe2000801141d */
[----:B------:R-:W-:Y:S01]  /*1820*/  MOV R28, UR33 ;  /* 0x00000021001c7c02 */ /* 0x000fe20008000f00 */
[C---:B------:R-:W-:Y:S01]  /*1830*/  FFMA R104, R50.reuse, R41, R104 ;  /* 0x0000002932687223 */ /* 0x040fe20000000068 */
[----:B------:R-:W-:Y:S01]  /*1840*/  IADD3 R109, PT, PT, R29, UR11, RZ ;  /* 0x0000000b1d6d7c10 */ /* 0x000fe2000fffe0ff */
[----:B------:R-:W-:Y:S01]  /*1850*/  UIMAD UR29, UR29, UR49, URZ ;  /* 0x000000311d1d72a4 */ /* 0x000fe2000f8e02ff */
[----:B------:R-:W-:Y:S01]  /*1860*/  IADD3 R70, P1, P2, R37, UR8, R70 ;  /* 0x0000000825467c10 */ /* 0x000fe2000fa3e046 */
[CC--:B------:R-:W-:Y:S01]  /*1870*/  FFMA R107, R50.reuse, R42.reuse, R107 ;  /* 0x0000002a326b7223 */ /* 0x0c0fe2000000006b */
[----:B------:R-:W-:Y:S01]  /*1880*/  SHF.R.S32.HI R37, RZ, 0x1f, R37 ;  /* 0x0000001fff257819 */ /* 0x000fe20000011425 */
[----:B------:R-:W-:Y:S01]  /*1890*/  USHF.R.S32.HI UR33, URZ, 0x1f, UR29 ;  /* 0x0000001fff217899 */ /* 0x000fe2000801141d */
[----:B------:R-:W-:Y:S01]  /*18a0*/  LOP3.LUT R106, R29, 0x3c, RZ, 0xc0, !PT ;  /* 0x0000003c1d6a7812 */ /* 0x000fe200078ec0ff */
[----:B------:R-:W-:Y:S01]  /*18b0*/  @!PT LDS RZ, [RZ] ;  /* 0x00000000fffff984 */ /* 0x000fe20000000800 */
[----:B------:R-:W-:Y:S01]  /*18c0*/  @!PT LDS RZ, [RZ] ;  /* 0x00000000fffff984 */ /* 0x000fe20000000800 */
[----:B------:R-:W-:Y:S01]  /*18d0*/  @!PT LDS RZ, [RZ] ;  /* 0x00000000fffff984 */ /* 0x000fe20000000800 */
[----:B------:R1:W-:Y:S01]  /*18e0*/  @!P0 LDGSTS.E.LTC128B [R109], desc[UR30][R68.64] ;  /* 0x00000000446d8fae */ /* 0x0003e2000b9a121e */
[----:B------:R-:W-:Y:S01]  /*18f0*/  IADD3.X R37, PT, PT, R37, UR48, R28, P1, P2 ;  /* 0x0000003025257c10 */ /* 0x000fe20008fe441c */
[-C--:B------:R-:W-:Y:S01]  /*1900*/  FFMA R108, R50, R43.reuse, R108 ;  /* 0x0000002b326c7223 */ /* 0x080fe2000000006c */
[----:B------:R-:W-:Y:S01]  /*1910*/  MOV R28, UR29 ;  /* 0x0000001d001c7c02 */ /* 0x000fe20008000f00 */
[----:B------:R-:W-:Y:S01]  /*1920*/  ULEA.HI.X.SX32 UR29, UR6, UR28, 0x1, UP0 ;  /* 0x0000001c061d7291 */ /* 0x000fe200080f0eff */
[C---:B------:R-:W-:Y:S01]  /*1930*/  ISETP.NE.AND P0, PT, R67.reuse, -0x1, PT ;  /* 0xffffffff4300780c */ /* 0x040fe20003f05270 */
[--C-:B------:R-:W-:Y:S01]  /*1940*/  IMAD R67, R67, UR50, R106.reuse ;  /* 0x0000003243437c24 */ /* 0x100fe2000f8e026a */
[C---:B------:R-:W-:Y:S01]  /*1950*/  ISETP.NE.AND P1, PT, R39.reuse, -0x1, PT ;  /* 0xffffffff2700780c */ /* 0x040fe20003f25270 */
[----:B------:R-:W-:Y:S01]  /*1960*/  IMAD R39, R39, UR50, R106 ;  /* 0x0000003227277c24 */ /* 0x000fe2000f8e026a */
[----:B------:R-:W-:Y:S01]  /*1970*/  IADD3 R113, P4, P5, R65, UR9, R28 ;  /* 0x0000000941717c10 */ /* 0x000fe2000fd9e01c */
[C---:B------:R-:W-:Y:S01]  /*1980*/  FFMA R72, R51.reuse, R43, R72 ;  /* 0x0000002b33487223 */ /* 0x040fe20000000048 */
[----:B------:R-:W-:Y:S01]  /*1990*/  MOV R118, UR33 ;  /* 0x0000002100767c02 */ /* 0x000fe20008000f00 */
[----:B------:R-:W-:Y:S01]  /*19a0*/  FFMA R77, R51, R42, R77 ;  /* 0x0000002a334d7223 */ /* 0x000fe2000000004d */
[----:B------:R-:W-:Y:S01]  /*19b0*/  IADD3 R111, P2, PT, R67, UR32, RZ ;  /* 0x00000020436f7c10 */ /* 0x000fe2000ff5e0ff */
[C---:B------:R-:W-:Y:S01]  /*19c0*/  FFMA R78, R51.reuse, R41, R78 ;  /* 0x00000029334e7223 */ /* 0x040fe2000000004e */
[----:B------:R-:W-:Y:S01]  /*19d0*/  IADD3.X R118, PT, PT, RZ, UR47, R118, P4, P5 ;  /* 0x0000002fff767c10 */ /* 0x000fe2000a7ea476 */
[----:B------:R-:W-:Y:S01]  /*19e0*/  FFMA R73, R51, R40, R73 ;  /* 0x0000002833497223 */ /* 0x000fe20000000049 */
[----:B------:R-:W-:Y:S01]  /*19f0*/  IADD3 R113, P5, PT, R113, UR4, RZ ;  /* 0x0000000471717c10 */ /* 0x000fe2000ffbe0ff */
[----:B------:R-:W-:Y:S01]  /*1a00*/  FFMA R76, R51, R35, R76 ;  /* 0x00000023334c7223 */ /* 0x000fe2000000004c */
[----:B-1----:R-:W-:Y:S01]  /*1a10*/  IADD3 R109, P4, PT, R39, UR32, RZ ;  /* 0x00000020276d7c10 */ /* 0x002fe2000ff9e0ff */
[----:B------:R-:W-:Y:S01]  /*1a20*/  FFMA R75, R51, R34, R75 ;  /* 0x00000022334b7223 */ /* 0x000fe2000000004b */
[----:B------:R-:W-:Y:S01]  /*1a30*/  ISETP.GE.U32.AND P3, PT, R65, 0x20, PT ;  /* 0x000000204100780c */ /* 0x000fe20003f66070 */
[-C--:B------:R-:W-:Y:S01]  /*1a40*/  FFMA R74, R51, R33.reuse, R74 ;  /* 0x00000021334a7223 */ /* 0x080fe2000000004a */
[----:B------:R-:W-:Y:S01]  /*1a50*/  LEA.HI.X.SX32 R114, R67, UR29, 0x1, P2 ;  /* 0x0000001d43727c11 */ /* 0x000fe200090f0eff */
[-C--:B------:R-:W-:Y:S01]  /*1a60*/  FFMA R79, R51, R32.reuse, R79 ;  /* 0x00000020334f7223 */ /* 0x080fe2000000004f */
[----:B------:R-:W-:Y:S01]  /*1a70*/  LEA R38, P2, R111, UR42, 0x2 ;  /* 0x0000002a6f267c11 */ /* 0x000fe2000f8410ff */
[C---:B------:R-:W-:Y:S01]  /*1a80*/  FFMA R81, R44.reuse, R32, R81 ;  /* 0x000000202c517223 */ /* 0x040fe20000000051 */
[----:B------:R-:W-:Y:S01]  /*1a90*/  IADD3.X R118, PT, PT, RZ, R118, RZ, P5, !PT ;  /* 0x00000076ff767210 */ /* 0x000fe20002ffe4ff */
[C---:B------:R-:W-:Y:S01]  /*1aa0*/  FFMA R60, R44.reuse, R33, R60 ;  /* 0x000000212c3c7223 */ /* 0x040fe2000000003c */
[----:B------:R-:W-:Y:S01]  /*1ab0*/  LEA.HI.X.SX32 R112, R39, UR29, 0x1, P4 ;  /* 0x0000001d27707c11 */ /* 0x000fe2000a0f0eff */
[C---:B------:R-:W-:Y:S01]  /*1ac0*/  FFMA R57, R44.reuse, R34, R57 ;  /* 0x000000222c397223 */ /* 0x040fe20000000039 */
[----:B------:R-:W-:Y:S01]  /*1ad0*/  LEA R110, P5, R113, UR40, 0x2 ;  /* 0x00000028716e7c11 */ /* 0x000fe2000f8a10ff */
[C---:B------:R-:W-:Y:S01]  /*1ae0*/  FFMA R58, R44.reuse, R35, R58 ;  /* 0x000000232c3a7223 */ /* 0x040fe2000000003a */
[----:B------:R-:W-:Y:S01]  /*1af0*/  LEA R28, P4, R109, UR42, 0x2 ;  /* 0x0000002a6d1c7c11 */ /* 0x000fe2000f8810ff */
[C---:B------:R-:W-:Y:S01]  /*1b00*/  FFMA R21, R44.reuse, R40, R21 ;  /* 0x000000282c157223 */ /* 0x040fe20000000015 */
[----:B------:R-:W-:Y:S01]  /*1b10*/  LEA.HI.X R39, R111, UR43, R114, 0x2, P2 ;  /* 0x0000002b6f277c11 */ /* 0x000fe200090f1472 */
[----:B------:R-:W-:Y:S01]  /*1b20*/  FFMA R22, R44, R41, R22 ;  /* 0x000000292c167223 */ /* 0x000fe20000000016 */
[----:B------:R-:W-:Y:S01]  /*1b30*/  IADD3 R117, PT, PT, R29, UR13, RZ ;  /* 0x0000000d1d757c10 */ /* 0x000fe2000fffe0ff */
[----:B------:R-:W-:Y:S01]  /*1b40*/  FFMA R2, R45, R35, R2 ;  /* 0x000000232d027223 */ /* 0x000fe20000000002 */
[----:B------:R-:W-:Y:S01]  /*1b50*/  LEA.HI.X R111, R113, UR41, R118, 0x2, P5 ;  /* 0x00000029716f7c11 */ /* 0x000fe2000a8f1476 */
[----:B------:R-:W-:Y:S01]  /*1b60*/  IMAD R113, R31, UR50, R106 ;  /* 0x000000321f717c24 */ /* 0x000fe2000f8e026a */
[----:B------:R-:W-:Y:S01]  /*1b70*/  LEA.HI.X R29, R109, UR43, R112, 0x2, P4 ;  /* 0x0000002b6d1d7c11 */ /* 0x000fe2000a0f1470 */
[C---:B--2---:R-:W-:Y:S01]  /*1b80*/  IMAD R109, R36.reuse, UR50, R106 ;  /* 0x00000032246d7c24 */ /* 0x044fe2000f8e026a */
[----:B------:R-:W-:Y:S01]  /*1b90*/  ISETP.NE.AND P2, PT, R36, -0x1, PT ;  /* 0xffffffff2400780c */ /* 0x000fe20003f45270 */
[----:B------:R1:W-:Y:S01]  /*1ba0*/  @!P3 LDGSTS.E.LTC128B [R117], desc[UR30][R110.64] ;  /* 0x000000006e75bfae */ /* 0x0003e2000b9a121e */
[----:B------:R-:W-:Y:S01]  /*1bb0*/  SHF.L.U32 R36, R65, 0x4, RZ ;  /* 0x0000000441247819 */ /* 0x000fe200000006ff */
[----:B------:R-:W-:Y:S01]  /*1bc0*/  FFMA R3, R45, R34, R3 ;  /* 0x000000222d037223 */ /* 0x000fe20000000003 */
[----:B------:R-:W-:Y:S01]  /*1bd0*/  IADD3 R115, P3, PT, R109, UR32, RZ ;  /* 0x000000206d737c10 */ /* 0x000fe2000ff7e0ff */
[----:B------:R-:W-:Y:S01]  /*1be0*/  FFMA R0, R45, R33, R0 ;  /* 0x000000212d007223 */ /* 0x000fe20000000000 */
[----:B------:R-:W-:Y:S01]  /*1bf0*/  SHF.R.U32.HI R67, RZ, 0x4, R65 ;  /* 0x00000004ff437819 */ /* 0x000fe20000011641 */
[C---:B------:R-:W-:Y:S01]  /*1c00*/  FFMA R20, R47.reuse, R43, R20 ;  /* 0x0000002b2f147223 */ /* 0x040fe20000000014 */
[----:B------:R-:W-:Y:S01]  /*1c10*/  LOP3.LUT R112, R36, 0xf0, RZ, 0xc0, !PT ;  /* 0x000000f024707812 */ /* 0x000fe200078ec0ff */
[----:B------:R-:W-:Y:S01]  /*1c20*/  FFMA R23, R47, R40, R23 ;  /* 0x000000282f177223 */ /* 0x000fe20000000017 */
[----:B------:R-:W-:Y:S01]  /*1c30*/  ISETP.NE.AND P4, PT, R31, -0x1, PT ;  /* 0xffffffff1f00780c */ /* 0x000fe20003f85270 */
[----:B------:R-:W-:Y:S01]  /*1c40*/  FFMA R24, R47, R41, R24 ;  /* 0x000000292f187223 */ /* 0x000fe20000000018 */
[----:B------:R-:W-:Y:S01]  /*1c50*/  LEA.HI.X.SX32 R118, R109, UR29, 0x1, P3 ;  /* 0x0000001d6d767c11 */ /* 0x000fe200098f0eff */
[----:B-1----:R-:W-:Y:S01]  /*1c60*/  FFMA R117, R46, R42, R13 ;  /* 0x0000002a2e757223 */ /* 0x002fe2000000000d */
[----:B------:R-:W-:Y:S01]  /*1c70*/  LEA R114, P3, R115, UR42, 0x2 ;  /* 0x0000002a73727c11 */ /* 0x000fe2000f8610ff */
[----:B------:R-:W-:Y:S01]  /*1c80*/  FFMA R56, R47, R35, R56 ;  /* 0x000000232f387223 */ /* 0x000fe20000000038 */
[----:B------:R-:W-:Y:S01]  /*1c90*/  LEA R31, R67, R112, 0x8 ;  /* 0x00000070431f7211 */ /* 0x000fe200078e40ff */
[----:B------:R-:W-:Y:S01]  /*1ca0*/  FFMA R59, R47, R34, R59 ;  /* 0x000000222f3b7223 */ /* 0x000fe2000000003b */
[----:B------:R-:W-:Y:S01]  /*1cb0*/  IADD3 R109, P5, PT, R113, UR32, RZ ;  /* 0x00000020716d7c10 */ /* 0x000fe2000ffbe0ff */
[----:B------:R-:W-:Y:S01]  /*1cc0*/  FFMA R62, R47, R33, R62 ;  /* 0x000000212f3e7223 */ /* 0x000fe2000000003e */
[----:B------:R-:W-:Y:S01]  /*1cd0*/  LEA.HI.X R115, R115, UR43, R118, 0x2, P3 ;  /* 0x0000002b73737c11 */ /* 0x000fe200098f1476 */
[----:B------:R-:W-:Y:S01]  /*1ce0*/  FFMA R27, R47, R32, R27 ;  /* 0x000000202f1b7223 */ /* 0x000fe2000000001b */
[----:B------:R-:W-:Y:S01]  /*1cf0*/  IADD3 R31, PT, PT, R31, UR17, RZ ;  /* 0x000000111f1f7c10 */ /* 0x000fe2000fffe0ff */
[----:B------:R-:W-:Y:S01]  /*1d00*/  UMOV UR35, UR19 ;  /* 0x0000001300237c82 */ /* 0x000fe20008000000 */
[----:B------:R-:W-:Y:S01]  /*1d10*/  LEA.HI.X.SX32 R110, R113, UR29, 0x1, P5 ;  /* 0x0000001d716e7c11 */ /* 0x000fe2000a8f0eff */
[----:B------:R-:W-:Y:S01]  /*1d20*/  UMOV UR37, UR21 ;  /* 0x0000001500257c82 */ /* 0x000fe20008000000 */
[C---:B------:R-:W-:Y:S01]  /*1d30*/  ISETP.NE.AND P3, PT, R86.reuse, -0x1, PT ;  /* 0xffffffff5600780c */ /* 0x040fe20003f65270 */
[--C-:B------:R-:W-:Y:S01]  /*1d40*/  IMAD R86, R86, UR50, R106.reuse ;  /* 0x0000003256567c24 */ /* 0x100fe2000f8e026a */
[C---:B------:R-:W-:Y:S01]  /*1d50*/  LEA R112, P5, R109.reuse, UR42, 0x2 ;  /* 0x0000002a6d707c11 */ /* 0x040fe2000f8a10ff */
[----:B------:R1:W-:Y:S01]  /*1d60*/  @P0 LDGSTS.E.BYPASS.LTC128B.128 [R31], desc[UR30][R38.64] ;  /* 0x00000000261f0fae */ /* 0x0003e2000b981a1e */
[C---:B------:R-:W-:Y:S01]  /*1d70*/  ISETP.NE.AND P0, PT, R102.reuse, -0x1, PT ;  /* 0xffffffff6600780c */ /* 0x040fe20003f05270 */
[----:B------:R-:W-:Y:S01]  /*1d80*/  IMAD R102, R102, UR50, R106 ;  /* 0x0000003266667c24 */ /* 0x000fe2000f8e026a */
[----:B------:R-:W-:Y:S01]  /*1d90*/  LEA.HI.X R113, R109, UR43, R110, 0x2, P5 ;  /* 0x0000002b6d717c11 */ /* 0x000fe2000a8f146e */
[----:B------:R-:W-:Y:S01]  /*1da0*/  @P1 LDGSTS.E.BYPASS.LTC128B.128 [R31+0x800], desc[UR30][R28.64] ;  /* 0x008000001c1f1fae */ /* 0x000fe2000b981a1e */
[C---:B------:R-:W-:Y:S01]  /*1db0*/  IADD3 R111, P5, PT, R86.reuse, UR32, RZ ;  /* 0x00000020566f7c10 */ /* 0x040fe2000ffbe0ff */
[----:B------:R-:W-:Y:S01]  /*1dc0*/  UMOV UR33, UR14 ;  /* 0x0000000e00217c82 */ /* 0x000fe20008000000 */
[----:B------:R-:W-:Y:S01]  /*1dd0*/  UMOV UR34, UR16 ;  /* 0x0000001000227c82 */ /* 0x000fe20008000000 */
[----:B------:R2:W-:Y:S01]  /*1de0*/  @P2 LDGSTS.E.BYPASS.LTC128B.128 [R31+0x1000], desc[UR30][R114.64] ;  /* 0x01000000721f2fae */ /* 0x0005e2000b981a1e */
[----:B------:R-:W-:Y:S01]  /*1df0*/  LEA.HI.X.SX32 R118, R86, UR29, 0x1, P5 ;  /* 0x0000001d56767c11 */ /* 0x000fe2000a8f0eff */
[--C-:B------:R-:W-:Y:S01]  /*1e00*/  IMAD R86, R83, UR50, R106.reuse ;  /* 0x0000003253567c24 */ /* 0x100fe2000f8e026a */
[----:B------:R-:W-:Y:S01]  /*1e10*/  LEA R110, P1, R111, UR42, 0x2 ;  /* 0x0000002a6f6e7c11 */ /* 0x000fe2000f8210ff */
[----:B------:R-:W-:Y:S01]  /*1e20*/  IMAD R106, R71, UR50, R106 ;  /* 0x00000032476a7c24 */ /* 0x000fe2000f8e026a */
[C---:B------:R-:W-:Y:S01]  /*1e30*/  IADD3 R109, P5, PT, R102.reuse, UR32, RZ ;  /* 0x00000020666d7c10 */ /* 0x040fe2000ffbe0ff */
[----:B------:R3:W-:Y:S01]  /*1e40*/  @P4 LDGSTS.E.BYPASS.LTC128B.128 [R31+0x1800], desc[UR30][R112.64] ;  /* 0x01800000701f4fae */ /* 0x0007e2000b981a1e */
[----:B------:R-:W-:Y:S01]  /*1e50*/  LEA.HI.X R111, R111, UR43, R118, 0x2, P1 ;  /* 0x0000002b6f6f7c11 */ /* 0x000fe200088f1476 */
[----:B------:R-:W-:Y:S01]  /*1e60*/  UMOV UR36, UR20 ;  /* 0x0000001400247c82 */ /* 0x000fe20008000000 */
[----:B------:R-:W-:Y:S01]  /*1e70*/  LEA.HI.X.SX32 R118, R102, UR29, 0x1, P5 ;  /* 0x0000001d66767c11 */ /* 0x000fe2000a8f0eff */
[----:B------:R-:W-:Y:S01]  /*1e80*/  UMOV UR44, UR22 ;  /* 0x00000016002c7c82 */ /* 0x000fe20008000000 */
[----:B------:R-:W-:Y:S01]  /*1e90*/  IADD3 R102, P6, PT, R86, UR32, RZ ;  /* 0x0000002056667c10 */ /* 0x000fe2000ffde0ff */
[----:B------:R4:W-:Y:S01]  /*1ea0*/  @P3 LDGSTS.E.BYPASS.LTC128B.128 [R31+0x2000], desc[UR30][R110.64] ;  /* 0x020000006e1f3fae */ /* 0x0009e2000b981a1e */
[----:B-1----:R-:W-:Y:S01]  /*1eb0*/  LEA R38, P5, R109, UR42, 0x2 ;  /* 0x0000002a6d267c11 */ /* 0x002fe2000f8a10ff */
[----:B--2---:R-:W-:Y:S01]  /*1ec0*/  FFMA R115, R46, R40, R11 ;  /* 0x000000282e737223 */ /* 0x004fe2000000000b */
[----:B------:R-:W-:Y:S01]  /*1ed0*/  LEA.HI.X.SX32 R29, R86, UR29, 0x1, P6 ;  /* 0x0000001d561d7c11 */ /* 0x000fe2000b0f0eff */
[----:B------:R-:W-:Y:S01]  /*1ee0*/  FFMA R86, R45, R43, R14 ;  /* 0x0000002b2d567223 */ /* 0x000fe2000000000e */
[----:B------:R-:W-:Y:S01]  /*1ef0*/  LEA R28, P6, R102, UR42, 0x2 ;  /* 0x0000002a661c7c11 */ /* 0x000fe2000f8c10ff */
[C---:B---3--:R-:W-:Y:S01]  /*1f00*/  FFMA R113, R46.reuse, R34, R9 ;  /* 0x000000222e717223 */ /* 0x048fe20000000009 */
[----:B------:R-:W-:Y:S01]  /*1f10*/  LEA.HI.X R39, R109, UR43, R118, 0x2, P5 ;  /* 0x0000002b6d277c11 */ /* 0x000fe2000a8f1476 */
[----:B------:R-:W-:Y:S01]  /*1f20*/  FFMA R109, R45, R40, R5 ;  /* 0x000000282d6d7223 */ /* 0x000fe20000000005 */
[----:B------:R-:W-:Y:S01]  /*1f30*/  ISETP.NE.AND P5, PT, R71, -0x1, PT ;  /* 0xffffffff4700780c */ /* 0x000fe20003fa5270 */
[----:B------:R-:W-:Y:S01]  /*1f40*/  FFMA R112, R46, R35, R10 ;  /* 0x000000232e707223 */ /* 0x000fe2000000000a */
[----:B------:R-:W-:Y:S01]  /*1f50*/  LEA.HI.X R29, R102, UR43, R29, 0x2, P6 ;  /* 0x0000002b661d7c11 */ /* 0x000fe2000b0f141d */
[----:B------:R-:W-:Y:S01]  /*1f60*/  @P0 LDGSTS.E.BYPASS.LTC128B.128 [R31+0x2800], desc[UR30][R38.64] ;  /* 0x02800000261f0fae */ /* 0x000fe2000b981a1e */
[----:B------:R-:W-:Y:S01]  /*1f70*/  IADD3 R71, P6, PT, R106, UR32, RZ ;  /* 0x000000206a477c10 */ /* 0x000fe2000ffde0ff */
[----:B------:R-:W-:Y:S01]  /*1f80*/  FFMA R102, R45, R42, R6 ;  /* 0x0000002a2d667223 */ /* 0x000fe20000000006 */
[----:B------:R-:W-:Y:S01]  /*1f90*/  ISETP.NE.AND P1, PT, R83, -0x1, PT ;  /* 0xffffffff5300780c */ /* 0x000fe20003f25270 */
[-C--:B----4-:R-:W-:Y:S01]  /*1fa0*/  FFMA R111, R46, R32.reuse, R7 ;  /* 0x000000202e6f7223 */ /* 0x090fe20000000007 */
[----:B------:R-:W-:Y:S01]  /*1fb0*/  LEA.HI.X.SX32 R106, R106, UR29, 0x1, P6 ;  /* 0x0000001d6a6a7c11 */ /* 0x000fe2000b0f0eff */
[----:B------:R-:W-:Y:S01]  /*1fc0*/  USHF.R.S32.HI UR29, URZ, 0x1f, UR18 ;  /* 0x0000001fff1d7899 */ /* 0x000fe20008011412 */
[C---:B------:R-:W-:Y:S01]  /*1fd0*/  LEA R118, P6, R71.reuse, UR42, 0x2 ;  /* 0x0000002a47767c11 */ /* 0x040fe2000f8c10ff */
[C---:B------:R-:W-:Y:S01]  /*1fe0*/  FFMA R110, R46.reuse, R33, R8 ;  /* 0x000000212e6e7223 */ /* 0x040fe20000000008 */
[C---:B------:R-:W-:Y:S01]  /*1ff0*/  FFMA R114, R46.reuse, R41, R12 ;  /* 0x000000292e727223 */ /* 0x040fe2000000000c */
[----:B------:R-:W-:Y:S01]  /*2000*/  FFMA R46, R46, R43, R16 ;  /* 0x0000002b2e2e7223 */ /* 0x000fe20000000010 */
[----:B------:R-:W-:Y:S01]  /*2010*/  LEA.HI.X R119, R71, UR43, R106, 0x2, P6 ;  /* 0x0000002b47777c11 */ /* 0x000fe2000b0f146a */
[C---:B------:R-:W-:Y:S01]  /*2020*/  FFMA R106, R45.reuse, R41, R4 ;  /* 0x000000292d6a7223 */ /* 0x040fe20000000004 */
[----:B------:R-:W-:Y:S01]  /*2030*/  IADD3 R70, P6, PT, R70, UR18, RZ ;  /* 0x0000001246467c10 */ /* 0x000fe2000ffde0ff */
[----:B------:R-:W-:Y:S01]  /*2040*/  FFMA R45, R45, R32, R15 ;  /* 0x000000202d2d7223 */ /* 0x000fe2000000000f */
[----:B------:R-:W-:Y:S01]  /*2050*/  LOP3.LUT R71, R36, 0x10, RZ, 0xc0, !PT ;  /* 0x0000001024477812 */ /* 0x000fe200078ec0ff */
[----:B------:R-:W-:Y:S01]  /*2060*/  @P1 LDGSTS.E.BYPASS.LTC128B.128 [R31+0x3000], desc[UR30][R28.64] ;  /* 0x030000001c1f1fae */ /* 0x000fe2000b981a1e */
[----:B------:R-:W-:Y:S01]  /*2070*/  IADD3.X R37, PT, PT, R37, UR29, RZ, P6, !PT ;  /* 0x0000001d25257c10 */ /* 0x000fe2000b7fe4ff */
[----:B------:R-:W-:Y:S01]  /*2080*/  UMOV UR32, UR12 ;  /* 0x0000000c00207c82 */ /* 0x000fe20008000000 */
[C---:B------:R-:W-:Y:S01]  /*2090*/  LEA R48, P6, R70.reuse, UR38, 0x2 ;  /* 0x0000002646307c11 */ /* 0x040fe2000f8c10ff */
[----:B------:R1:W-:Y:S01]  /*20a0*/  @P5 LDGSTS.E.BYPASS.LTC128B.128 [R31+0x3800], desc[UR30][R118.64] ;  /* 0x03800000761f5fae */ /* 0x0003e2000b981a1e */
[----:B------:R-:W-:Y:S01]  /*20b0*/  UMOV UR16, UR15 ;  /* 0x0000000f00107c82 */ /* 0x000fe20008000000 */
[----:B------:R-:W-:Y:S01]  /*20c0*/  UMOV UR14, UR13 ;  /* 0x0000000d000e7c82 */ /* 0x000fe20008000000 */
[----:B------:R-:W-:Y:S01]  /*20d0*/  LEA.HI.X R49, R70, UR39, R37, 0x2, P6 ;  /* 0x0000002746317c11 */ /* 0x000fe2000b0f1425 */
[----:B------:R-:W-:Y:S01]  /*20e0*/  UMOV UR12, UR11 ;  /* 0x0000000b000c7c82 */ /* 0x000fe20008000000 */
[--C-:B------:R-:W-:Y:S01]  /*20f0*/  SHF.R.U32.HI R37, RZ, 0x1, R65.reuse ;  /* 0x00000001ff257819 */ /* 0x100fe20000011641 */
[----:B------:R-:W-:Y:S01]  /*2100*/  ULEA UR6, UR50, UR6, 0x6 ;  /* 0x0000000632067291 */ /* 0x000fe2000f8e30ff */
[----:B------:R-:W-:Y:S01]  /*2110*/  IADD3 R70, P6, PT, R63, UR18, RZ ;  /* 0x000000123f467c10 */ /* 0x000fe2000ffde0ff */
[----:B------:R-:W-:Y:S01]  /*2120*/  UMOV UR13, UR33 ;  /* 0x00000021000d7c82 */ /* 0x000fe20008000000 */
[----:B------:R-:W-:Y:S01]  /*2130*/  LOP3.LUT R50, R37, 0x8, RZ, 0xc0, !PT ;  /* 0x0000000825327812 */ /* 0x000fe200078ec0ff */
[----:B------:R-:W-:Y:S01]  /*2140*/  UMOV UR11, UR32 ;  /* 0x00000020000b7c82 */ /* 0x000fe20008000000 */
[----:B------:R-:W-:Y:S01]  /*2150*/  IADD3.X R83, PT, PT, R66, UR29, RZ, P6, !PT ;  /* 0x0000001d42537c10 */ /* 0x000fe2000b7fe4ff */
[----:B------:R-:W-:Y:S01]  /*2160*/  UIADD3 UR29, UPT, UPT, UR5, 0x10, URZ ;  /* 0x00000010051d7890 */ /* 0x000fe2000fffe0ff */
[----:B------:R-:W-:Y:S01]  /*2170*/  LEA R120, P6, R70, UR38, 0x2 ;  /* 0x0000002646787c11 */ /* 0x000fe2000f8c10ff */
[----:B------:R-:W-:Y:S01]  /*2180*/  UIADD3 UR5, UPT, UPT, UR5, 0x8, URZ ;  /* 0x0000000805057890 */ /* 0x000fe2000fffe0ff */
[----:B------:R-:W-:Y:S01]  /*2190*/  LOP3.LUT R50, R50, 0x3fffe0, R65, 0xf8, !PT ;  /* 0x003fffe032327812 */ /* 0x000fe200078ef841 */
[----:B------:R-:W-:Y:S01]  /*21a0*/  ULEA UR18, UR7, UR18, 0x3 ;  /* 0x0000001207127291 */ /* 0x000fe2000f8e18ff */
[----:B------:R-:W-:-:S02]  /*21b0*/  LOP3.LUT R37, R36, 0x1f0, RZ, 0xc0, !PT ;  /* 0x000001f024257812 */ /* 0x000fc400078ec0ff */
[----:B------:R-:W-:Y:S02]  /*21c0*/  LEA.HI.X R121, R70, UR39, R83, 0x2, P6 ;  /* 0x0000002746797c11 */ /* 0x000fe4000b0f1453 */
[----:B------:R-:W-:Y:S02]  /*21d0*/  LEA R70, R50, R71, 0x2 ;  /* 0x0000004732467211 */ /* 0x000fe400078e10ff */
[----:B------:R-:W-:Y:S02]  /*21e0*/  SHF.L.U32 R71, R65, 0x3, RZ ;  /* 0x0000000341477819 */ /* 0x000fe400000006ff */
[----:B------:R-:W-:Y:S02]  /*21f0*/  LEA R37, R30, R37, 0x9 ;  /* 0x000000251e257211 */ /* 0x000fe400078e48ff */
[----:B------:R-:W-:Y:S02]  /*2200*/  LOP3.LUT R71, R71, 0x70, RZ, 0xc0, !PT ;  /* 0x0000007047477812 */ /* 0x000fe400078ec0ff */
[----:B------:R-:W-:Y:S01]  /*2210*/  IADD3 R83, PT, PT, R37, UR15, RZ ;  /* 0x0000000f25537c10 */ /* 0x000fe2000fffe0ff */
[----:B------:R-:W-:Y:S01]  /*2220*/  UMOV UR15, UR34 ;  /* 0x00000022000f7c82 */ /* 0x000fe20008000000 */
[----:B------:R-:W-:-:S02]  /*2230*/  LEA R116, R116, R71, 0x8 ;  /* 0x0000004774747211 */ /* 0x000fc400078e40ff */
[----:B------:R-:W-:Y:S01]  /*2240*/  MOV R8, UR29 ;  /* 0x0000001d00087c02 */ /* 0x000fe20008000f00 */
[----:B------:R2:W-:Y:S01]  /*2250*/  LDGSTS.E.BYPASS.LTC128B.128 [R83], desc[UR30][R48.64] ;  /* 0x0000000030537fae */ /* 0x0005e2000b981a1e */
[-C--:B------:R-:W-:Y:S01]  /*2260*/  LEA R55, R55, R71.reuse, 0x8 ;  /* 0x0000004737377211 */ /* 0x080fe200078e40ff */
[----:B------:R-:W-:Y:S01]  /*2270*/  UMOV UR29, UR10 ;  /* 0x0000000a001d7c82 */ /* 0x000fe20008000000 */
[----:B------:R-:W-:Y:S01]  /*2280*/  ISETP.GE.AND P0, PT, R8, UR45, PT ;  /* 0x0000002d08007c0c */ /* 0x000fe2000bf06270 */
[----:B------:R3:W-:Y:S01]  /*2290*/  LDGSTS.E.BYPASS.LTC128B.128 [R83+0x800], desc[UR30][R120.64] ;  /* 0x0080000078537fae */ /* 0x0007e2000b981a1e */
[----:B------:R-:W-:Y:S01]  /*22a0*/  LEA R26, R26, R71, 0x8 ;  /* 0x000000471a1a7211 */ /* 0x000fe200078e40ff */
[----:B------:R-:W-:Y:S01]  /*22b0*/  UMOV UR10, UR17 ;  /* 0x00000011000a7c82 */ /* 0x000fe20008000000 */
[----:B------:R-:W-:Y:S01]  /*22c0*/  IADD3 R68, P1, PT, R68, 0x100, RZ ;  /* 0x0000010044447810 */ /* 0x000fe20007f3e0ff */
[----:B-1----:R-:W-:Y:S01]  /*22d0*/  LDS.128 R28, [R70+UR21+0x200] ;  /* 0x00020015461c7984 */ /* 0x002fe20008000c00 */
[----:B------:R-:W-:-:S02]  /*22e0*/  UMOV UR17, UR29 ;  /* 0x0000001d00117c82 */ /* 0x000fc40008000000 */
[----:B------:R-:W-:Y:S01]  /*22f0*/  IADD3.X R69, PT, PT, RZ, R69, RZ, P1, !PT ;  /* 0x00000045ff457210 */ /* 0x000fe20000ffe4ff */
[----:B------:R-:W1:Y:S04]  /*2300*/  LDS.128 R36, [R116+UR19] ;  /* 0x0000001374247984 */ /* 0x000e680008000c00 */
[----:B--2---:R-:W2:Y:S01]  /*2310*/  LDS.128 R48, [R70+UR21+0x240] ;  /* 0x0002401546307984 */ /* 0x004ea20008000c00 */
[CC--:B---3--:R-:W-:Y:S01]  /*2320*/  FFMA R83, R44.reuse, R42.reuse, R17 ;  /* 0x0000002a2c537223 */ /* 0x0c8fe20000000011 */
[----:B------:R-:W-:Y:S01]  /*2330*/  FFMA R44, R44, R43, R18 ;  /* 0x0000002b2c2c7223 */ /* 0x000fe20000000012 */
[----:B------:R-:W-:Y:S01]  /*2340*/  FFMA R42, R47, R42, R19 ;  /* 0x0000002a2f2a7223 */ /* 0x000fe20000000013 */
[----:B------:R-:W3:Y:S01]  /*2350*/  LDS.128 R4, [R116+UR19+0x80] ;  /* 0x0000801374047984 */ /* 0x000ee20008000c00 */
[----:B------:R-:W-:-:S03]  /*2360*/  LOP3.LUT R47, R65, 0x3fffe0, RZ, 0xc0, !PT ;  /* 0x003fffe0412f7812 */ /* 0x000fc600078ec0ff */
[----:B------:R-:W-:Y:S01]  /*2370*/  LDS.128 R8, [R70+UR21+0x400] ;  /* 0x0004001546087984 */ /* 0x000fe20008000c00 */
[----:B------:R-:W-:-:S03]  /*2380*/  LEA.HI R47, R47, UR24, RZ, 0x1d ;  /* 0x000000182f2f7c11 */ /* 0x000fc6000f8fe8ff */
[----:B------:R-:W4:Y:S04]  /*2390*/  LDS.128 R12, [R55+UR19] ;  /* 0x00000013370c7984 */ /* 0x000f280008000c00 */
[----:B------:R-:W5:Y:S04]  /*23a0*/  LDS.128 R16, [R70+UR21+0x440] ;  /* 0x0004401546107984 */ /* 0x000f680008000c00 */
[----:B------:R-:W-:Y:S04]  /*23b0*/  LDS.128 R32, [R70+UR21+0x640] ;  /* 0x0006401546207984 */ /* 0x000fe80008000c00 */
[----:B------:R-:W0:Y:S04]  /*23c0*/  LDGDEPBAR ;  /* 0x00000000000079af */ /* 0x000e280000000000 */
[----:B------:R-:W0:Y:S01]  /*23d0*/  LDGDEPBAR ;  /* 0x00000000000079af */ /* 0x000e220000000000 */
[-C--:B-1----:R-:W-:Y:S01]  /*23e0*/  FFMA R91, R28, R36.reuse, R91 ;  /* 0x000000241c5b7223 */ /* 0x082fe2000000005b */
[-C--:B------:R-:W-:Y:S01]  /*23f0*/  FFMA R84, R29, R36.reuse, R84 ;  /* 0x000000241d547223 */ /* 0x080fe20000000054 */
[-C--:B------:R-:W-:Y:S01]  /*2400*/  FFMA R87, R30, R36.reuse, R87 ;  /* 0x000000241e577223 */ /* 0x080fe20000000057 */
[-C--:B------:R-:W-:Y:S01]  /*2410*/  FFMA R80, R31, R36.reuse, R80 ;  /* 0x000000241f507223 */ /* 0x080fe20000000050 */
[-C--:B--2---:R-:W-:Y:S01]  /*2420*/  FFMA R85, R48, R36.reuse, R85 ;  /* 0x0000002430557223 */ /* 0x084fe20000000055 */
[-C--:B------:R-:W-:Y:S01]  /*2430*/  FFMA R82, R49, R36.reuse, R82 ;  /* 0x0000002431527223 */ /* 0x080fe20000000052 */
[-C--:B------:R-:W-:Y:S01]  /*2440*/  FFMA R89, R50, R36.reuse, R89 ;  /* 0x0000002432597223 */ /* 0x080fe20000000059 */
[----:B------:R-:W-:Y:S01]  /*2450*/  FFMA R92, R51, R36, R92 ;  /* 0x00000024335c7223 */ /* 0x000fe2000000005c */
[-C--:B------:R-:W-:Y:S01]  /*2460*/  FFMA R90, R31, R37.reuse, R90 ;  /* 0x000000251f5a7223 */ /* 0x080fe2000000005a */
[-C--:B------:R-:W-:Y:S01]  /*2470*/  FFMA R95, R30, R37.reuse, R95 ;  /* 0x000000251e5f7223 */ /* 0x080fe2000000005f */
[-C--:B------:R-:W-:Y:S01]  /*2480*/  FFMA R96, R29, R37.reuse, R96 ;  /* 0x000000251d607223 */ /* 0x080fe20000000060 */
[-C--:B------:R-:W-:Y:S01]  /*2490*/  FFMA R105, R28, R37.reuse, R105 ;  /* 0x000000251c697223 */ /* 0x080fe20000000069 */
[-C--:B------:R-:W-:Y:S01]  /*24a0*/  FFMA R94, R51, R37.reuse, R94 ;  /* 0x00000025335e7223 */ /* 0x080fe2000000005e */
        /* <DEDUP_REMOVED lines=17> */
[CC--:B------:R-:W-:Y:S01]  /*25c0*/  FFMA R78, R49.reuse, R39.reuse, R78 ;  /* 0x00000027314e7223 */ /* 0x0c0fe2000000004e */
[C---:B------:R-:W-:Y:S01]  /*25d0*/  FFMA R73, R48.reuse, R39, R73 ;  /* 0x0000002730497223 */ /* 0x040fe20000000049 */
[CC--:B---3--:R-:W-:Y:S01]  /*25e0*/  FFMA R37, R48.reuse, R4.reuse, R21 ;  /* 0x0000000430257223 */ /* 0x0c8fe20000000015 */
[----:B------:R-:W-:Y:S01]  /*25f0*/  FFMA R36, R49, R4, R22 ;  /* 0x0000000431247223 */ /* 0x000fe20000000016 */
[-C--:B------:R-:W-:Y:S01]  /*2600*/  FFMA R38, R51, R7.reuse, R20 ;  /* 0x0000000733267223 */ /* 0x080fe20000000014 */
[----:B------:R-:W-:Y:S01]  /*2610*/  FFMA R39, R48, R7, R23 ;  /* 0x0000000730277223 */ /* 0x000fe20000000017 */
[-C--:B----4-:R-:W-:Y:S01]  /*2620*/  FFMA R91, R8, R12.reuse, R91 ;  /* 0x0000000c085b7223 */ /* 0x090fe2000000005b */
[----:B------:R-:W1:Y:S01]  /*2630*/  LDS.128 R20, [R55+UR19+0x80] ;  /* 0x0000801337147984 */ /* 0x000e620008000c00 */
[-C--:B------:R-:W-:Y:S01]  /*2640*/  FFMA R84, R9, R12.reuse, R84 ;  /* 0x0000000c09547223 */ /* 0x080fe20000000054 */
[-C--:B------:R-:W-:Y:S01]  /*2650*/  FFMA R87, R10, R12.reuse, R87 ;  /* 0x0000000c0a577223 */ /* 0x080fe20000000057 */
[-C--:B------:R-:W-:Y:S01]  /*2660*/  FFMA R80, R11, R12.reuse, R80 ;  /* 0x0000000c0b507223 */ /* 0x080fe20000000050 */
[-C--:B-----5:R-:W-:Y:S01]  /*2670*/  FFMA R85, R16, R12.reuse, R85 ;  /* 0x0000000c10557223 */ /* 0x0a0fe20000000055 */
[-C--:B------:R-:W-:Y:S01]  /*2680*/  FFMA R82, R17, R12.reuse, R82 ;  /* 0x0000000c11527223 */ /* 0x080fe20000000052 */
[-C--:B------:R-:W-:Y:S01]  /*2690*/  FFMA R89, R18, R12.reuse, R89 ;  /* 0x0000000c12597223 */ /* 0x080fe20000000059 */
[----:B------:R-:W-:Y:S01]  /*26a0*/  FFMA R92, R19, R12, R92 ;  /* 0x0000000c135c7223 */ /* 0x000fe2000000005c */
[----:B------:R-:W-:Y:S01]  /*26b0*/  LEA R12, R25, R71, 0x8 ;  /* 0x00000047190c7211 */ /* 0x000fe200078e40ff */
[-C--:B------:R-:W-:Y:S01]  /*26c0*/  FFMA R81, R28, R4.reuse, R81 ;  /* 0x000000041c517223 */ /* 0x080fe20000000051 */
[-C--:B------:R-:W-:Y:S01]  /*26d0*/  FFMA R60, R29, R4.reuse, R60 ;  /* 0x000000041d3c7223 */ /* 0x080fe2000000003c */
[-C--:B------:R-:W-:Y:S01]  /*26e0*/  FFMA R57, R30, R4.reuse, R57 ;  /* 0x000000041e397223 */ /* 0x080fe20000000039 */
[-C--:B------:R-:W-:Y:S01]  /*26f0*/  FFMA R58, R31, R4.reuse, R58 ;  /* 0x000000041f3a7223 */ /* 0x080fe2000000003a */
[CC--:B------:R-:W-:Y:S01]  /*2700*/  FFMA R83, R50.reuse, R4.reuse, R83 ;  /* 0x0000000432537223 */ /* 0x0c0fe20000000053 */
[C---:B------:R-:W-:Y:S01]  /*2710*/  FFMA R44, R51.reuse, R4, R44 ;  /* 0x00000004332c7223 */ /* 0x040fe2000000002c */
        /* <DEDUP_REMOVED lines=15> */
[----:B------:R-:W-:Y:S01]  /*2810*/  FFMA R46, R51, R6, R46 ;  /* 0x00000006332e7223 */ /* 0x000fe2000000002e */
[-C--:B------:R-:W-:Y:S01]  /*2820*/  FFMA R42, R50, R7.reuse, R42 ;  /* 0x00000007322a7223 */ /* 0x080fe2000000002a */
[-C--:B------:R-:W-:Y:S01]  /*2830*/  FFMA R24, R49, R7.reuse, R24 ;  /* 0x0000000731187223 */ /* 0x080fe20000000018 */
[-C--:B------:R-:W-:Y:S01]  /*2840*/  FFMA R56, R31, R7.reuse, R56 ;  /* 0x000000071f387223 */ /* 0x080fe20000000038 */
[-C--:B------:R-:W-:Y:S01]  /*2850*/  FFMA R59, R30, R7.reuse, R59 ;  /* 0x000000071e3b7223 */ /* 0x080fe2000000003b */
[-C--:B------:R-:W-:Y:S01]  /*2860*/  FFMA R62, R29, R7.reuse, R62 ;  /* 0x000000071d3e7223 */ /* 0x080fe2000000003e */
[----:B------:R-:W-:Y:S01]  /*2870*/  FFMA R27, R28, R7, R27 ;  /* 0x000000071c1b7223 */ /* 0x000fe2000000001b */
[-C--:B------:R-:W-:Y:S01]  /*2880*/  FFMA R90, R11, R13.reuse, R90 ;  /* 0x0000000d0b5a7223 */ /* 0x080fe2000000005a */
[----:B------:R-:W-:Y:S01]  /*2890*/  LDS.128 R4, [R70+UR21+0x600] ;  /* 0x0006001546047984 */ /* 0x000fe20008000c00 */
[-C--:B------:R-:W-:Y:S01]  /*28a0*/  FFMA R95, R10, R13.reuse, R95 ;  /* 0x0000000d0a5f7223 */ /* 0x080fe2000000005f */
[-C--:B------:R-:W-:Y:S01]  /*28b0*/  FFMA R96, R9, R13.reuse, R96 ;  /* 0x0000000d09607223 */ /* 0x080fe20000000060 */
[-C--:B------:R-:W-:Y:S01]  /*28c0*/  FFMA R105, R8, R13.reuse, R105 ;  /* 0x0000000d08697223 */ /* 0x080fe20000000069 */
[----:B------:R-:W2:Y:S01]  /*28d0*/  LDS.128 R28, [R12+UR19] ;  /* 0x000000130c1c7984 */ /* 0x000ea20008000c00 */
        /* <DEDUP_REMOVED lines=20> */
[-C--:B-1----:R-:W-:Y:S01]  /*2a20*/  FFMA R81, R8, R20.reuse, R81 ;  /* 0x0000001408517223 */ /* 0x082fe20000000051 */
        /* <DEDUP_REMOVED lines=31> */
[----:B------:R-:W-:Y:S01]  /*2c20*/  LDS.128 R16, [R26+UR19] ;  /* 0x000000131a107984 */ /* 0x000fe20008000c00 */
[-C--:B--2---:R-:W-:Y:S01]  /*2c30*/  FFMA R91, R4, R28.reuse, R91 ;  /* 0x0000001c045b7223 */ /* 0x084fe2000000005b */
[-C--:B------:R-:W-:Y:S01]  /*2c40*/  FFMA R84, R5, R28.reuse, R84 ;  /* 0x0000001c05547223 */ /* 0x080fe20000000054 */
[-C--:B------:R-:W-:Y:S01]  /*2c50*/  FFMA R87, R6, R28.reuse, R87 ;  /* 0x0000001c06577223 */ /* 0x080fe20000000057 */
[----:B------:R-:W1:Y:S01]  /*2c60*/  LDS.128 R8, [R70+UR21+0x800] ;  /* 0x0008001546087984 */ /* 0x000e620008000c00 */
[-C--:B------:R-:W-:Y:S01]  /*2c70*/  FFMA R80, R7, R28.reuse, R80 ;  /* 0x0000001c07507223 */ /* 0x080fe20000000050 */
[-C--:B------:R-:W-:Y:S01]  /*2c80*/  FFMA R85, R32, R28.reuse, R85 ;  /* 0x0000001c20557223 */ /* 0x080fe20000000055 */
[-C--:B------:R-:W-:Y:S01]  /*2c90*/  FFMA R82, R33, R28.reuse, R82 ;  /* 0x0000001c21527223 */ /* 0x080fe20000000052 */
[----:B------:R-:W2:Y:S01]  /*2ca0*/  LDS.128 R20, [R70+UR21+0x840] ;  /* 0x0008401546147984 */ /* 0x000ea20008000c00 */
[CC--:B------:R-:W-:Y:S01]  /*2cb0*/  FFMA R89, R34.reuse, R28.reuse, R89 ;  /* 0x0000001c22597223 */ /* 0x0c0fe20000000059 */
[----:B------:R-:W-:Y:S01]  /*2cc0*/  FFMA R92, R35, R28, R92 ;  /* 0x0000001c235c7223 */ /* 0x000fe2000000005c */
[C---:B------:R-:W-:Y:S01]  /*2cd0*/  FFMA R97, R34.reuse, R29, R97 ;  /* 0x0000001d22617223 */ /* 0x040fe20000000061 */
[----:B------:R-:W3:Y:S01]  /*2ce0*/  LDS.128 R12, [R12+UR19+0x80] ;  /* 0x000080130c0c7984 */ /* 0x000ee20008000c00 */
[CC--:B------:R-:W-:Y:S01]  /*2cf0*/  FFMA R107, R34.reuse, R30.reuse, R107 ;  /* 0x0000001e226b7223 */ /* 0x0c0fe2000000006b */
[----:B------:R-:W-:Y:S01]  /*2d00*/  FFMA R77, R34, R31, R77 ;  /* 0x0000001f224d7223 */ /* 0x000fe2000000004d */
        /* <DEDUP_REMOVED lines=20> */
[----:B------:R-:W-:-:S02]  /*2e50*/  FFMA R73, R32, R31, R73 ;  /* 0x0000001f20497223 */ /* 0x000fc40000000049 */
[----:B------:R-:W4:Y:S01]  /*2e60*/  LDS.128 R28, [R26+UR19+0x80] ;  /* 0x000080131a1c7984 */ /* 0x000f220008000c00 */
        /* <DEDUP_REMOVED lines=8> */
[----:B------:R-:W-:Y:S01]  /*2ef0*/  LEA R16, R53, R71, 0x8 ;  /* 0x0000004735107211 */ /* 0x000fe200078e40ff */
[C---:B---3--:R-:W-:Y:S01]  /*2f00*/  FFMA R83, R34.reuse, R12, R83 ;  /* 0x0000000c22537223 */ /* 0x048fe20000000053 */
[C---:B------:R-:W-:Y:S01]  /*2f10*/  FFMA R102, R34.reuse, R13, R102 ;  /* 0x0000000d22667223 */ /* 0x040fe20000000066 */
[C---:B------:R-:W-:Y:S01]  /*2f20*/  FFMA R117, R34.reuse, R14, R117 ;  /* 0x0000000e22757223 */ /* 0x040fe20000000075 */
[----:B------:R-:W-:Y:S01]  /*2f30*/  FFMA R42, R34, R15, R42 ;  /* 0x0000000f222a7223 */ /* 0x000fe2000000002a */
[C---:B------:R-:W-:Y:S01]  /*2f40*/  FFMA R36, R33.reuse, R12, R36 ;  /* 0x0000000c21247223 */ /* 0x040fe20000000024 */
[C---:B------:R-:W-:Y:S01]  /*2f50*/  FFMA R106, R33.reuse, R13, R106 ;  /* 0x0000000d216a7223 */ /* 0x040fe2000000006a */
[C---:B------:R-:W-:Y:S01]  /*2f60*/  FFMA R114, R33.reuse, R14, R114 ;  /* 0x0000000e21727223 */ /* 0x040fe20000000072 */
[----:B------:R-:W-:Y:S01]  /*2f70*/  FFMA R34, R33, R15, R24 ;  /* 0x0000000f21227223 */ /* 0x000fe20000000018 */
        /* <DEDUP_REMOVED lines=29> */
[----:B------:R-:W1:Y:S01]  /*3150*/  LDS.128 R12, [R16+UR19] ;  /* 0x00000013100c7984 */ /* 0x000e620008000c00 */
[-C--:B------:R-:W-:Y:S01]  /*3160*/  FFMA R94, R23, R17.reuse, R94 ;  /* 0x00000011175e7223 */ /* 0x080fe2000000005e */
[-C--:B------:R-:W-:Y:S01]  /*3170*/  FFMA R97, R22, R17.reuse, R97 ;  /* 0x0000001116617223 */ /* 0x080fe20000000061 */
[-C--:B------:R-:W-:Y:S01]  /*3180*/  FFMA R88, R21, R17.reuse, R88 ;  /* 0x0000001115587223 */ /* 0x080fe20000000058 */
[----:B------:R-:W2:Y:S01]  /*3190*/  LDS.128 R24, [R70+UR21+0xa40] ;  /* 0x000a401546187984 */ /* 0x000ea20008000c00 */
        /* <DEDUP_REMOVED lines=17> */
[-C--:B----4-:R-:W-:Y:S01]  /*32b0*/  FFMA R81, R8, R28.reuse, R81 ;  /* 0x0000001c08517223 */ /* 0x090fe20000000051 */
[----:B------:R-:W3:Y:S01]  /*32c0*/  LDS.128 R16, [R16+UR19+0x80] ;  /* 0x0000801310107984 */ /* 0x000ee20008000c00 */
        /* <DEDUP_REMOVED lines=15> */
[----:B------:R-:W-:Y:S01]  /*33c0*/  FFMA R102, R22, R29, R102 ;  /* 0x0000001d16667223 */ /* 0x000fe20000000066 */
        /* <DEDUP_REMOVED lines=23> */
[----:B------:R-:W-:Y:S01]  /*3540*/  FFMA R31, R8, R31, R33 ;  /* 0x0000001f081f7223 */ /* 0x000fe20000000021 */
[----:B------:R-:W-:Y:S01]  /*3550*/  LDS.128 R20, [R70+UR21+0xc40] ;  /* 0x000c401546147984 */ /* 0x000fe20008000c00 */
[C---:B------:R-:W-:Y:S01]  /*3560*/  FFMA R93, R24.reuse, R13, R93 ;  /* 0x0000000d185d7223 */ /* 0x040fe2000000005d */
[C---:B------:R-:W-:Y:S01]  /*3570*/  FFMA R101, R24.reuse, R14, R101 ;  /* 0x0000000e18657223 */ /* 0x040fe20000000065 */
[C---:B------:R-:W-:Y:S01]  /*3580*/  FFMA R73, R24.reuse, R15, R73 ;  /* 0x0000000f18497223 */ /* 0x040fe20000000049 */
[----:B------:R-:W-:Y:S01]  /*3590*/  LDS.128 R8, [R70+UR21+0xc00] ;  /* 0x000c001546087984 */ /* 0x000fe20008000c00 */
[C---:B---3--:R-:W-:Y:S01]  /*35a0*/  FFMA R37, R24.reuse, R16, R37 ;  /* 0x0000001018257223 */ /* 0x048fe20000000025 */
[C---:B------:R-:W-:Y:S01]  /*35b0*/  FFMA R109, R24.reuse, R17, R109 ;  /* 0x00000011186d7223 */ /* 0x040fe2000000006d */
[C---:B------:R-:W-:Y:S01]  /*35c0*/  FFMA R115, R24.reuse, R18, R115 ;  /* 0x0000001218737223 */ /* 0x040fe20000000073 */
[----:B------:R-:W1:Y:S01]  /*35d0*/  LDS.128 R32, [R12+UR19] ;  /* 0x000000130c207984 */ /* 0x000e620008000c00 */
[----:B------:R-:W-:Y:S01]  /*35e0*/  FFMA R39, R24, R19, R39 ;  /* 0x0000001318277223 */ /* 0x000fe20000000027 */
[----:B------:R-:W-:Y:S01]  /*35f0*/  LEA R24, R52, R71, 0x8 ;  /* 0x0000004734187211 */ /* 0x000fe200078e40ff */
        /* <DEDUP_REMOVED lines=42> */
[----:B------:R-:W-:Y:S01]  /*38a0*/  FFMA R19, R4, R19, R31 ;  /* 0x0000001304137223 */ /* 0x000fe2000000001f */
[-C--:B------:R-:W-:Y:S01]  /*38b0*/  FFMA R86, R27, R17.reuse, R86 ;  /* 0x000000111b567223 */ /* 0x080fe20000000056 */
[CC--:B------:R-:W-:Y:S01]  /*38c0*/  FFMA R102, R26.reuse, R17.reuse, R102 ;  /* 0x000000111a667223 */ /* 0x0c0fe20000000066 */
[C---:B------:R-:W-:Y:S01]  /*38d0*/  FFMA R106, R25.reuse, R17, R106 ;  /* 0x00000011196a7223 */ /* 0x040fe2000000006a */
        /* <DEDUP_REMOVED lines=36> */
[----:B------:R-:W1:Y:S04]  /*3b20*/  LDS.128 R12, [R12+UR19+0x80] ;  /* 0x000080130c0c7984 */ /* 0x000e680008000c00 */
[----:B------:R-:W-:Y:S04]  /*3b30*/  LDS.128 R28, [R70+UR21+0xe00] ;  /* 0x000e0015461c7984 */ /* 0x000fe80008000c00 */
[----:B------:R-:W-:Y:S01]  /*3b40*/  LDS.128 R32, [R70+UR21+0xe40] ;  /* 0x000e401546207984 */ /* 0x000fe20008000c00 */
[----:B------:R-:W-:Y:S01]  /*3b50*/  UMOV UR21, UR25 ;  /* 0x0000001900157c82 */ /* 0x000fe20008000000 */
[----:B------:R-:W-:-:S02]  /*3b60*/  UMOV UR25, UR26 ;  /* 0x0000001a00197c82 */ /* 0x000fc40008000000 */
[----:B------:R-:W2:Y:S01]  /*3b70*/  LDS.128 R24, [R24+UR19+0x80] ;  /* 0x0000801318187984 */ /* 0x000ea20008000c00 */
[----:B------:R-:W-:-:S04]  /*3b80*/  DEPBAR.LE SB0, 0x0 ;  /* 0x000080000000791a */ /* 0x000fc80000000000 */
[----:B------:R-:W-:Y:S06]  /*3b90*/  BAR.SYNC.DEFER_BLOCKING 0x0 ;  /* 0x0000000000007b1d */ /* 0x000fec0000010000 */
[----:B------:R-:W-:Y:S01]  /*3ba0*/  UMOV UR19, UR23 ;  /* 0x0000001700137c82 */ /* 0x000fe20008000000 */
[----:B------:R-:W-:Y:S01]  /*3bb0*/  UMOV UR23, UR24 ;  /* 0x0000001800177c82 */ /* 0x000fe20008000000 */
[----:B------:R-:W-:Y:S01]  /*3bc0*/  UMOV UR24, UR19 ;  /* 0x0000001300187c82 */ /* 0x000fe20008000000 */
[----:B------:R-:W-:Y:S01]  /*3bd0*/  UMOV UR19, UR20 ;  /* 0x0000001400137c82 */ /* 0x000fe20008000000 */
[----:B-1----:R-:W-:Y:S01]  /*3be0*/  FFMA R38, R23, R15, R38 ;  /* 0x0000000f17267223 */ /* 0x002fe20000000026 */
[----:B------:R-:W1:Y:S01]  /*3bf0*/  LDS R48, [R47] ;  /* 0x000000002f307984 */ /* 0x000e620000000800 */
[C---:B------:R-:W-:Y:S01]  /*3c00*/  FFMA R17, R20.reuse, R12, R37 ;  /* 0x0000000c14117223 */ /* 0x040fe20000000025 */
[C---:B------:R-:W-:Y:S01]  /*3c10*/  FFMA R109, R20.reuse, R13, R109 ;  /* 0x0000000d146d7223 */ /* 0x040fe2000000006d */
[C---:B------:R-:W-:Y:S01]  /*3c20*/  FFMA R115, R20.reuse, R14, R115 ;  /* 0x0000000e14737223 */ /* 0x040fe20000000073 */
[----:B------:R-:W-:Y:S01]  /*3c30*/  FFMA R39, R20, R15, R39 ;  /* 0x0000000f14277223 */ /* 0x000fe20000000027 */
[-C--:B------:R-:W-:Y:S01]  /*3c40*/  FFMA R36, R21, R12.reuse, R36 ;  /* 0x0000000c15247223 */ /* 0x080fe20000000024 */
[CC--:B------:R-:W-:Y:S01]  /*3c50*/  FFMA R83, R22.reuse, R12.reuse, R83 ;  /* 0x0000000c16537223 */ /* 0x0c0fe20000000053 */
[-C--:B------:R-:W-:Y:S01]  /*3c60*/  FFMA R86, R23, R13.reuse, R86 ;  /* 0x0000000d17567223 */ /* 0x080fe20000000056 */
[-C--:B------:R-:W-:Y:S01]  /*3c70*/  FFMA R102, R22, R13.reuse, R102 ;  /* 0x0000000d16667223 */ /* 0x080fe20000000066 */
[C---:B------:R-:W-:Y:S01]  /*3c80*/  FFMA R58, R11.reuse, R12, R58 ;  /* 0x0000000c0b3a7223 */ /* 0x040fe2000000003a */
[----:B------:R-:W-:Y:S01]  /*3c90*/  FFMA R2, R11, R13, R2 ;  /* 0x0000000d0b027223 */ /* 0x000fe20000000002 */
[----:B--2---:R-:W-:Y:S01]  /*3ca0*/  FFMA R20, R35, R27, R38 ;  /* 0x0000001b23147223 */ /* 0x004fe20000000026 */
[CC--:B------:R-:W-:Y:S01]  /*3cb0*/  FFMA R112, R11.reuse, R14.reuse, R112 ;  /* 0x0000000e0b707223 */ /* 0x0c0fe20000000070 */
[----:B------:R-:W-:Y:S01]  /*3cc0*/  FFMA R56, R11, R15, R56 ;  /* 0x0000000f0b387223 */ /* 0x000fe20000000038 */
[----:B------:R-:W-:Y:S01]  /*3cd0*/  LEA R38, R67, UR26, 0x2 ;  /* 0x0000001a43267c11 */ /* 0x000fe2000f8e10ff */
[C---:B------:R-:W-:Y:S01]  /*3ce0*/  FFMA R106, R21.reuse, R13, R106 ;  /* 0x0000000d156a7223 */ /* 0x040fe2000000006a */
[C---:B------:R-:W-:Y:S01]  /*3cf0*/  FFMA R114, R21.reuse, R14, R114 ;  /* 0x0000000e15727223 */ /* 0x040fe20000000072 */
[----:B------:R-:W-:Y:S01]  /*3d00*/  FFMA R40, R21, R15, R16 ;  /* 0x0000000f15287223 */ /* 0x000fe20000000010 */
[CC--:B------:R-:W-:Y:S01]  /*3d10*/  FFMA R57, R10.reuse, R12.reuse, R57 ;  /* 0x0000000c0a397223 */ /* 0x0c0fe20000000039 */
[----:B------:R-:W-:Y:S01]  /*3d20*/  FFMA R44, R23, R12, R44 ;  /* 0x0000000c172c7223 */ /* 0x000fe2000000002c */
[----:B------:R-:W-:Y:S01]  /*3d30*/  FFMA R3, R10, R13, R3 ;  /* 0x0000000d0a037223 */ /* 0x000fe20000000003 */
[-C--:B------:R-:W-:Y:S01]  /*3d40*/  FFMA R111, R8, R14.reuse, R111 ;  /* 0x0000000e086f7223 */ /* 0x080fe2000000006f */
[-C--:B------:R-:W-:Y:S01]  /*3d50*/  FFMA R110, R9, R14.reuse, R110 ;  /* 0x0000000e096e7223 */ /* 0x080fe2000000006e */
[-C--:B------:R-:W-:Y:S01]  /*3d60*/  FFMA R113, R10, R14.reuse, R113 ;  /* 0x0000000e0a717223 */ /* 0x080fe20000000071 */
[CC--:B------:R-:W-:Y:S01]  /*3d70*/  FFMA R117, R22.reuse, R14.reuse, R117 ;  /* 0x0000000e16757223 */ /* 0x0c0fe20000000075 */
[----:B------:R-:W-:Y:S01]  /*3d80*/  FFMA R46, R23, R14, R46 ;  /* 0x0000000e172e7223 */ /* 0x000fe2000000002e */
        /* <DEDUP_REMOVED lines=11> */
[C---:B------:R-:W-:Y:S01]  /*3e40*/  FFMA R80, R31.reuse, R4, R80 ;  /* 0x000000041f507223 */ /* 0x040fe20000000050 */
[C---:B------:R-:W-:Y:S01]  /*3e50*/  FFMA R90, R31.reuse, R5, R90 ;  /* 0x000000051f5a7223 */ /* 0x040fe2000000005a */
[C---:B------:R-:W-:Y:S01]  /*3e60*/  FFMA R76, R31.reuse, R7, R76 ;  /* 0x000000071f4c7223 */ /* 0x040fe2000000004c */
[-C--:B------:R-:W-:Y:S01]  /*3e70*/  FFMA R58, R31, R24.reuse, R58 ;  /* 0x000000181f3a7223 */ /* 0x080fe2000000003a */
[-C--:B------:R-:W-:Y:S01]  /*3e80*/  FFMA R22, R33, R24.reuse, R36 ;  /* 0x0000001821167223 */ /* 0x080fe20000000024 */
[C---:B------:R-:W-:Y:S01]  /*3e90*/  FFMA R17, R34.reuse, R24, R83 ;  /* 0x0000001822117223 */ /* 0x040fe20000000053 */
[-C--:B------:R-:W-:Y:S01]  /*3ea0*/  FFMA R14, R35, R25.reuse, R86 ;  /* 0x00000019230e7223 */ /* 0x080fe20000000056 */
[-C--:B------:R-:W-:Y:S01]  /*3eb0*/  FFMA R6, R34, R25.reuse, R102 ;  /* 0x0000001922067223 */ /* 0x080fe20000000066 */
[C---:B------:R-:W-:Y:S01]  /*3ec0*/  FFMA R2, R31.reuse, R25, R2 ;  /* 0x000000191f027223 */ /* 0x040fe20000000002 */
[C---:B------:R-:W-:Y:S01]  /*3ed0*/  FFMA R10, R31.reuse, R26, R112 ;  /* 0x0000001a1f0a7223 */ /* 0x040fe20000000070 */
[-C--:B------:R-:W-:Y:S01]  /*3ee0*/  FFMA R23, R32, R27.reuse, R39 ;  /* 0x0000001b20177223 */ /* 0x080fe20000000027 */
[----:B------:R-:W-:Y:S01]  /*3ef0*/  FFMA R56, R31, R27, R56 ;  /* 0x0000001b1f387223 */ /* 0x000fe20000000038 */
[----:B-1----:R-:W-:Y:S01]  /*3f00*/  LEA R65, R48, R71, 0x8 ;  /* 0x0000004730417211 */ /* 0x002fe200078e40ff */
[----:B------:R4:W1:Y:S01]  /*3f10*/  LDS R67, [R38] ;  /* 0x0000000026437984 */ /* 0x0008620000000800 */
[CC--:B------:R-:W-:Y:S01]  /*3f20*/  FFMA R81, R8.reuse, R12.reuse, R81 ;  /* 0x0000000c08517223 */ /* 0x0c0fe20000000051 */
[C---:B------:R-:W-:Y:S01]  /*3f30*/  FFMA R60, R9.reuse, R12, R60 ;  /* 0x0000000c093c7223 */ /* 0x040fe2000000003c */
[CC--:B------:R-:W-:Y:S01]  /*3f40*/  FFMA R0, R9.reuse, R13.reuse, R0 ;  /* 0x0000000d09007223 */ /* 0x0c0fe20000000000 */
[----:B------:R4:W2:Y:S01]  /*3f50*/  LDS R39, [R38+0x20] ;  /* 0x0000200026277984 */ /* 0x0008a20000000800 */
[C---:B------:R-:W-:Y:S01]  /*3f60*/  FFMA R45, R8.reuse, R13, R45 ;  /* 0x0000000d082d7223 */ /* 0x040fe2000000002d */
[-C--:B------:R-:W-:Y:S01]  /*3f70*/  FFMA R62, R9, R15.reuse, R62 ;  /* 0x0000000f093e7223 */ /* 0x080fe2000000003e */
[----:B------:R-:W-:Y:S01]  /*3f80*/  FFMA R37, R8, R15, R19 ;  /* 0x0000000f08257223 */ /* 0x000fe20000000013 */
[----:B------:R4:W3:Y:S01]  /*3f90*/  LDS R36, [R38+0x40] ;  /* 0x0000400026247984 */ /* 0x0008e20000000800 */
[-C--:B------:R-:W-:Y:S01]  /*3fa0*/  FFMA R91, R28, R4.reuse, R91 ;  /* 0x000000041c5b7223 */ /* 0x080fe2000000005b */
[-C--:B------:R-:W-:Y:S01]  /*3fb0*/  FFMA R84, R29, R4.reuse, R84 ;  /* 0x000000041d547223 */ /* 0x080fe20000000054 */
[-C--:B------:R-:W-:Y:S01]  /*3fc0*/  FFMA R87, R30, R4.reuse, R87 ;  /* 0x000000041e577223 */ /* 0x080fe20000000057 */
[----:B------:R4:W1:Y:S01]  /*3fd0*/  LDS R31, [R38+0x60] ;  /* 0x00006000261f7984 */ /* 0x0008620000000800 */
[-C--:B------:R-:W-:Y:S01]  /*3fe0*/  FFMA R85, R32, R4.reuse, R85 ;  /* 0x0000000420557223 */ /* 0x080fe20000000055 */
[-C--:B------:R-:W-:Y:S01]  /*3ff0*/  FFMA R82, R33, R4.reuse, R82 ;  /* 0x0000000421527223 */ /* 0x080fe20000000052 */
[-C--:B------:R-:W-:Y:S01]  /*4000*/  FFMA R89, R34, R4.reuse, R89 ;  /* 0x0000000422597223 */ /* 0x080fe20000000059 */
[----:B------:R4:W1:Y:S01]  /*4010*/  LDS R86, [R38+0x80] ;  /* 0x0000800026567984 */ /* 0x0008620000000800 */
[----:B------:R-:W-:Y:S01]  /*4020*/  FFMA R92, R35, R4, R92 ;  /* 0x00000004235c7223 */ /* 0x000fe2000000005c */
[-C--:B------:R-:W-:Y:S01]  /*4030*/  FFMA R95, R30, R5.reuse, R95 ;  /* 0x000000051e5f7223 */ /* 0x080fe2000000005f */
[-C--:B------:R-:W-:Y:S01]  /*4040*/  FFMA R96, R29, R5.reuse, R96 ;  /* 0x000000051d607223 */ /* 0x080fe20000000060 */
[----:B------:R4:W1:Y:S01]  /*4050*/  LDS R102, [R38+0xa0] ;  /* 0x0000a00026667984 */ /* 0x0008620000000800 */
[-C--:B------:R-:W-:Y:S01]  /*4060*/  FFMA R105, R28, R5.reuse, R105 ;  /* 0x000000051c697223 */ /* 0x080fe20000000069 */
[-C--:B------:R-:W-:Y:S01]  /*4070*/  FFMA R94, R35, R5.reuse, R94 ;  /* 0x00000005235e7223 */ /* 0x080fe2000000005e */
[-C--:B------:R-:W-:Y:S01]  /*4080*/  FFMA R97, R34, R5.reuse, R97 ;  /* 0x0000000522617223 */ /* 0x080fe20000000061 */
[----:B------:R4:W1:Y:S01]  /*4090*/  LDS R83, [R38+0xc0] ;  /* 0x0000c00026537984 */ /* 0x0008620000000800 */
[-C--:B------:R-:W-:Y:S01]  /*40a0*/  FFMA R88, R33, R5.reuse, R88 ;  /* 0x0000000521587223 */ /* 0x080fe20000000058 */
[----:B------:R-:W-:Y:S01]  /*40b0*/  FFMA R93, R32, R5, R93 ;  /* 0x00000005205d7223 */ /* 0x000fe2000000005d */
[-C--:B------:R-:W-:Y:S01]  /*40c0*/  FFMA R75, R30, R7.reuse, R75 ;  /* 0x000000071e4b7223 */ /* 0x080fe2000000004b */
[----:B------:R4:W1:Y:S01]  /*40d0*/  LDS R71, [R38+0xe0] ;  /* 0x0000e00026477984 */ /* 0x0008620000000800 */
        /* <DEDUP_REMOVED lines=9> */
[----:B------:R-:W-:Y:S01]  /*4170*/  FFMA R18, R35, R24, R44 ;  /* 0x0000001823127223 */ /* 0x000fe2000000002c */
        /* <DEDUP_REMOVED lines=14> */
[----:B------:R4:W1:Y:S01]  /*4260*/  LDS R116, [R47+0x10] ;  /* 0x000010002f747984 */ /* 0x0008620000000800 */
[----:B------:R-:W-:Y:S01]  /*4270*/  UMOV UR26, UR21 ;  /* 0x00000015001a7c82 */ /* 0x000fe20008000000 */
[----:B------:R-:W-:Y:S01]  /*4280*/  UMOV UR21, UR22 ;  /* 0x0000001600157c82 */ /* 0x000fe20008000000 */
[-C--:B------:R-:W-:Y:S01]  /*4290*/  FFMA R59, R30, R27.reuse, R59 ;  /* 0x0000001b1e3b7223 */ /* 0x080fe2000000003b */
[----:B------:R4:W1:Y:S01]  /*42a0*/  LDS R55, [R47+0x20] ;  /* 0x000020002f377984 */ /* 0x0008620000000800 */
[-C--:B------:R-:W-:Y:S01]  /*42b0*/  FFMA R62, R29, R27.reuse, R62 ;  /* 0x0000001b1d3e7223 */ /* 0x080fe2000000003e */
[----:B------:R-:W-:-:S02]  /*42c0*/  FFMA R27, R28, R27, R37 ;  /* 0x0000001b1c1b7223 */ /* 0x000fc40000000025 */
[----:B------:R4:W1:Y:S04]  /*42d0*/  LDS R25, [R47+0x30] ;  /* 0x000030002f197984 */ /* 0x0008680000000800 */
[----:B------:R4:W1:Y:S04]  /*42e0*/  LDS R26, [R47+0x40] ;  /* 0x000040002f1a7984 */ /* 0x0008680000000800 */
[----:B------:R4:W1:Y:S04]  /*42f0*/  LDS R53, [R47+0x50] ;  /* 0x000050002f357984 */ /* 0x0008680000000800 */
[----:B------:R4:W1:Y:S04]  /*4300*/  LDS R54, [R47+0x60] ;  /* 0x000060002f367984 */ /* 0x0008680000000800 */
[----:B------:R4:W1:Y:S04]  /*4310*/  LDS R52, [R47+0x70] ;  /* 0x000070002f347984 */ /* 0x0008680000000800 */
[----:B------:R4:W1:Y:S04]  /*4320*/  LDS.128 R32, [R70+UR22] ;  /* 0x0000001646207984 */ /* 0x0008680008000c00 */
[----:B------:R4:W1:Y:S01]  /*4330*/  LDS.128 R40, [R70+UR22+0x40] ;  /* 0x0000401646287984 */ /* 0x0008620008000c00 */
[----:B------:R-:W-:-:S03]  /*4340*/  UMOV UR22, UR37 ;  /* 0x0000002500167c82 */ /* 0x000fc60008000000 */
[----:B------:R4:W1:Y:S04]  /*4350*/  LDS.128 R48, [R65+UR20] ;  /* 0x0000001441307984 */ /* 0x0008680008000c00 */
[----:B------:R4:W1:Y:S01]  /*4360*/  LDS.128 R44, [R65+UR20+0x80] ;  /* 0x00008014412c7984 */ /* 0x0008620008000c00 */
[----:B------:R-:W-:Y:S01]  /*4370*/  UMOV UR20, UR35 ;  /* 0x0000002300147c82 */ /* 0x000fe20008000000 */
[----:B--23--:R-:W-:Y:S05]  /*4380*/  @!P0 BRA `(.L_x_3) ;  /* 0xffffffd000988947 */ /* 0x00cfea000383ffff */
[----:B------:R-:W-:Y:S01]  /*4390*/  UMOV UR4, UR44 ;  /* 0x0000002c00047c82 */ /* 0x000fe20008000000 */
[----:B------:R-:W-:-:S05]  /*43a0*/  UMOV UR10, UR36 ;  /* 0x00000024000a7c82 */ /* 0x000fca0008000000 */
.L_x_2:
[----:B------:R-:W5:Y:S01]  /*43b0*/  S2R R61, SR_TID.Y ;  /* 0x00000000003d7919 */ /* 0x000f620000002200 */
[----:B------:R-:W5:Y:S01]  /*43c0*/  LDCU UR5, c[0x0][0x360] ;  /* 0x00006c00ff0577ac */ /* 0x000f620008000800 */
[-C--:B-1-3--:R-:W-:Y:S01]  /*43d0*/  FFMA R91, R32, R48.reuse, R91 ;  /* 0x00000030205b7223 */ /* 0x08afe2000000005b */
[-C--:B------:R-:W-:Y:S01]  /*43e0*/  FFMA R84, R33, R48.reuse, R84 ;  /* 0x0000003021547223 */ /* 0x080fe20000000054 */
[----:B------:R-:W5:Y:S01]  /*43f0*/  S2R R28, SR_TID.X ;  /* 0x00000000001c7919 */ /* 0x000f620000002100 */
        /* <DEDUP_REMOVED lines=17> */
[-C--:B----4-:R-:W-:Y:S01]  /*4510*/  FFMA R65, R35, R50.reuse, R98 ;  /* 0x0000003223417223 */ /* 0x090fe20000000062 */
        /* <DEDUP_REMOVED lines=13> */
[----:B-----5:R-:W-:-:S02]  /*45f0*/  IMAD R61, R61, UR5, R28 ;  /* 0x000000053d3d7c24 */ /* 0x020fc4000f8e021c */
[-C--:B------:R-:W-:Y:S01]  /*4600*/  FFMA R58, R43, R45.reuse, R14 ;  /* 0x0000002d2b3a7223 */ /* 0x080fe2000000000e */
[----:B------:R-:W-:Y:S01]  /*4610*/  FFMA R75, R33, R44, R60 ;  /* 0x0000002c214b7223 */ /* 0x000fe2000000003c */
[-C--:B------:R-:W-:Y:S01]  /*4620*/  FFMA R14, R34, R45.reuse, R3 ;  /* 0x0000002d220e7223 */ /* 0x080fe20000000003 */
[-C--:B------:R-:W-:Y:S01]  /*4630*/  FFMA R60, R42, R45.reuse, R6 ;  /* 0x0000002d2a3c7223 */ /* 0x080fe20000000006 */
[----:B------:R-:W-:Y:S01]  /*4640*/  SHF.R.U32.HI R28, RZ, 0x1, R61 ;  /* 0x00000001ff1c7819 */ /* 0x000fe2000001163d */
[-C--:B------:R-:W-:Y:S01]  /*4650*/  FFMA R98, R41, R45.reuse, R4 ;  /* 0x0000002d29627223 */ /* 0x080fe20000000004 */
[C---:B------:R-:W-:Y:S01]  /*4660*/  SHF.L.U32 R67, R61.reuse, 0x2, RZ ;  /* 0x000000023d437819 */ /* 0x040fe200000006ff */
[----:B------:R-:W-:Y:S01]  /*4670*/  FFMA R71, R40, R45, R5 ;  /* 0x0000002d28477223 */ /* 0x000fe20000000005 */
[----:B------:R-:W-:Y:S01]  /*4680*/  LOP3.LUT R28, R28, 0x8, RZ, 0xc0, !PT ;  /* 0x000000081c1c7812 */ /* 0x000fe200078ec0ff */
[----:B------:R-:W-:Y:S01]  /*4690*/  FFMA R3, R32, R46, R7 ;  /* 0x0000002e20037223 */ /* 0x000fe20000000007 */
[----:B------:R-:W-:Y:S01]  /*46a0*/  SHF.L.U32 R69, R61, 0x3, RZ ;  /* 0x000000033d457819 */ /* 0x000fe200000006ff */
[-C--:B------:R-:W-:Y:S01]  /*46b0*/  FFMA R79, R34, R44.reuse, R57 ;  /* 0x0000002c224f7223 */ /* 0x080fe20000000039 */
[----:B------:R-:W-:Y:S01]  /*46c0*/  LOP3.LUT R28, R28, 0x3fffe0, R61, 0xf8, !PT ;  /* 0x003fffe01c1c7812 */ /* 0x000fe200078ef83d */
[-C--:B------:R-:W-:Y:S01]  /*46d0*/  FFMA R81, R32, R44.reuse, R81 ;  /* 0x0000002c20517223 */ /* 0x080fe20000000051 */
[----:B------:R-:W-:Y:S01]  /*46e0*/  LOP3.LUT R69, R69, 0x70, RZ, 0xc0, !PT ;  /* 0x0000007045457812 */ /* 0x000fe200078ec0ff */
[-C--:B------:R-:W-:Y:S01]  /*46f0*/  FFMA R21, R40, R44.reuse, R21 ;  /* 0x0000002c28157223 */ /* 0x080fe20000000015 */
[----:B------:R-:W-:Y:S01]  /*4700*/  LOP3.LUT R67, R28, 0x4, R67, 0xf8, !PT ;  /* 0x000000041c437812 */ /* 0x000fe200078ef843 */
[-C--:B------:R-:W-:Y:S01]  /*4710*/  FFMA R22, R41, R44.reuse, R22 ;  /* 0x0000002c29167223 */ /* 0x080fe20000000016 */
[----:B------:R-:W-:Y:S01]  /*4720*/  LEA R116, R116, R69, 0x8 ;  /* 0x0000004574747211 */ /* 0x000fe200078e40ff */
[-C--:B------:R-:W-:Y:S01]  /*4730*/  FFMA R57, R42, R44.reuse, R17 ;  /* 0x0000002c2a397223 */ /* 0x080fe20000000011 */
[----:B------:R-:W-:Y:S01]  /*4740*/  LEA R68, R67, UR4, 0x2 ;  /* 0x0000000443447c11 */ /* 0x000fe2000f8e10ff */
[----:B------:R-:W-:Y:S01]  /*4750*/  FFMA R44, R43, R44, R18 ;  /* 0x0000002c2b2c7223 */ /* 0x000fe20000000012 */
[-C--:B------:R-:W-:Y:S01]  /*4760*/  FFMA R18, R33, R45.reuse, R0 ;  /* 0x0000002d21127223 */ /* 0x080fe20000000000 */
[----:B--2---:R-:W-:Y:S01]  /*4770*/  LDS.128 R28, [R116+UR10] ;  /* 0x0000000a741c7984 */ /* 0x004fe20008000c00 */
[-C--:B------:R-:W-:Y:S01]  /*4780*/  FFMA R0, R32, R45.reuse, R15 ;  /* 0x0000002d20007223 */ /* 0x080fe2000000000f */
[----:B------:R-:W-:Y:S01]  /*4790*/  FFMA R100, R35, R45, R2 ;  /* 0x0000002d23647223 */ /* 0x000fe20000000002 */
[-C--:B------:R-:W-:Y:S01]  /*47a0*/  FFMA R15, R33, R46.reuse, R8 ;  /* 0x0000002e210f7223 */ /* 0x080fe20000000008 */
[----:B------:R-:W1:Y:S01]  /*47b0*/  LDS.128 R36, [R68+0x200] ;  /* 0x0002000044247984 */ /* 0x000e620000000c00 */
[-C--:B------:R-:W-:Y:S01]  /*47c0*/  FFMA R17, R35, R46.reuse, R10 ;  /* 0x0000002e23117223 */ /* 0x080fe2000000000a */
[-C--:B------:R-:W-:Y:S01]  /*47d0*/  FFMA R2, R41, R46.reuse, R12 ;  /* 0x0000002e29027223 */ /* 0x080fe2000000000c */
[-C--:B------:R-:W-:Y:S01]  /*47e0*/  FFMA R8, R35, R47.reuse, R56 ;  /* 0x0000002f23087223 */ /* 0x080fe20000000038 */
[----:B------:R-:W2:Y:S01]  /*47f0*/  LDS.128 R48, [R116+UR10+0x80] ;  /* 0x0000800a74307984 */ /* 0x000ea20008000c00 */
[-C--:B------:R-:W-:Y:S01]  /*4800*/  FFMA R9, R34, R46.reuse, R9 ;  /* 0x0000002e22097223 */ /* 0x080fe20000000009 */
[-C--:B------:R-:W-:Y:S01]  /*4810*/  FFMA R45, R40, R46.reuse, R11 ;  /* 0x0000002e282d7223 */ /* 0x080fe2000000000b */
[-C--:B------:R-:W-:Y:S01]  /*4820*/  FFMA R95, R42, R46.reuse, R13 ;  /* 0x0000002e2a5f7223 */ /* 0x080fe2000000000d */
[----:B------:R-:W3:Y:S01]  /*4830*/  LDS.128 R4, [R68+0x240] ;  /* 0x0002400044047984 */ /* 0x000ee20000000c00 */
[-C--:B------:R-:W-:Y:S01]  /*4840*/  FFMA R10, R34, R47.reuse, R59 ;  /* 0x0000002f220a7223 */ /* 0x080fe2000000003b */
[-C--:B------:R-:W-:Y:S01]  /*4850*/  FFMA R12, R33, R47.reuse, R62 ;  /* 0x0000002f210c7223 */ /* 0x080fe2000000003e */
[C---:B------:R-:W-:Y:S01]  /*4860*/  FFMA R46, R43.reuse, R46, R16 ;  /* 0x0000002e2b2e7223 */ /* 0x040fe20000000010 */
[----:B------:R-:W-:Y:S01]  /*4870*/  FFMA R20, R43, R47, R20 ;  /* 0x0000002f2b147223 */ /* 0x000fe20000000014 */
[----:B------:R-:W-:Y:S01]  /*4880*/  LEA R55, R55, R69, 0x8 ;  /* 0x0000004537377211 */ /* 0x000fe200078e40ff */
[-C--:B------:R-:W-:Y:S01]  /*4890*/  FFMA R43, R42, R47.reuse, R19 ;  /* 0x0000002f2a2b7223 */ /* 0x080fe20000000013 */
[-C--:B------:R-:W-:Y:S01]  /*48a0*/  FFMA R23, R40, R47.reuse, R23 ;  /* 0x0000002f28177223 */ /* 0x080fe20000000017 */
[-C--:B------:R-:W-:Y:S01]  /*48b0*/  FFMA R24, R41, R47.reuse, R24 ;  /* 0x0000002f29187223 */ /* 0x080fe20000000018 */
[----:B------:R-:W-:Y:S01]  /*48c0*/  FFMA R32, R32, R47, R27 ;  /* 0x0000002f20207223 */ /* 0x000fe2000000001b */
[-C--:B------:R-:W-:Y:S01]  /*48d0*/  LEA R25, R25, R69.reuse, 0x8 ;  /* 0x0000004519197211 */ /* 0x080fe200078e40ff */
[----:B------:R-:W4:Y:S01]  /*48e0*/  LDCU UR4, c[0x0][0x378] ;  /* 0x00006f00ff0477ac */ /* 0x000f220008000800 */
[----:B------:R-:W-:-:S02]  /*48f0*/  LEA R26, R26, R69, 0x8 ;  /* 0x000000451a1a7211 */ /* 0x000fc400078e40ff */
[-C--:B------:R-:W-:Y:S02]  /*4900*/  LEA R53, R53, R69.reuse, 0x8 ;  /* 0x0000004535357211 */ /* 0x080fe400078e40ff */
[-C--:B------:R-:W-:Y:S02]  /*4910*/  LEA R54, R54, R69.reuse, 0x8 ;  /* 0x0000004536367211 */ /* 0x080fe400078e40ff */
[----:B------:R-:W-:Y:S02]  /*4920*/  LEA R52, R52, R69, 0x8 ;  /* 0x0000004534347211 */ /* 0x000fe400078e40ff */
[----:B------:R-:W-:-:S04]  /*4930*/  SHF.L.U32 R61, R61, 0x1, RZ ;  /* 0x000000013d3d7819 */ /* 0x000fc800000006ff */
[----:B------:R-:W-:Y:S01]  /*4940*/  LOP3.LUT R61, R61, 0x1c, RZ, 0xc0, !PT ;  /* 0x0000001c3d3d7812 */ /* 0x000fe200078ec0ff */
[----:B----4-:R-:W-:Y:S01]  /*4950*/  UISETP.GT.U32.AND UP0, UPT, UR4, 0x1, UPT ;  /* 0x000000010400788c */ /* 0x010fe2000bf04070 */
[C---:B-1----:R-:W-:Y:S01]  /*4960*/  FFMA R80, R39.reuse, R28, R80 ;  /* 0x0000001c27507223 */ /* 0x042fe20000000050 */
[C---:B------:R-:W-:Y:S01]  /*4970*/  FFMA R90, R39.reuse, R29, R90 ;  /* 0x0000001d275a7223 */ /* 0x040fe2000000005a */
[C---:B------:R-:W-:Y:S01]  /*4980*/  FFMA R34, R39.reuse, R30, R65 ;  /* 0x0000001e27227223 */ /* 0x040fe20000000041 */
[C---:B------:R-:W-:Y:S01]  /*4990*/  FFMA R76, R39.reuse, R31, R76 ;  /* 0x0000001f274c7223 */ /* 0x040fe2000000004c */
[C---:B--2---:R-:W-:Y:S01]  /*49a0*/  FFMA R42, R39.reuse, R48, R83 ;  /* 0x00000030272a7223 */ /* 0x044fe20000000053 */
[C---:B------:R-:W-:Y:S01]  /*49b0*/  FFMA R56, R39.reuse, R49, R100 ;  /* 0x0000003127387223 */ /* 0x040fe20000000064 */
[C---:B------:R-:W-:Y:S01]  /*49c0*/  FFMA R40, R39.reuse, R50, R17 ;  /* 0x0000003227287223 */ /* 0x040fe20000000011 */
[----:B------:R-:W-:Y:S01]  /*49d0*/  FFMA R62, R39, R51, R8 ;  /* 0x00000033273e7223 */ /* 0x000fe20000000008 */
[C---:B------:R-:W-:Y:S01]  /*49e0*/  FFMA R33, R38.reuse, R31, R86 ;  /* 0x0000001f26217223 */ /* 0x040fe20000000056 */
[C---:B------:R-:W-:Y:S01]  /*49f0*/  FFMA R87, R38.reuse, R28, R87 ;  /* 0x0000001c26577223 */ /* 0x040fe20000000057 */
[C---:B------:R-:W-:Y:S01]  /*4a00*/  FFMA R27, R38.reuse, R29, R64 ;  /* 0x0000001d261b7223 */ /* 0x040fe20000000040 */
[C---:B------:R-:W-:Y:S01]  /*4a10*/  FFMA R99, R38.reuse, R30, R99 ;  /* 0x0000001e26637223 */ /* 0x040fe20000000063 */
[C---:B------:R-:W-:Y:S01]  /*4a20*/  FFMA R79, R38.reuse, R48, R79 ;  /* 0x00000030264f7223 */ /* 0x040fe2000000004f */
        /* <DEDUP_REMOVED lines=11> */
[----:B------:R-:W-:Y:S01]  /*4ae0*/  LDS.128 R8, [R55+UR10] ;  /* 0x0000000a37087984 */ /* 0x000fe20008000c00 */
[C---:B------:R-:W-:Y:S01]  /*4af0*/  FFMA R91, R36.reuse, R28, R91 ;  /* 0x0000001c245b7223 */ /* 0x040fe2000000005b */
[C---:B------:R-:W-:Y:S01]  /*4b00*/  FFMA R103, R36.reuse, R30, R103 ;  /* 0x0000001e24677223 */ /* 0x040fe20000000067 */
[C---:B------:R-:W-:Y:S01]  /*4b10*/  FFMA R65, R36.reuse, R29, R66 ;  /* 0x0000001d24417223 */ /* 0x040fe20000000042 */
[----:B------:R-:W1:Y:S01]  /*4b20*/  LDS.128 R12, [R68+0x400] ;  /* 0x00040000440c7984 */ /* 0x000e620000000c00 */
[----:B------:R-:W-:Y:S01]  /*4b30*/  FFMA R37, R36, R31, R70 ;  /* 0x0000001f24257223 */ /* 0x000fe20000000046 */
[-C--:B---3--:R-:W-:Y:S01]  /*4b40*/  FFMA R85, R4, R28.reuse, R85 ;  /* 0x0000001c04557223 */ /* 0x088fe20000000055 */
[-C--:B------:R-:W-:Y:S01]  /*4b50*/  FFMA R82, R5, R28.reuse, R82 ;  /* 0x0000001c05527223 */ /* 0x080fe20000000052 */
[----:B------:R-:W2:Y:S01]  /*4b60*/  LDS.128 R16, [R68+0x440] ;  /* 0x0004400044107984 */ /* 0x000ea20000000c00 */
[CC--:B------:R-:W-:Y:S01]  /*4b70*/  FFMA R89, R6.reuse, R28.reuse, R89 ;  /* 0x0000001c06597223 */ /* 0x0c0fe20000000059 */
[C---:B------:R-:W-:Y:S01]  /*4b80*/  FFMA R92, R7.reuse, R28, R92 ;  /* 0x0000001c075c7223 */ /* 0x040fe2000000005c */
[-C--:B------:R-:W-:Y:S01]  /*4b90*/  FFMA R94, R7, R29.reuse, R94 ;  /* 0x0000001d075e7223 */ /* 0x080fe2000000005e */
[-C--:B------:R-:W-:Y:S01]  /*4ba0*/  FFMA R97, R6, R29.reuse, R97 ;  /* 0x0000001d06617223 */ /* 0x080fe20000000061 */
        /* <DEDUP_REMOVED lines=9> */
[----:B------:R-:W-:Y:S01]  /*4c40*/  FFMA R73, R4, R31, R73 ;  /* 0x0000001f04497223 */ /* 0x000fe20000000049 */
[C---:B------:R-:W-:Y:S01]  /*4c50*/  FFMA R59, R36.reuse, R49, R0 ;  /* 0x00000031243b7223 */ /* 0x040fe20000000000 */
[----:B------:R-:W3:Y:S01]  /*4c60*/  LDS.128 R28, [R55+UR10+0x80] ;  /* 0x0000800a371c7984 */ /* 0x000ee20008000c00 */
[----:B------:R-:W-:Y:S01]  /*4c70*/  FFMA R63, R36, R51, R32 ;  /* 0x00000033243f7223 */ /* 0x000fe20000000020 */
        /* <DEDUP_REMOVED lines=14> */
[-C--:B------:R-:W-:Y:S01]  /*4d60*/  FFMA R24, R5, R51.reuse, R24 ;  /* 0x0000003305187223 */ /* 0x080fe20000000018 */
[----:B------:R-:W-:Y:S01]  /*4d70*/  FFMA R75, R4, R51, R23 ;  /* 0x00000033044b7223 */ /* 0x000fe20000000017 */
[C---:B------:R-:W-:Y:S01]  /*4d80*/  FFMA R81, R36.reuse, R48, R81 ;  /* 0x0000003024517223 */ /* 0x040fe20000000051 */
[----:B------:R-:W-:Y:S01]  /*4d90*/  FFMA R3, R36, R50, R3 ;  /* 0x0000003224037223 */ /* 0x000fe20000000003 */
[----:B------:R-:W-:Y:S01]  /*4da0*/  LDS.128 R4, [R25+UR10] ;  /* 0x0000000a19047984 */ /* 0x000fe20008000c00 */
[-C--:B-1----:R-:W-:Y:S01]  /*4db0*/  FFMA R91, R12, R8.reuse, R91 ;  /* 0x000000080c5b7223 */ /* 0x082fe2000000005b */
[-C--:B------:R-:W-:Y:S01]  /*4dc0*/  FFMA R86, R13, R8.reuse, R86 ;  /* 0x000000080d567223 */ /* 0x080fe20000000056 */
[-C--:B------:R-:W-:Y:S01]  /*4dd0*/  FFMA R87, R14, R8.reuse, R87 ;  /* 0x000000080e577223 */ /* 0x080fe20000000057 */
[----:B------:R-:W1:Y:S01]  /*4de0*/  LDS.128 R20, [R68+0x600] ;  /* 0x0006000044147984 */ /* 0x000e620000000c00 */
        /* <DEDUP_REMOVED lines=29> */
[----:B------:R-:W2:Y:S01]  /*4fc0*/  LDS.128 R48, [R68+0x640] ;  /* 0x0006400044307984 */ /* 0x000ea20000000c00 */
[-C--:B---3--:R-:W-:Y:S01]  /*4fd0*/  FFMA R81, R12, R28.reuse, R81 ;  /* 0x0000001c0c517223 */ /* 0x088fe20000000051 */
        /* <DEDUP_REMOVED lines=27> */
[----:B------:R-:W3:Y:S01]  /*5190*/  LDS.128 R8, [R25+UR10+0x80] ;  /* 0x0000800a19087984 */ /* 0x000ee20008000c00 */
[-C--:B------:R-:W-:Y:S01]  /*51a0*/  FFMA R62, R15, R31.reuse, R62 ;  /* 0x0000001f0f3e7223 */ /* 0x080fe2000000003e */
[-C--:B------:R-:W-:Y:S01]  /*51b0*/  FFMA R41, R14, R31.reuse, R41 ;  /* 0x0000001f0e297223 */ /* 0x080fe20000000029 */
[-C--:B------:R-:W-:Y:S01]  /*51c0*/  FFMA R84, R13, R31.reuse, R84 ;  /* 0x0000001f0d547223 */ /* 0x080fe20000000054 */
[----:B------:R-:W-:Y:S01]  /*51d0*/  FFMA R63, R12, R31, R63 ;  /* 0x0000001f0c3f7223 */ /* 0x000fe2000000003f */
[----:B------:R-:W-:Y:S01]  /*51e0*/  LDS.128 R16, [R68+0x800] ;  /* 0x0008000044107984 */ /* 0x000fe20000000c00 */
[-C--:B-1----:R-:W-:Y:S01]  /*51f0*/  FFMA R27, R22, R5.reuse, R27 ;  /* 0x00000005161b7223 */ /* 0x082fe2000000001b */
[-C--:B------:R-:W-:Y:S01]  /*5200*/  FFMA R91, R20, R4.reuse, R91 ;  /* 0x00000004145b7223 */ /* 0x080fe2000000005b */
[-C--:B------:R-:W-:Y:S01]  /*5210*/  FFMA R86, R21, R4.reuse, R86 ;  /* 0x0000000415567223 */ /* 0x080fe20000000056 */
[----:B------:R-:W1:Y:S01]  /*5220*/  LDS.128 R12, [R26+UR10] ;  /* 0x0000000a1a0c7984 */ /* 0x000e620008000c00 */
[-C--:B------:R-:W-:Y:S01]  /*5230*/  FFMA R87, R22, R4.reuse, R87 ;  /* 0x0000000416577223 */ /* 0x080fe20000000057 */
[-C--:B------:R-:W-:Y:S01]  /*5240*/  FFMA R80, R23, R4.reuse, R80 ;  /* 0x0000000417507223 */ /* 0x080fe20000000050 */
[-C--:B--2---:R-:W-:Y:S01]  /*5250*/  FFMA R85, R48, R4.reuse, R85 ;  /* 0x0000000430557223 */ /* 0x084fe20000000055 */
[----:B------:R-:W2:Y:S01]  /*5260*/  LDS.128 R28, [R68+0x840] ;  /* 0x00084000441c7984 */ /* 0x000ea20000000c00 */
        /* <DEDUP_REMOVED lines=26> */
[C---:B---3--:R-:W-:Y:S01]  /*5410*/  FFMA R0, R49.reuse, R8, R0 ;  /* 0x0000000831007223 */ /* 0x048fe20000000000 */
[C---:B------:R-:W-:Y:S01]  /*5420*/  FFMA R98, R49.reuse, R9, R98 ;  /* 0x0000000931627223 */ /* 0x040fe20000000062 */
[C---:B------:R-:W-:Y:S01]  /*5430*/  FFMA R2, R49.reuse, R10, R2 ;  /* 0x0000000a31027223 */ /* 0x040fe20000000002 */
        /* <DEDUP_REMOVED lines=30> */
[-C--:B-1----:R-:W-:Y:S01]  /*5620*/  FFMA R49, R18, R13.reuse, R27 ;  /* 0x0000000d12317223 */ /* 0x082fe2000000001b */
[----:B------:R-:W-:Y:S01]  /*5630*/  LDS.128 R8, [R53+UR10] ;  /* 0x0000000a35087984 */ /* 0x000fe20008000c00 */
[-C--:B------:R-:W-:Y:S01]  /*5640*/  FFMA R91, R16, R12.reuse, R91 ;  /* 0x0000000c105b7223 */ /* 0x080fe2000000005b */
[-C--:B------:R-:W-:Y:S01]  /*5650*/  FFMA R86, R17, R12.reuse, R86 ;  /* 0x0000000c11567223 */ /* 0x080fe20000000056 */
[-C--:B------:R-:W-:Y:S01]  /*5660*/  FFMA R87, R18, R12.reuse, R87 ;  /* 0x0000000c12577223 */ /* 0x080fe20000000057 */
[----:B------:R-:W1:Y:S01]  /*5670*/  LDS.128 R20, [R68+0xa00] ;  /* 0x000a000044147984 */ /* 0x000e620000000c00 */
[-C--:B------:R-:W-:Y:S01]  /*5680*/  FFMA R80, R19, R12.reuse, R80 ;  /* 0x0000000c13507223 */ /* 0x080fe20000000050 */
[-C--:B--2---:R-:W-:Y:S01]  /*5690*/  FFMA R85, R28, R12.reuse, R85 ;  /* 0x0000000c1c557223 */ /* 0x084fe20000000055 */
[-C--:B------:R-:W-:Y:S01]  /*56a0*/  FFMA R82, R29, R12.reuse, R82 ;  /* 0x0000000c1d527223 */ /* 0x080fe20000000052 */
[----:B------:R-:W2:Y:S01]  /*56b0*/  LDS.128 R24, [R68+0xa40] ;  /* 0x000a400044187984 */ /* 0x000ea20000000c00 */
        /* <DEDUP_REMOVED lines=25> */
[-C--:B---3--:R-:W-:Y:S01]  /*5850*/  FFMA R81, R16, R4.reuse, R81 ;  /* 0x0000000410517223 */ /* 0x088fe20000000051 */
        /* <DEDUP_REMOVED lines=60> */
[----:B------:R-:W1:Y:S01]  /*5c20*/  LDS.128 R16, [R68+0xc00] ;  /* 0x000c000044107984 */ /* 0x000e620000000c00 */
        /* <DEDUP_REMOVED lines=9> */
[----:B------:R-:W3:Y:S01]  /*5cc0*/  LDS.128 R8, [R54+UR10+0x80] ;  /* 0x0000800a36087984 */ /* 0x000ee20008000c00 */
        /* <DEDUP_REMOVED lines=29> */
[----:B------:R-:W-:Y:S01]  /*5ea0*/  LDS.128 R24, [R68+0xe00] ;  /* 0x000e000044187984 */ /* 0x000fe20000000c00 */
[----:B-1----:R-:W-:Y:S01]  /*5eb0*/  FFMA R48, R18, R5, R49 ;  /* 0x0000000512307223 */ /* 0x002fe20000000031 */
[-C--:B------:R-:W-:Y:S01]  /*5ec0*/  FFMA R91, R16, R4.reuse, R91 ;  /* 0x00000004105b7223 */ /* 0x080fe2000000005b */
[-C--:B------:R-:W-:Y:S01]  /*5ed0*/  FFMA R86, R17, R4.reuse, R86 ;  /* 0x0000000411567223 */ /* 0x080fe20000000056 */
[----:B------:R-:W1:Y:S01]  /*5ee0*/  LDS.128 R20, [R52+UR10+0x80] ;  /* 0x0000800a34147984 */ /* 0x000e620008000c00 */
[-C--:B------:R-:W-:Y:S01]  /*5ef0*/  FFMA R87, R18, R4.reuse, R87 ;  /* 0x0000000412577223 */ /* 0x080fe20000000057 */
[-C--:B------:R-:W-:Y:S01]  /*5f00*/  FFMA R80, R19, R4.reuse, R80 ;  /* 0x0000000413507223 */ /* 0x080fe20000000050 */
[CC--:B--2---:R-:W-:Y:S01]  /*5f10*/  FFMA R85, R28.reuse, R4.reuse, R85 ;  /* 0x000000041c557223 */ /* 0x0c4fe20000000055 */
[----:B------:R2:W4:Y:S01]  /*5f20*/  LDS.128 R12, [R52+UR10] ;  /* 0x0000000a340c7984 */ /* 0x0005220008000c00 */
[----:B------:R-:W-:Y:S01]  /*5f30*/  FFMA R82, R29, R4, R82 ;  /* 0x000000041d527223 */ /* 0x000fe20000000052 */
[C---:B---3--:R-:W-:Y:S01]  /*5f40*/  FFMA R49, R28.reuse, R8, R69 ;  /* 0x000000081c317223 */ /* 0x048fe20000000045 */
[----:B------:R-:W-:Y:S01]  /*5f50*/  FFMA R51, R28, R9, R71 ;  /* 0x000000091c337223 */ /* 0x000fe20000000047 */
[-C--:B------:R-:W-:Y:S01]  /*5f60*/  FFMA R89, R30, R4.reuse, R89 ;  /* 0x000000041e597223 */ /* 0x080fe20000000059 */
[----:B------:R-:W3:Y:S01]  /*5f70*/  LDS.128 R68, [R68+0xe40] ;  /* 0x000e400044447984 */ /* 0x000ee20000000c00 */
        /* <DEDUP_REMOVED lines=25> */
[----:B--2---:R-:W-:Y:S01]  /*6110*/  FFMA R52, R31, R8, R44 ;  /* 0x000000081f347223 */ /* 0x004fe2000000002c */
[CC--:B------:R-:W-:Y:S01]  /*6120*/  FFMA R34, R19.reuse, R9.reuse, R56 ;  /* 0x0000000913227223 */ /* 0x0c0fe20000000038 */
[C---:B------:R-:W-:Y:S01]  /*6130*/  FFMA R44, R16.reuse, R9, R59 ;  /* 0x00000009102c7223 */ /* 0x040fe2000000003b */
[C---:B------:R-:W-:Y:S01]  /*6140*/  FFMA R37, R19.reuse, R10, R40 ;  /* 0x0000000a13257223 */ /* 0x040fe20000000028 */
[----:B------:R-:W-:Y:S01]  /*6150*/  FFMA R62, R19, R11, R62 ;  /* 0x0000000b133e7223 */ /* 0x000fe2000000003e */
[-C--:B------:R-:W-:Y:S01]  /*6160*/  FFMA R81, R16, R8.reuse, R81 ;  /* 0x0000000810517223 */ /* 0x080fe20000000051 */
[-C--:B------:R-:W-:Y:S01]  /*6170*/  FFMA R55, R17, R8.reuse, R38 ;  /* 0x0000000811377223 */ /* 0x080fe20000000026 */
[-C--:B------:R-:W-:Y:S01]  /*6180*/  FFMA R79, R18, R8.reuse, R79 ;  /* 0x00000008124f7223 */ /* 0x080fe2000000004f */
[-C--:B------:R-:W-:Y:S01]  /*6190*/  FFMA R0, R29, R8.reuse, R0 ;  /* 0x000000081d007223 */ /* 0x080fe20000000000 */
[----:B------:R-:W-:Y:S01]  /*61a0*/  FFMA R57, R30, R8, R57 ;  /* 0x000000081e397223 */ /* 0x000fe20000000039 */
[-C--:B------:R-:W-:Y:S01]  /*61b0*/  FFMA R59, R16, R10.reuse, R3 ;  /* 0x0000000a103b7223 */ /* 0x080fe20000000003 */
[----:B------:R-:W-:Y:S01]  /*61c0*/  FFMA R8, R17, R9, R64 ;  /* 0x0000000911087223 */ /* 0x000fe20000000040 */
[CC--:B------:R-:W-:Y:S01]  /*61d0*/  FFMA R3, R28.reuse, R10.reuse, R45 ;  /* 0x0000000a1c037223 */ /* 0x0c0fe2000000002d */
[CC--:B------:R-:W-:Y:S01]  /*61e0*/  FFMA R54, R31.reuse, R10.reuse, R46 ;  /* 0x0000000a1f367223 */ /* 0x0c0fe2000000002e */
[----:B------:R-:W-:Y:S01]  /*61f0*/  FFMA R75, R28, R11, R75 ;  /* 0x0000000b1c4b7223 */ /* 0x000fe2000000004b */
[CC--:B------:R-:W-:Y:S01]  /*6200*/  FFMA R58, R31.reuse, R9.reuse, R58 ;  /* 0x000000091f3a7223 */ /* 0x0c0fe2000000003a */
[C---:B------:R-:W-:Y:S01]  /*6210*/  FFMA R66, R18.reuse, R9, R39 ;  /* 0x0000000912427223 */ /* 0x040fe20000000027 */
[----:B------:R-:W-:Y:S01]  /*6220*/  FFMA R33, R18, R10, R35 ;  /* 0x0000000a12217223 */ /* 0x000fe20000000023 */
[-C--:B------:R-:W-:Y:S01]  /*6230*/  FFMA R56, R31, R11.reuse, R32 ;  /* 0x0000000b1f387223 */ /* 0x080fe20000000020 */
[-C--:B------:R-:W-:Y:S01]  /*6240*/  FFMA R53, R30, R11.reuse, R43 ;  /* 0x0000000b1e357223 */ /* 0x080fe2000000002b */
[-C--:B------:R-:W-:Y:S01]  /*6250*/  FFMA R64, R29, R11.reuse, R36 ;  /* 0x0000000b1d407223 */ /* 0x080fe20000000024 */
[-C--:B------:R-:W-:Y:S01]  /*6260*/  FFMA R28, R18, R11.reuse, R41 ;  /* 0x0000000b121c7223 */ /* 0x080fe20000000029 */
[-C--:B------:R-:W-:Y:S01]  /*6270*/  FFMA R84, R17, R11.reuse, R84 ;  /* 0x0000000b11547223 */ /* 0x080fe20000000054 */
[----:B------:R-:W-:Y:S01]  /*6280*/  FFMA R46, R16, R11, R63 ;  /* 0x0000000b102e7223 */ /* 0x000fe2000000003f */
[C---:B-1----:R-:W-:Y:S01]  /*6290*/  FFMA R19, R27.reuse, R20, R7 ;  /* 0x000000141b137223 */ /* 0x042fe20000000007 */
[C---:B----4-:R-:W-:Y:S01]  /*62a0*/  FFMA R43, R27.reuse, R12, R80 ;  /* 0x0000000c1b2b7223 */ /* 0x050fe20000000050 */
[C---:B------:R-:W-:Y:S01]  /*62b0*/  FFMA R35, R27.reuse, R13, R90 ;  /* 0x0000000d1b237223 */ /* 0x040fe2000000005a */
[C---:B------:R-:W-:Y:S01]  /*62c0*/  FFMA R39, R27.reuse, R14, R65 ;  /* 0x0000000e1b277223 */ /* 0x040fe20000000041 */
[C---:B------:R-:W-:Y:S01]  /*62d0*/  FFMA R31, R27.reuse, R15, R76 ;  /* 0x0000000f1b1f7223 */ /* 0x040fe2000000004c */
[C---:B------:R-:W-:Y:S01]  /*62e0*/  FFMA R7, R27.reuse, R21, R34 ;  /* 0x000000151b077223 */ /* 0x040fe20000000022 */
[C---:B------:R-:W-:Y:S01]  /*62f0*/  FFMA R11, R27.reuse, R22, R37 ;  /* 0x000000161b0b7223 */ /* 0x040fe20000000025 */
[----:B------:R-:W-:Y:S01]  /*6300*/  FFMA R27, R27, R23, R62 ;  /* 0x000000171b1b7223 */ /* 0x000fe2000000003e */
[CC--:B------:R-:W-:Y:S01]  /*6310*/  FFMA R60, R30.reuse, R9.reuse, R60 ;  /* 0x000000091e3c7223 */ /* 0x0c0fe2000000003c */
[----:B------:R-:W1:Y:S01]  /*6320*/  S2R R62, SR_CTAID.Y ;  /* 0x00000000003e7919 */ /* 0x000e620000002600 */
[----:B------:R-:W-:Y:S01]  /*6330*/  FFMA R98, R29, R9, R98 ;  /* 0x000000091d627223 */ /* 0x000fe20000000062 */
[-C--:B------:R-:W-:Y:S01]  /*6340*/  FFMA R95, R30, R10.reuse, R95 ;  /* 0x0000000a1e5f7223 */ /* 0x080fe2000000005f */
[-C--:B------:R-:W-:Y:S01]  /*6350*/  FFMA R9, R17, R10.reuse, R47 ;  /* 0x0000000a11097223 */ /* 0x080fe2000000002f */
        /* <DEDUP_REMOVED lines=23> */
[-C--:B------:R-:W-:Y:S01]  /*64d0*/  FFMA R24, R24, R23.reuse, R46 ;  /* 0x0000001718187223 */ /* 0x080fe2000000002e */
[----:B------:R-:W-:Y:S01]  /*64e0*/  FFMA R25, R25, R23, R84 ;  /* 0x0000001719197223 */ /* 0x000fe20000000054 */
[-C--:B---3--:R-:W-:Y:S01]  /*64f0*/  FFMA R44, R68, R12.reuse, R85 ;  /* 0x0000000c442c7223 */ /* 0x088fe20000000055 */
[-C--:B------:R-:W-:Y:S01]  /*6500*/  FFMA R45, R69, R12.reuse, R82 ;  /* 0x0000000c452d7223 */ /* 0x080fe20000000052 */
[CC--:B------:R-:W-:Y:S01]  /*6510*/  FFMA R46, R70.reuse, R12.reuse, R89 ;  /* 0x0000000c462e7223 */ /* 0x0c0fe20000000059 */
[----:B------:R-:W-:Y:S01]  /*6520*/  FFMA R47, R71, R12, R92 ;  /* 0x0000000c472f7223 */ /* 0x000fe2000000005c */
[-C--:B------:R-:W-:Y:S01]  /*6530*/  FFMA R81, R69, R13.reuse, R88 ;  /* 0x0000000d45517223 */ /* 0x080fe20000000058 */
[-C--:B------:R-:W-:Y:S01]  /*6540*/  FFMA R83, R71, R13.reuse, R94 ;  /* 0x0000000d47537223 */ /* 0x080fe2000000005e */
[-C--:B------:R-:W-:Y:S01]  /*6550*/  FFMA R82, R70, R13.reuse, R97 ;  /* 0x0000000d46527223 */ /* 0x080fe20000000061 */
        /* <DEDUP_REMOVED lines=9> */
[CC--:B------:R-:W-:Y:S01]  /*65f0*/  FFMA R12, R68.reuse, R20.reuse, R49 ;  /* 0x00000014440c7223 */ /* 0x0c0fe20000000031 */
[-C--:B------:R-:W-:Y:S01]  /*6600*/  FFMA R76, R68, R21.reuse, R51 ;  /* 0x00000015444c7223 */ /* 0x080fe20000000033 */
[-C--:B------:R-:W-:Y:S01]  /*6610*/  FFMA R13, R69, R20.reuse, R0 ;  /* 0x00000014450d7223 */ /* 0x080fe20000000000 */
[CC--:B------:R-:W-:Y:S01]  /*6620*/  FFMA R14, R70.reuse, R20.reuse, R57 ;  /* 0x00000014460e7223 */ /* 0x0c0fe20000000039 */
[C---:B------:R-:W-:Y:S01]  /*6630*/  FFMA R15, R71.reuse, R20, R52 ;  /* 0x00000014470f7223 */ /* 0x040fe20000000034 */
        /* <DEDUP_REMOVED lines=11> */
[----:B-1----:R-:W-:Y:S06]  /*66f0*/  BRA.U UP0, `(.L_x_4) ;  /* 0x0000000100987547 */ /* 0x002fec000b800000 */
[----:B------:R-:W1:Y:S01]  /*6700*/  LDC.64 R20, c[0x0][0x3a0] ;  /* 0x0000e800ff147b82 */ /* 0x000e620000000a00 */
[----:B------:R-:W-:Y:S02]  /*6710*/  MOV R0, UR46 ;  /* 0x0000002e00007c02 */ /* 0x000fe40008000f00 */
[----:B------:R-:W-:Y:S02]  /*6720*/  LEA R61, R62, R61, 0x6 ;  /* 0x0000003d3e3d7211 */ /* 0x000fe400078e30ff */
[----:B------:R-:W-:Y:S02]  /*6730*/  LEA R0, R0, R67, 0x7 ;  /* 0x0000004300007211 */ /* 0x000fe400078e38ff */
[----:B------:R-:W-:Y:S02]  /*6740*/  MOV R53, UR7 ;  /* 0x0000000700357c02 */ /* 0x000fe40008000f00 */
[----:B------:R-:W-:Y:S01]  /*6750*/  MOV R55, UR7 ;  /* 0x0000000700377c02 */ /* 0x000fe20008000f00 */
[----:B------:R-:W-:Y:S01]  /*6760*/  IMAD R61, R61, UR7, R0 ;  /* 0x000000073d3d7c24 */ /* 0x000fe2000f8e0200 */
[----:B------:R-:W-:-:S02]  /*6770*/  MOV R0, UR7 ;  /* 0x0000000700007c02 */ /* 0x000fc40008000f00 */
[----:B------:R-:W-:Y:S02]  /*6780*/  MOV R57, UR7 ;  /* 0x0000000700397c02 */ /* 0x000fe40008000f00 */
[----:B------:R-:W-:Y:S02]  /*6790*/  LEA R23, R0, R61, 0x5 ;  /* 0x0000003d00177211 */ /* 0x000fe400078e28ff */
[----:B------:R-:W-:Y:S01]  /*67a0*/  MOV R59, UR7 ;  /* 0x00000007003b7c02 */ /* 0x000fe20008000f00 */
[----:B-1----:R-:W-:-:S04]  /*67b0*/  IMAD.WIDE R2, R61, 0x4, R20 ;  /* 0x000000043d027825 */ /* 0x002fc800078e0214 */
[----:B------:R-:W-:Y:S01]  /*67c0*/  IMAD.WIDE R20, R23, 0x4, R20 ;  /* 0x0000000417147825 */ /* 0x000fe200078e0214 */
[----:B------:R1:W-:Y:S03]  /*67d0*/  STG.E.128 desc[UR30][R2.64], R40 ;  /* 0x0000002802007986 */ /* 0x0003e6000c101d1e */
[----:B------:R-:W-:Y:S01]  /*67e0*/  IMAD.WIDE R22, R53, 0x4, R2 ;  /* 0x0000000435167825 */ /* 0x000fe200078e0202 */
[----:B------:R2:W-:Y:S03]  /*67f0*/  STG.E.128 desc[UR30][R2.64+0x40], R44 ;  /* 0x0000402c02007986 */ /* 0x0005e6000c101d1e */
[----:B------:R-:W-:Y:S01]  /*6800*/  IMAD.WIDE R52, R55, 0x4, R20 ;  /* 0x0000000437347825 */ /* 0x000fe200078e0214 */
[----:B------:R3:W-:Y:S03]  /*6810*/  STG.E.128 desc[UR30][R20.64], R16 ;  /* 0x0000001014007986 */ /* 0x0007e6000c101d1e */
[----:B------:R-:W-:Y:S01]  /*6820*/  IMAD.WIDE R54, R57, 0x4, R22 ;  /* 0x0000000439367825 */ /* 0x000fe200078e0216 */
[----:B------:R4:W-:Y:S04]  /*6830*/  STG.E.128 desc[UR30][R20.64+0x40], R12 ;  /* 0x0000400c14007986 */ /* 0x0009e8000c101d1e */
[----:B------:R-:W-:Y:S01]  /*6840*/  STG.E.128 desc[UR30][R22.64], R32 ;  /* 0x0000002016007986 */ /* 0x000fe2000c101d1e */
[----:B-1----:R-:W-:-:S03]  /*6850*/  MOV R41, UR7 ;  /* 0x0000000700297c02 */ /* 0x002fc60008000f00 */
[----:B------:R-:W-:Y:S01]  /*6860*/  STG.E.128 desc[UR30][R22.64+0x40], R80 ;  /* 0x0000405016007986 */ /* 0x000fe2000c101d1e */
[----:B--2---:R-:W-:-:S03]  /*6870*/  IMAD.WIDE R2, R59, 0x4, R52 ;  /* 0x000000043b027825 */ /* 0x004fc600078e0234 */
[----:B------:R-:W-:Y:S01]  /*6880*/  STG.E.128 desc[UR30][R52.64], R4 ;  /* 0x0000000434007986 */ /* 0x000fe2000c101d1e */
[----:B---3--:R-:W-:-:S03]  /*6890*/  MOV R17, UR7 ;  /* 0x0000000700117c02 */ /* 0x008fc60008000f00 */
[----:B------:R-:W-:Y:S01]  /*68a0*/  STG.E.128 desc[UR30][R52.64+0x40], R76 ;  /* 0x0000404c34007986 */ /* 0x000fe2000c101d1e */
[----:B----4-:R-:W-:-:S03]  /*68b0*/  IMAD.WIDE R12, R41, 0x4, R54 ;  /* 0x00000004290c7825 */ /* 0x010fc600078e0236 */
[----:B------:R-:W-:Y:S01]  /*68c0*/  STG.E.128 desc[UR30][R54.64], R36 ;  /* 0x0000002436007986 */ /* 0x000fe2000c101d1e */
[----:B------:R-:W-:-:S03]  /*68d0*/  IMAD.WIDE R14, R17, 0x4, R2 ;  /* 0x00000004110e7825 */ /* 0x000fc600078e0202 */
[----:B------:R-:W-:Y:S04]  /*68e0*/  STG.E.128 desc[UR30][R54.64+0x40], R84 ;  /* 0x0000405436007986 */ /* 0x000fe8000c101d1e */
[----:B------:R-:W-:Y:S04]  /*68f0*/  STG.E.128 desc[UR30][R2.64], R8 ;  /* 0x0000000802007986 */ /* 0x000fe8000c101d1e */
[----:B------:R-:W-:Y:S04]  /*6900*/  STG.E.128 desc[UR30][R2.64+0x40], R48 ;  /* 0x0000403002007986 */ /* 0x000fe8000c101d1e */
[----:B------:R-:W-:Y:S04]  /*6910*/  STG.E.128 desc[UR30][R12.64], R28 ;  /* 0x0000001c0c007986 */ /* 0x000fe8000c101d1e */
[----:B------:R-:W-:Y:S04]  /*6920*/  STG.E.128 desc[UR30][R12.64+0x40], R88 ;  /* 0x000040580c007986 */ /* 0x000fe8000c101d1e */
[----:B------:R-:W-:Y:S04]  /*6930*/  STG.E.128 desc[UR30][R14.64], R24 ;  /* 0x000000180e007986 */ /* 0x000fe8000c101d1e */
[----:B------:R-:W-:Y:S01]  /*6940*/  STG.E.128 desc[UR30][R14.64+0x40], R68 ;  /* 0x000040440e007986 */ /* 0x000fe2000c101d1e */
[----:B------:R-:W-:Y:S05]  /*6950*/  EXIT ;  /* 0x000000000000794d */ /* 0x000fea0003800000 */
.L_x_4:
        /* <DEDUP_REMOVED lines=13> */
[----:B------:R-:W-:Y:S03]  /*6a30*/  REDG.E.ADD.F32.FTZ.RN.STRONG.GPU desc[UR30][R20.64], R40 ;  /* 0x00000028140079a6 */ /* 0x000fe6000c12f31e */
[----:B------:R-:W-:Y:S01]  /*6a40*/  IMAD.WIDE R22, R53, 0x4, R20 ;  /* 0x0000000435167825 */ /* 0x000fe200078e0214 */
[----:B------:R-:W-:Y:S03]  /*6a50*/  REDG.E.ADD.F32.FTZ.RN.STRONG.GPU desc[UR30][R20.64+0x4], R41 ;  /* 0x00000429140079a6 */ /* 0x000fe6000c12f31e */
[----:B------:R-:W-:Y:S01]  /*6a60*/  IMAD.WIDE R52, R55, 0x4, R2 ;  /* 0x0000000437347825 */ /* 0x000fe200078e0202 */
[----:B------:R-:W-:Y:S04]  /*6a70*/  REDG.E.ADD.F32.FTZ.RN.STRONG.GPU desc[UR30][R20.64+0x8], R42 ;  /* 0x0000082a140079a6 */ /* 0x000fe8000c12f31e */
        /* <DEDUP_REMOVED lines=20> */
[----:B------:R-:W-:Y:S01]  /*6bc0*/  REDG.E.ADD.F32.FTZ.RN.STRONG.GPU desc[UR30][R22.64+0x4c], R83 ;  /* 0x00004c53160079a6 */ /* 0x000fe2000c12f31e */
[----:B------:R-:W-:-:S03]  /*6bd0*/  IMAD.WIDE R54, R57, 0x4, R22 ;  /* 0x0000000439367825 */ /* 0x000fc600078e0216 */
        /* <DEDUP_REMOVED lines=11> */
[----:B------:R-:W-:Y:S01]  /*6c90*/  REDG.E.ADD.F32.FTZ.RN.STRONG.GPU desc[UR30][R54.64+0x8], R38 ;  /* 0x00000826360079a6 */ /* 0x000fe2000c12f31e */
[----:B------:R-:W-:-:S03]  /*6ca0*/  MOV R61, UR7 ;  /* 0x00000007003d7c02 */ /* 0x000fc60008000f00 */
        /* <DEDUP_REMOVED lines=32> */
[----:B------:R-:W-:Y:S05]  /*6eb0*/  EXIT ;  /* 0x000000000000794d */ /* 0x000fea0003800000 */
.L_x_5:
[----:B------:R-:W-:-:S00]  /*6ec0*/  BRA `(.L_x_5) ;  /* 0xfffffffc00fc7947 */ /* 0x000fc0000383ffff */
[----:B------:R-:W-:-:S00]  /*6ed0*/  NOP ;  /* 0x0000000000007918 */ /* 0x000fc00000000000 */
        /* <DEDUP_REMOVED lines=10> */
.L_x_12:


//--------------------- .text._Z6nmGEMMILi64ELi128ELi64ELi16ELi8ELi8EEvPfS0_PiS1_S0_iiii --------------------------
	.section	.text._Z6nmGEMMILi64ELi128ELi64ELi16ELi8ELi8EEvPfS0_PiS1_S0_iiii,"ax",@progbits
	.align	128
        .global         _Z6nmGEMMILi64ELi128ELi64ELi16ELi8ELi8EEvPfS0_PiS1_S0_iiii
        .type           _Z6nmGEMMILi64ELi128ELi64ELi16ELi8ELi8EEvPfS0_PiS1_S0_iiii,@function
        .size           _Z6nmGEMMILi64ELi128ELi64ELi16ELi8ELi8EEvPfS0_PiS1_S0_iiii,(.L_x_13 - _Z6nmGEMMILi64ELi128ELi64ELi16ELi8ELi8EEvPfS0_PiS1_S0_iiii)
        .other          _Z6nmGEMMILi64ELi128ELi64ELi16ELi8ELi8EEvPfS0_PiS1_S0_iiii,@"STO_CUDA_ENTRY STV_DEFAULT"
_Z6nmGEMMILi64ELi128ELi64ELi16ELi8ELi8EEvPfS0_PiS1_S0_iiii:
.text._Z6nmGEMMILi64ELi128ELi64ELi16ELi8ELi8EEvPfS0_PiS1_S0_iiii:
[----:B------:R-:W-:Y:S08]  /*0000*/  LDC R1, c[0x0][0x37c] ;  /* 0x0000df00ff017b82 */ /* 0x000ff00000000800 */
[----:B------:R-:W1:Y:S08]  /*0010*/  LDC R8, c[0x0][0x378] ;  /* 0x0000de00ff087b82 */ /* 0x000e700000000800 */
[----:B------:R-:W2:Y:S08]  /*0020*/  LDC R4, c[0x0][0x3b4] ;  /* 0x0000ed00ff047b82 */ /* 0x000eb00000000800 */
[----:B------:R-:W3:Y:S01]  /*0030*/  S2UR UR5, SR_CTAID.Z ;  /* 0x00000000000579c3 */ /* 0x000ee20000002700 */
[----:B-1----:R-:W-:-:S02]  /*0040*/  IABS R10, R8 ;  /* 0x00000008000a7213 */ /* 0x002fc40000000000 */
[----:B------:R-:W-:Y:S02]  /*0050*/  IABS R6, R8 ;  /* 0x0000000800067213 */ /* 0x000fe40000000000 */
[----:B------:R-:W1:Y:S02]  /*0060*/  I2F.RP R0, R10 ;  /* 0x0000000a00007306 */ /* 0x000e640000209400 */
[----:B------:R-:W-:Y:S02]  /*0070*/  IADD3 R11, PT, PT, RZ, -R6, RZ ;  /* 0x80000006ff0b7210 */ /* 0x000fe40007ffe0ff */
[----:B--2---:R-:W-:-:S04]  /*0080*/  SHF.R.S32.HI R5, RZ, 0x1f, R4 ;  /* 0x0000001fff057819 */ /* 0x004fc80000011404 */
[----:B------:R-:W-:-:S04]  /*0090*/  LEA.HI R5, R5, R4, RZ, 0x4 ;  /* 0x0000000405057211 */ /* 0x000fc800078f20ff */
[----:B------:R-:W-:Y:S01]  /*00a0*/  SHF.R.S32.HI R5, RZ, 0x4, R5 ;  /* 0x00000004ff057819 */ /* 0x000fe20000011405 */
[----:B-1----:R-:W1:Y:S03]  /*00b0*/  MUFU.RCP R0, R0 ;  /* 0x0000000000007308 */ /* 0x002e660000001000 */
[----:B------:R-:W-:Y:S02]  /*00c0*/  IABS R9, R5 ;  /* 0x0000000500097213 */ /* 0x000fe40000000000 */
[----:B------:R-:W-:Y:S02]  /*00d0*/  ISETP.GE.AND P2, PT, R5, RZ, PT ;  /* 0x000000ff0500720c */ /* 0x000fe40003f46270 */
[----:B-1----:R-:W-:-:S04]  /*00e0*/  IADD3 R2, PT, PT, R0, 0xffffffe, RZ ;  /* 0x0ffffffe00027810 */ /* 0x002fc80007ffe0ff */
[----:B------:R1:W2:Y:S02]  /*00f0*/  F2I.FTZ.U32.TRUNC.NTZ R3, R2 ;  /* 0x0000000200037305 */ /* 0x0002a4000021f000 */
[----:B-1----:R-:W-:Y:S01]  /*0100*/  HFMA2 R2, -RZ, RZ, 0, 0 ;  /* 0x00000000ff027431 */ /* 0x002fe200000001ff */
[----:B--2---:R-:W-:-:S05]  /*0110*/  IADD3 R7, PT, PT, RZ, -R3, RZ ;  /* 0x80000003ff077210 */ /* 0x004fca0007ffe0ff */
[----:B------:R-:W-:-:S04]  /*0120*/  IMAD R7, R7, R10, RZ ;  /* 0x0000000a07077224 */ /* 0x000fc800078e02ff */
[----:B------:R-:W-:Y:S01]  /*0130*/  IMAD.HI.U32 R2, R3, R7, R2 ;  /* 0x0000000703027227 */ /* 0x000fe200078e0002 */
[----:B------:R-:W-:-:S05]  /*0140*/  LOP3.LUT R7, RZ, R8, RZ, 0x33, !PT ;  /* 0x00000008ff077212 */ /* 0x000fca00078e33ff */
[----:B------:R-:W-:-:S04]  /*0150*/  IMAD.HI.U32 R0, R2, R9, RZ ;  /* 0x0000000902007227 */ /* 0x000fc800078e00ff */
[----:B------:R-:W-:-:S05]  /*0160*/  IMAD R3, R0, R11, R9 ;  /* 0x0000000b00037224 */ /* 0x000fca00078e0209 */
[----:B------:R-:W-:-:S13]  /*0170*/  ISETP.GT.U32.AND P0, PT, R10, R3, PT ;  /* 0x000000030a00720c */ /* 0x000fda0003f04070 */
[----:B------:R-:W-:-:S04]  /*0180*/  @!P0 IADD3 R3, PT, PT, R3, -R10, RZ ;  /* 0x8000000a03038210 */ /* 0x000fc80007ffe0ff */
[----:B------:R-:W-:Y:S02]  /*0190*/  ISETP.GT.U32.AND P1, PT, R10, R3, PT ;  /* 0x000000030a00720c */ /* 0x000fe40003f24070 */
[----:B------:R-:W-:-:S04]  /*01a0*/  IADD3 R6, PT, PT, R3, -R10, RZ ;  /* 0x8000000a03067210 */ /* 0x000fc80007ffe0ff */
[----:B------:R-:W-:Y:S02]  /*01b0*/  SEL R6, R6, R3, !P1 ;  /* 0x0000000306067207 */ /* 0x000fe40004800000 */
[----:B------:R-:W-:Y:S02]  /*01c0*/  ISETP.NE.AND P1, PT, R8, RZ, PT ;  /* 0x000000ff0800720c */ /* 0x000fe40003f25270 */
[----:B------:R-:W-:-:S04]  /*01d0*/  @!P2 IADD3 R6, PT, PT, -R6, RZ, RZ ;  /* 0x000000ff0606a210 */ /* 0x000fc80007ffe1ff */
[----:B------:R-:W-:-:S04]  /*01e0*/  SEL R6, R7, R6, !P1 ;  /* 0x0000000607067207 */ /* 0x000fc80004800000 */
[----:B------:R-:W-:-:S13]  /*01f0*/  ISETP.NE.AND P2, PT, R6, RZ, PT ;  /* 0x000000ff0600720c */ /* 0x000fda0003f45270 */
[----:B---3--:R-:W-:Y:S05]  /*0200*/  @P2 BRA `(.L_x_6) ;  /* 0x0000000000802947 */ /* 0x008fea0003800000 */
[-C--:B------:R-:W-:Y:S01]  /*0210*/  IABS R3, R4.reuse ;  /* 0x0000000400037213 */ /* 0x080fe20000000000 */
[----:B------:R-:W-:Y:S01]  /*0220*/  IMAD R9, R0, R11, R9 ;  /* 0x0000000b00097224 */ /* 0x000fe200078e0209 */
[----:B------:R-:W-:Y:S01]  /*0230*/  LOP3.LUT R6, R8, R4, RZ, 0x3c, !PT ;  /* 0x0000000408067212 */ /* 0x000fe200078e3cff */
[----:B------:R-:W1:Y:S02]  /*0240*/  LDCU.64 UR6, c[0x0][0x3a8] ;  /* 0x00007500ff0677ac */ /* 0x000e640008000a00 */
[----:B------:R-:W-:Y:S01]  /*0250*/  IMAD.HI.U32 R2, R2, R3, RZ ;  /* 0x0000000302027227 */ /* 0x000fe200078e00ff */
[-C--:B------:R-:W-:Y:S02]  /*0260*/  @!P0 IADD3 R9, PT, PT, R9, -R10.reuse, RZ ;  /* 0x8000000a09098210 */ /* 0x080fe40007ffe0ff */
[----:B------:R-:W-:Y:S01]  /*0270*/  ISETP.GE.AND P5, PT, R6, RZ, PT ;  /* 0x000000ff0600720c */ /* 0x000fe20003fa6270 */
[----:B------:R-:W-:Y:S01]  /*0280*/  IMAD R3, R2, R11, R3 ;  /* 0x0000000b02037224 */ /* 0x000fe200078e0203 */
[----:B------:R-:W-:-:S04]  /*0290*/  ISETP.GE.U32.AND P3, PT, R9, R10, PT ;  /* 0x0000000a0900720c */ /* 0x000fc80003f66070 */
[----:B------:R-:W-:Y:S01]  /*02a0*/  ISETP.GT.U32.AND P4, PT, R10, R3, PT ;  /* 0x000000030a00720c */ /* 0x000fe20003f84070 */
[----:B-1----:R-:W-:-:S12]  /*02b0*/  UIMAD UR4, UR5, UR6, URZ ;  /* 0x00000006050472a4 */ /* 0x002fd8000f8e02ff */
[-C--:B------:R-:W-:Y:S02]  /*02c0*/  @!P4 IADD3 R3, PT, PT, R3, -R10.reuse, RZ ;  /* 0x8000000a0303c210 */ /* 0x080fe40007ffe0ff */
[----:B------:R-:W-:Y:S02]  /*02d0*/  @!P4 IADD3 R2, PT, PT, R2, 0x1, RZ ;  /* 0x000000010202c810 */ /* 0x000fe40007ffe0ff */
[----:B------:R-:W-:Y:S02]  /*02e0*/  ISETP.GE.U32.AND P2, PT, R3, R10, PT ;  /* 0x0000000a0300720c */ /* 0x000fe40003f46070 */
[----:B------:R-:W-:-:S04]  /*02f0*/  LOP3.LUT R3, R5, R8, RZ, 0x3c, !PT ;  /* 0x0000000805037212 */ /* 0x000fc800078e3cff */
[----:B------:R-:W-:Y:S02]  /*0300*/  ISETP.GE.AND P6, PT, R3, RZ, PT ;  /* 0x000000ff0300720c */ /* 0x000fe40003fc6270 */
[----:B------:R-:W-:-:S04]  /*0310*/  IADD3 R3, PT, PT, R0, 0x1, RZ ;  /* 0x0000000100037810 */ /* 0x000fc80007ffe0ff */
[----:B------:R-:W-:Y:S02]  /*0320*/  SEL R0, R3, R0, !P0 ;  /* 0x0000000003007207 */ /* 0x000fe40004000000 */
[----:B------:R-:W-:Y:S02]  /*0330*/  @P2 IADD3 R2, PT, PT, R2, 0x1, RZ ;  /* 0x0000000102022810 */ /* 0x000fe40007ffe0ff */
[----:B------:R-:W-:Y:S02]  /*0340*/  @P3 IADD3 R0, PT, PT, R0, 0x1, RZ ;  /* 0x0000000100003810 */ /* 0x000fe40007ffe0ff */
[----:B------:R-:W-:Y:S02]  /*0350*/  @!P5 IADD3 R2, PT, PT, -R2, RZ, RZ ;  /* 0x000000ff0202d210 */ /* 0x000fe40007ffe1ff */
[----:B------:R-:W-:Y:S02]  /*0360*/  @!P6 IADD3 R0, PT, PT, -R0, RZ, RZ ;  /* 0x000000ff0000e210 */ /* 0x000fe40007ffe1ff */
[----:B------:R-:W-:-:S02]  /*0370*/  SEL R14, R7, R2, !P1 ;  /* 0x00000002070e7207 */ /* 0x000fc40004800000 */
[----:B------:R-:W-:-:S03]  /*0380*/  SEL R0, R7, R0, !P1 ;  /* 0x0000000007007207 */ /* 0x000fc60004800000 */
[----:B------:R-:W-:Y:S01]  /*0390*/  IMAD R15, R14, UR5, RZ ;  /* 0x000000050e0f7c24 */ /* 0x000fe2000f8e02ff */
[----:B------:R-:W-:Y:S02]  /*03a0*/  SHF.L.U32 R2, R0, 0x6, RZ ;  /* 0x0000000600027819 */ /* 0x000fe400000006ff */
[----:B------:R-:W-:Y:S02]  /*03b0*/  MOV R0, UR7 ;  /* 0x0000000700007c02 */ /* 0x000fe40008000f00 */
[C---:B------:R-:W-:Y:S01]  /*03c0*/  SHF.L.U32 R30, R15.reuse, 0x2, RZ ;  /* 0x000000020f1e7819 */ /* 0x040fe200000006ff */
[C---:B------:R-:W-:Y:S02]  /*03d0*/  IMAD R20, R2.reuse, UR4, RZ ;  /* 0x0000000402147c24 */ /* 0x040fe4000f8e02ff */
[----:B------:R-:W-:Y:S02]  /*03e0*/  IMAD R3, R2, UR5, RZ ;  /* 0x0000000502037c24 */ /* 0x000fe4000f8e02ff */
[----:B------:R-:W-:Y:S01]  /*03f0*/  IMAD R15, R15, R0, RZ ;  /* 0x000000000f0f7224 */ /* 0x000fe200078e02ff */
[----:B------:R-:W-:Y:S06]  /*0400*/  BRA `(.L_x_7) ;  /* 0x0000000000507947 */ /* 0x000fec0003800000 */
.L_x_6:
[----:B------:R-:W-:Y:S01]  /*0410*/  ISETP.GE.U32.AND P2, PT, R3, R10, PT ;  /* 0x0000000a0300720c */ /* 0x000fe20003f46070 */
[----:B------:R-:W1:Y:S01]  /*0420*/  LDCU.64 UR6, c[0x0][0x3a8] ;  /* 0x00007500ff0677ac */ /* 0x000e620008000a00 */
[----:B------:R-:W-:Y:S02]  /*0430*/  LOP3.LUT R8, R5, R8, RZ, 0x3c, !PT ;  /* 0x0000000805087212 */ /* 0x000fe400078e3cff */
[----:B------:R-:W-:Y:S02]  /*0440*/  @!P0 IADD3 R0, PT, PT, R0, 0x1, RZ ;  /* 0x0000000100008810 */ /* 0x000fe40007ffe0ff */
[----:B------:R-:W-:Y:S02]  /*0450*/  ISETP.GE.AND P3, PT, R8, RZ, PT ;  /* 0x000000ff0800720c */ /* 0x000fe40003f66270 */
[C---:B------:R-:W-:Y:S02]  /*0460*/  ISETP.LE.AND P0, PT, R6.reuse, UR5, PT ;  /* 0x0000000506007c0c */ /* 0x040fe4000bf03270 */
[----:B------:R-:W-:-:S03]  /*0470*/  VIMNMX R2, PT, PT, R6, UR5, PT ;  /* 0x0000000506027c48 */ /* 0x000fc6000bfe0100 */
[----:B------:R-:W-:-:S06]  /*0480*/  @P2 IADD3 R0, PT, PT, R0, 0x1, RZ ;  /* 0x0000000100002810 */ /* 0x000fcc0007ffe0ff */
[----:B------:R-:W-:-:S04]  /*0490*/  @!P3 IADD3 R0, PT, PT, -R0, RZ, RZ ;  /* 0x000000ff0000b210 */ /* 0x000fc80007ffe1ff */
[----:B------:R-:W-:Y:S02]  /*04a0*/  SEL R7, R7, R0, !P1 ;  /* 0x0000000007077207 */ /* 0x000fe40004800000 */
[----:B-1----:R-:W-:Y:S02]  /*04b0*/  MOV R0, UR7 ;  /* 0x0000000700007c02 */ /* 0x002fe40008000f00 */
[C---:B------:R-:W-:Y:S01]  /*04c0*/  IADD3 R14, PT, PT, R7.reuse, 0x1, RZ ;  /* 0x00000001070e7810 */ /* 0x040fe20007ffe0ff */
[C---:B------:R-:W-:Y:S01]  /*04d0*/  IMAD R3, R7.reuse, UR5, R2 ;  /* 0x0000000507037c24 */ /* 0x040fe2000f8e0202 */
[----:B------:R-:W-:-:S03]  /*04e0*/  @P0 IADD3 R14, PT, PT, R7, RZ, RZ ;  /* 0x000000ff070e0210 */ /* 0x000fc60007ffe0ff */
[C---:B------:R-:W-:Y:S01]  /*04f0*/  IMAD R15, R3.reuse, R0, RZ ;  /* 0x00000000030f7224 */ /* 0x040fe200078e02ff */
[----:B------:R-:W-:Y:S02]  /*0500*/  SHF.L.U32 R30, R3, 0x6, RZ ;  /* 0x00000006031e7819 */ /* 0x000fe400000006ff */
[----:B------:R-:W-:Y:S02]  /*0510*/  SHF.L.U32 R14, R14, 0x4, RZ ;  /* 0x000000040e0e7819 */ /* 0x000fe400000006ff */
[----:B------:R-:W-:Y:S01]  /*0520*/  SHF.L.U32 R15, R15, 0x4, RZ ;  /* 0x000000040f0f7819 */ /* 0x000fe200000006ff */
[----:B------:R-:W-:Y:S01]  /*0530*/  IMAD R20, R30, UR6, RZ ;  /* 0x000000061e147c24 */ /* 0x000fe2000f8e02ff */
[----:B------:R-:W-:-:S07]  /*0540*/  MOV R3, R30 ;  /* 0x0000001e00037202 */ /* 0x000fce0000000f00 */
.L_x_7:
[----:B------:R-:W1:Y:S01]  /*0550*/  S2R R16, SR_TID.Y ;  /* 0x0000000000107919 */ /* 0x000e620000002200 */
[----:B------:R-:W1:Y:S01]  /*0560*/  LDCU UR4, c[0x0][0x360] ;  /* 0x00006c00ff0477ac */ /* 0x000e620008000800 */
[----:B------:R-:W1:Y:S01]  /*0570*/  S2R R17, SR_TID.X ;  /* 0x0000000000117919 */ /* 0x000e620000002100 */
[----:B------:R-:W2:Y:S01]  /*0580*/  LDCU.64 UR30, c[0x0][0x358] ;  /* 0x00006b00ff1e77ac */ /* 0x000ea20008000a00 */
[----:B------:R-:W3:Y:S01]  /*0590*/  S2R R2, SR_CTAID.X ;  /* 0x0000000000027919 */ /* 0x000ee20000002500 */
[----:B------:R-:W4:Y:S01]  /*05a0*/  S2UR UR5, SR_CgaCtaId ;  /* 0x00000000000579c3 */ /* 0x000f220000008800 */
[----:B------:R-:W5:Y:S01]  /*05b0*/  LDCU.64 UR8, c[0x0][0x388] ;  /* 0x00007100ff0877ac */ /* 0x000f620008000a00 */
[----:B-1----:R-:W-:Y:S02]  /*05c0*/  IMAD R13, R16, UR4, R17 ;  /* 0x00000004100d7c24 */ /* 0x002fe4000f8e0211 */
[----:B---3--:R-:W-:-:S03]  /*05d0*/  IMAD R28, R5, R2, RZ ;  /* 0x00000002051c7224 */ /* 0x008fc600078e02ff */
[----:B------:R-:W-:Y:S02]  /*05e0*/  ISETP.GT.U32.AND P0, PT, R13, 0x3f, PT ;  /* 0x0000003f0d00780c */ /* 0x000fe40003f04070 */
[----:B------:R-:W-:-:S04]  /*05f0*/  LEA R28, P1, R28, R3, 0x6 ;  /* 0x000000031c1c7211 */ /* 0x000fc800078230ff */
[----:B------:R-:W-:-:S07]  /*0600*/  LEA.HI.X.SX32 R25, R3, RZ, 0x1, P1 ;  /* 0x000000ff03197211 */ /* 0x000fce00008f0eff */
[----:B------:R-:W1:Y:S01]  /*0610*/  @!P0 LDC.64 R6, c[0x0][0x398] ;  /* 0x0000e600ff068b82 */ /* 0x000e620000000a00 */
[----:B------:R-:W-:-:S04]  /*0620*/  @!P0 IADD3 R3, P1, PT, R13, R28, RZ ;  /* 0x0000001c0d038210 */ /* 0x000fc80007f3e0ff */
[----:B------:R-:W-:Y:S02]  /*0630*/  @!P0 IADD3.X R8, PT, PT, RZ, R25, RZ, P1, !PT ;  /* 0x00000019ff088210 */ /* 0x000fe40000ffe4ff */
[----:B-1----:R-:W-:-:S04]  /*0640*/  @!P0 LEA R6, P1, R3, R6, 0x2 ;  /* 0x0000000603068211 */ /* 0x002fc800078210ff */
[----:B------:R-:W-:-:S05]  /*0650*/  @!P0 LEA.HI.X R7, R3, R7, R8, 0x2, P1 ;  /* 0x0000000703078211 */ /* 0x000fca00008f1408 */
[----:B--2---:R-:W2:Y:S04]  /*0660*/  @!P0 LDG.E R8, desc[UR30][R6.64+0x100] ;  /* 0x0001001e06088981 */ /* 0x004ea8000c1e1900 */
[----:B------:R1:W3:Y:S01]  /*0670*/  @!P0 LDG.E R12, desc[UR30][R6.64] ;  /* 0x0000001e060c8981 */ /* 0x0002e2000c1e1900 */
[----:B------:R-:W-:Y:S01]  /*0680*/  UMOV UR4, 0x400 ;  /* 0x0000040000047882 */ /* 0x000fe20000000000 */
[----:B------:R-:W-:Y:S01]  /*0690*/  SHF.L.U32 R3, R13, 0x2, RZ ;  /* 0x000000020d037819 */ /* 0x000fe200000006ff */
[----:B----4-:R-:W-:Y:S01]  /*06a0*/  ULEA UR5, UR5, UR4, 0x18 ;  /* 0x0000000405057291 */ /* 0x010fe2000f8ec0ff */
[----:B------:R-:W-:Y:S02]  /*06b0*/  SHF.R.U32.HI R5, RZ, 0x4, R13 ;  /* 0x00000004ff057819 */ /* 0x000fe4000001160d */
[----:B------:R-:W-:-:S03]  /*06c0*/  LOP3.LUT R10, R3, 0x3c, RZ, 0xc0, !PT ;  /* 0x0000003c030a7812 */ /* 0x000fc600078ec0ff */
[----:B------:R-:W-:Y:S01]  /*06d0*/  LEA R27, R5, UR5, 0x2 ;  /* 0x00000005051b7c11 */ /* 0x000fe2000f8e10ff */
[----:B-1----:R-:W1:Y:S02]  /*06e0*/  S2R R7, SR_CTAID.Y ;  /* 0x0000000000077919 */ /* 0x002e640000002600 */
[----:B-1----:R-:W-:-:S04]  /*06f0*/  LEA R18, P2, R7, R20, 0x6 ;  /* 0x0000001407127211 */ /* 0x002fc800078430ff */
[----:B------:R-:W-:Y:S01]  /*0700*/  LEA.HI.X.SX32 R20, R20, RZ, 0x1, P2 ;  /* 0x000000ff14147211 */ /* 0x000fe200010f0eff */
[----:B--2---:R-:W-:Y:S04]  /*0710*/  @!P0 STS [R3+UR5+0xc200], R8 ;  /* 0x00c2000803008988 */ /* 0x004fe80008000805 */
[----:B---3--:R-:W-:Y:S01]  /*0720*/  @!P0 STS [R3+UR5+0xc300], R12 ;  /* 0x00c3000c03008988 */ /* 0x008fe20008000805 */
[----:B------:R-:W-:Y:S06]  /*0730*/  BAR.SYNC.DEFER_BLOCKING 0x0 ;  /* 0x0000000000007b1d */ /* 0x000fec0000010000 */
[----:B------:R-:W1:Y:S02]  /*0740*/  LDS R9, [R27+0xc300] ;  /* 0x00c300001b097984 */ /* 0x000e640000000800 */
[----:B-1----:R-:W-:-:S13]  /*0750*/  ISETP.NE.AND P1, PT, R9, -0x1, PT ;  /* 0xffffffff0900780c */ /* 0x002fda0003f25270 */
[----:B------:R-:W1:Y:S01]  /*0760*/  @P1 LDC.64 R22, c[0x0][0x380] ;  /* 0x0000e000ff161b82 */ /* 0x000e620000000a00 */
[----:B------:R-:W-:-:S05]  /*0770*/  @P1 IMAD R7, R9, UR6, R10 ;  /* 0x0000000609071c24 */ /* 0x000fca000f8e020a */
[----:B------:R-:W-:-:S04]  /*0780*/  @P1 IADD3 R8, P2, PT, R7, R18, RZ ;  /* 0x0000001207081210 */ /* 0x000fc80007f5e0ff */
[----:B------:R-:W-:Y:S02]  /*0790*/  @P1 LEA.HI.X.SX32 R7, R7, R20, 0x1, P2 ;  /* 0x0000001407071211 */ /* 0x000fe400010f0eff */
        /* <DEDUP_REMOVED lines=55> */
[----:B--2---:R1:W-:Y:S04]  /*0b10*/  @P1 STS.128 [R12+0x2800], R36 ;  /* 0x002800240c001388 */ /* 0x0043e80000000c00 */
[----:B------:R-:W2:Y:S01]  /*0b20*/  LDS R5, [R27+0xc3c0] ;  /* 0x00c3c0001b057984 */ /* 0x000ea20000000800 */
[----:B------:R-:W-:Y:S02]  /*0b30*/  SHF.R.U32.HI R41, RZ, 0x5, R13 ;  /* 0x00000005ff297819 */ /* 0x000fe4000001160d */
[----:B------:R-:W-:-:S02]  /*0b40*/  LOP3.LUT R9, R3, 0x7c, RZ, 0xc0, !PT ;  /* 0x0000007c03097812 */ /* 0x000fc400078ec0ff */
[----:B------:R-:W-:Y:S01]  /*0b50*/  SHF.L.U32 R8, R2, 0x7, RZ ;  /* 0x0000000702087819 */ /* 0x000fe200000006ff */
[----:B-1----:R-:W1:Y:S01]  /*0b60*/  @!P0 LDC.64 R38, c[0x0][0x390] ;  /* 0x0000e400ff268b82 */ /* 0x002e620000000a00 */
[----:B--2---:R-:W-:-:S13]  /*0b70*/  ISETP.NE.AND P1, PT, R5, -0x1, PT ;  /* 0xffffffff0500780c */ /* 0x004fda0003f25270 */
[----:B------:R-:W2:Y:S01]  /*0b80*/  @P1 LDC.64 R32, c[0x0][0x380] ;  /* 0x0000e000ff201b82 */ /* 0x000ea20000000a00 */
[----:B------:R-:W-:-:S05]  /*0b90*/  @P1 IMAD R5, R5, UR6, R10 ;  /* 0x0000000605051c24 */ /* 0x000fca000f8e020a */
[----:B------:R-:W-:-:S04]  /*0ba0*/  @P1 IADD3 R7, P2, PT, R5, R18, RZ ;  /* 0x0000001205071210 */ /* 0x000fc80007f5e0ff */
[----:B------:R-:W-:Y:S02]  /*0bb0*/  @P1 LEA.HI.X.SX32 R22, R5, R20, 0x1, P2 ;  /* 0x0000001405161211 */ /* 0x000fe400010f0eff */
[----:B--2---:R-:W-:-:S04]  /*0bc0*/  @P1 LEA R6, P2, R7, R32, 0x2 ;  /* 0x0000002007061211 */ /* 0x004fc800078410ff */
[----:B------:R-:W-:-:S05]  /*0bd0*/  @P1 LEA.HI.X R7, R7, R33, R22, 0x2, P2 ;  /* 0x0000002107071211 */ /* 0x000fca00010f1416 */
[----:B------:R2:W3:Y:S01]  /*0be0*/  @P1 LDG.E.128 R32, desc[UR30][R6.64] ;  /* 0x0000001e06201981 */ /* 0x0004e2000c1e1d00 */
[--C-:B------:R-:W-:Y:S01]  /*0bf0*/  SHF.R.S32.HI R5, RZ, 0x5, R8.reuse ;  /* 0x00000005ff057819 */ /* 0x100fe20000011408 */
[----:B------:R-:W-:Y:S01]  /*0c00*/  IMAD R9, R41, R0, R9 ;  /* 0x0000000029097224 */ /* 0x000fe200078e0209 */
[----:B------:R-:W-:Y:S02]  /*0c10*/  SHF.R.S32.HI R22, RZ, 0x1f, R8 ;  /* 0x0000001fff167819 */ /* 0x000fe40000011408 */
[----:B------:R-:W-:Y:S01]  /*0c20*/  IADD3 R23, P2, PT, R8, R15, RZ ;  /* 0x0000000f08177210 */ /* 0x000fe20007f5e0ff */
[----:B------:R-:W-:Y:S01]  /*0c30*/  IMAD R5, R5, R4, RZ ;  /* 0x0000000405057224 */ /* 0x000fe200078e02ff */
[----:B------:R-:W-:Y:S02]  /*0c40*/  SHF.R.S32.HI R4, RZ, 0x1f, R30 ;  /* 0x0000001fff047819 */ /* 0x000fe4000001141e */
[----:B------:R-:W-:Y:S02]  /*0c50*/  LEA.HI.X.SX32 R31, R15, R22, 0x1, P2 ;  /* 0x000000160f1f7211 */ /* 0x000fe400010f0eff */
[----:B--2---:R-:W-:-:S02]  /*0c60*/  IADD3 R6, P3, PT, R9, R23, RZ ;  /* 0x0000001709067210 */ /* 0x004fc40007f7e0ff */
[----:B------:R-:W-:Y:S02]  /*0c70*/  IADD3 R30, P2, PT, R5, R30, RZ ;  /* 0x0000001e051e7210 */ /* 0x000fe40007f5e0ff */
[----:B------:R-:W-:Y:S02]  /*0c80*/  LEA.HI.X.SX32 R19, R9, R31, 0x1, P3 ;  /* 0x0000001f09137211 */ /* 0x000fe400018f0eff */
[----:B-----5:R-:W-:Y:S02]  /*0c90*/  LEA R8, P3, R6, UR8, 0x2 ;  /* 0x0000000806087c11 */ /* 0x020fe4000f8610ff */
[----:B------:R-:W-:Y:S02]  /*0ca0*/  LEA R22, R0, R9, 0x2 ;  /* 0x0000000900167211 */ /* 0x000fe400078e10ff */
[----:B------:R-:W-:Y:S01]  /*0cb0*/  LEA.HI.X.SX32 R29, R5, R4, 0x1, P2 ;  /* 0x00000004051d7211 */ /* 0x000fe200010f0eff */
[----:B---3--:R-:W-:Y:S04]  /*0cc0*/  @P1 STS.128 [R12+0x3000], R32 ;  /* 0x003000200c001388 */ /* 0x008fe80000000c00 */
[----:B------:R-:W2:Y:S02]  /*0cd0*/  LDS R11, [R27+0xc3e0] ;  /* 0x00c3e0001b0b7984 */ /* 0x000ea40000000800 */
[----:B--2---:R-:W-:-:S13]  /*0ce0*/  ISETP.NE.AND P1, PT, R11, -0x1, PT ;  /* 0xffffffff0b00780c */ /* 0x004fda0003f25270 */
[----:B------:R-:W2:Y:S01]  /*0cf0*/  @P1 LDC.64 R36, c[0x0][0x380] ;  /* 0x0000e000ff241b82 */ /* 0x000ea20000000a00 */
[----:B------:R-:W-:Y:S01]  /*0d00*/  @P1 IMAD R7, R11, UR6, R10 ;  /* 0x000000060b071c24 */ /* 0x000fe2000f8e020a */
[----:B------:R-:W-:Y:S02]  /*0d10*/  LEA R11, R0, R9, 0x3 ;  /* 0x00000009000b7211 */ /* 0x000fe400078e18ff */
[----:B------:R-:W-:Y:S02]  /*0d20*/  LEA.HI.X R9, R6, UR9, R19, 0x2, P3 ;  /* 0x0000000906097c11 */ /* 0x000fe400098f1413 */
[----:B------:R-:W-:Y:S02]  /*0d30*/  IADD3 R19, P4, PT, R22, R23, RZ ;  /* 0x0000001716137210 */ /* 0x000fe40007f9e0ff */
[----:B------:R-:W-:Y:S02]  /*0d40*/  @P1 IADD3 R5, P3, PT, R7, R18, RZ ;  /* 0x0000001207051210 */ /* 0x000fe40007f7e0ff */
[----:B------:R-:W-:-:S02]  /*0d50*/  LEA R26, R0, R11, 0x2 ;  /* 0x0000000b001a7211 */ /* 0x000fc400078e10ff */
[----:B------:R-:W-:Y:S02]  /*0d60*/  IADD3 R21, P2, PT, R11, R23, RZ ;  /* 0x000000170b157210 */ /* 0x000fe40007f5e0ff */
[----:B------:R-:W-:Y:S02]  /*0d70*/  LEA.HI.X.SX32 R22, R22, R31, 0x1, P4 ;  /* 0x0000001f16167211 */ /* 0x000fe400020f0eff */
[----:B------:R-:W-:Y:S02]  /*0d80*/  @P1 LEA.HI.X.SX32 R10, R7, R20, 0x1, P3 ;  /* 0x00000014070a1211 */ /* 0x000fe400018f0eff */
[----:B------:R-:W-:Y:S02]  /*0d90*/  IADD3 R23, P4, PT, R26, R23, RZ ;  /* 0x000000171a177210 */ /* 0x000fe40007f9e0ff */
[----:B------:R-:W-:Y:S02]  /*0da0*/  @!P0 IADD3 R6, P5, PT, R13, R30, RZ ;  /* 0x0000001e0d068210 */ /* 0x000fe40007fbe0ff */
[----:B------:R-:W-:-:S02]  /*0db0*/  LEA.HI.X.SX32 R24, R11, R31, 0x1, P2 ;  /* 0x0000001f0b187211 */ /* 0x000fc400010f0eff */
[C---:B--2---:R-:W-:Y:S02]  /*0dc0*/  @P1 LEA R4, P3, R5.reuse, R36, 0x2 ;  /* 0x0000002405041211 */ /* 0x044fe400078610ff */
[----:B------:R-:W-:Y:S02]  /*0dd0*/  LEA.HI.X.SX32 R26, R26, R31, 0x1, P4 ;  /* 0x0000001f1a1a7211 */ /* 0x000fe400020f0eff */
[----:B------:R-:W-:Y:S02]  /*0de0*/  @P1 LEA.HI.X R5, R5, R37, R10, 0x2, P3 ;  /* 0x0000002505051211 */ /* 0x000fe400018f140a */
[----:B------:R-:W-:Y:S01]  /*0df0*/  @!P0 IADD3.X R7, PT, PT, RZ, R29, RZ, P5, !PT ;  /* 0x0000001dff078210 */ /* 0x000fe20002ffe4ff */
[----:B------:R-:W2:Y:S01]  /*0e00*/  LDG.E.128 R8, desc[UR30][R8.64] ;  /* 0x0000001e08087981 */ /* 0x000ea2000c1e1d00 */
[----:B------:R-:W-:Y:S02]  /*0e10*/  LEA R32, P2, R19, UR8, 0x2 ;  /* 0x0000000813207c11 */ /* 0x000fe4000f8410ff */
[----:B------:R-:W-:-:S02]  /*0e20*/  LEA R34, P3, R21, UR8, 0x2 ;  /* 0x0000000815227c11 */ /* 0x000fc4000f8610ff */
[----:B------:R-:W-:Y:S02]  /*0e30*/  LEA R36, P4, R23, UR8, 0x2 ;  /* 0x0000000817247c11 */ /* 0x000fe4000f8810ff */
[C---:B-1----:R-:W-:Y:S02]  /*0e40*/  @!P0 LEA R38, P5, R6.reuse, R38, 0x2 ;  /* 0x0000002606268211 */ /* 0x042fe400078a10ff */
[----:B------:R-:W-:Y:S02]  /*0e50*/  LEA.HI.X R33, R19, UR9, R22, 0x2, P2 ;  /* 0x0000000913217c11 */ /* 0x000fe400090f1416 */
[----:B------:R-:W-:Y:S02]  /*0e60*/  LEA.HI.X R35, R21, UR9, R24, 0x2, P3 ;  /* 0x0000000915237c11 */ /* 0x000fe400098f1418 */
[----:B------:R-:W-:Y:S01]  /*0e70*/  LEA.HI.X R37, R23, UR9, R26, 0x2, P4 ;  /* 0x0000000917257c11 */ /* 0x000fe2000a0f141a */
[----:B------:R1:W3:Y:S01]  /*0e80*/  LDG.E.128 R44, desc[UR30][R32.64] ;  /* 0x0000001e202c7981 */ /* 0x0002e2000c1e1d00 */
[----:B------:R-:W-:-:S03]  /*0e90*/  @!P0 LEA.HI.X R39, R6, R39, R7, 0x2, P5 ;  /* 0x0000002706278211 */ /* 0x000fc600028f1407 */
[----:B------:R-:W4:Y:S04]  /*0ea0*/  @P1 LDG.E.128 R4, desc[UR30][R4.64] ;  /* 0x0000001e04041981 */ /* 0x000f28000c1e1d00 */
[----:B------:R5:W3:Y:S04]  /*0eb0*/  LDG.E.128 R48, desc[UR30][R34.64] ;  /* 0x0000001e22307981 */ /* 0x000ae8000c1e1d00 */
[----:B------:R-:W3:Y:S04]  /*0ec0*/  LDG.E.128 R52, desc[UR30][R36.64] ;  /* 0x0000001e24347981 */ /* 0x000ee8000c1e1d00 */
[----:B------:R-:W3:Y:S01]  /*0ed0*/  @!P0 LDG.E R38, desc[UR30][R38.64] ;  /* 0x0000001e26268981 */ /* 0x000ee2000c1e1900 */
        /* <DEDUP_REMOVED lines=8> */
[----:B-1----:R-:W-:Y:S02]  /*0f60*/  LOP3.LUT R32, R31, 0x7fffc, RZ, 0xc0, !PT ;  /* 0x0007fffc1f207812 */ /* 0x002fe400078ec0ff */
[----:B------:R-:W-:-:S04]  /*0f70*/  SHF.L.U32 R31, R13, 0x1, RZ ;  /* 0x000000010d1f7819 */ /* 0x000fc800000006ff */
[----:B------:R-:W-:Y:S02]  /*0f80*/  LOP3.LUT R31, R31, 0x1c, RZ, 0xc0, !PT ;  /* 0x0000001c1f1f7812 */ /* 0x000fe400078ec0ff */
[----:B------:R-:W-:Y:S01]  /*0f90*/  LEA R33, R40, UR5, 0x2 ;  /* 0x0000000528217c11 */ /* 0x000fe2000f8e10ff */
[----:B------:R-:W-:Y:S01]  /*0fa0*/  UIADD3 UR4, UPT, UPT, UR5, 0x8000, URZ ;  /* 0x0000800005047890 */ /* 0x000fe2000fffe0ff */
[----:B------:R-:W-:Y:S02]  /*0fb0*/  HFMA2 R69, -RZ, RZ, 0, 0 ;  /* 0x00000000ff457431 */ /* 0x000fe400000001ff */
[----:B------:R-:W-:Y:S02]  /*0fc0*/  HFMA2 R65, -RZ, RZ, 0, 0 ;  /* 0x00000000ff417431 */ /* 0x000fe400000001ff */
[----:B------:R-:W-:Y:S02]  /*0fd0*/  HFMA2 R126, -RZ, RZ, 0, 0 ;  /* 0x00000000ff7e7431 */ /* 0x000fe400000001ff */
[----:B------:R-:W-:-:S02]  /*0fe0*/  HFMA2 R130, -RZ, RZ, 0, 0 ;  /* 0x00000000ff827431 */ /* 0x000fc400000001ff */
[----:B------:R-:W-:Y:S01]  /*0ff0*/  HFMA2 R117, -RZ, RZ, 0, 0 ;  /* 0x00000000ff757431 */ /* 0x000fe200000001ff */
[----:B------:R-:W-:Y:S02]  /*1000*/  CS2R R82, SRZ ;  /* 0x0000000000527805 */ /* 0x000fe4000001ff00 */
[----:B------:R-:W-:Y:S02]  /*1010*/  CS2R R80, SRZ ;  /* 0x0000000000507805 */ /* 0x000fe4000001ff00 */
[----:B------:R-:W-:Y:S02]  /*1020*/  CS2R R86, SRZ ;  /* 0x0000000000567805 */ /* 0x000fe4000001ff00 */
[----:B------:R-:W-:Y:S02]  /*1030*/  CS2R R90, SRZ ;  /* 0x00000000005a7805 */ /* 0x000fe4000001ff00 */
[----:B------:R-:W-:Y:S02]  /*1040*/  CS2R R88, SRZ ;  /* 0x0000000000587805 */ /* 0x000fe4000001ff00 */
[----:B------:R-:W-:-:S02]  /*1050*/  MOV R85, RZ ;  /* 0x000000ff00557202 */ /* 0x000fc40000000f00 */
[----:B------:R-:W-:Y:S02]  /*1060*/  CS2R R76, SRZ ;  /* 0x00000000004c7805 */ /* 0x000fe4000001ff00 */
[----:B------:R-:W-:Y:S02]  /*1070*/  CS2R R70, SRZ ;  /* 0x0000000000467805 */ /* 0x000fe4000001ff00 */
[----:B------:R-:W-:Y:S02]  /*1080*/  CS2R R78, SRZ ;  /* 0x00000000004e7805 */ /* 0x000fe4000001ff00 */
[----:B------:R-:W-:Y:S02]  /*1090*/  CS2R R72, SRZ ;  /* 0x0000000000487805 */ /* 0x000fe4000001ff00 */
[----:B------:R-:W-:Y:S02]  /*10a0*/  CS2R R74, SRZ ;  /* 0x00000000004a7805 */ /* 0x000fe4000001ff00 */
[----:B------:R-:W-:-:S02]  /*10b0*/  CS2R R106, SRZ ;  /* 0x00000000006a7805 */ /* 0x000fc4000001ff00 */
[----:B------:R-:W-:Y:S02]  /*10c0*/  MOV R67, RZ ;  /* 0x000000ff00437202 */ /* 0x000fe40000000f00 */
[----:B------:R-:W-:Y:S02]  /*10d0*/  CS2R R108, SRZ ;  /* 0x00000000006c7805 */ /* 0x000fe4000001ff00 */
[----:B-----5:R-:W-:Y:S02]  /*10e0*/  MOV R35, RZ ;  /* 0x000000ff00237202 */ /* 0x020fe40000000f00 */
[----:B------:R-:W-:Y:S02]  /*10f0*/  CS2R R102, SRZ ;  /* 0x0000000000667805 */ /* 0x000fe4000001ff00 */
[----:B------:R-:W-:Y:S02]  /*1100*/  CS2R R104, SRZ ;  /* 0x0000000000687805 */ /* 0x000fe4000001ff00 */
[----:B------:R-:W-:-:S02]  /*1110*/  CS2R R100, SRZ ;  /* 0x0000000000647805 */ /* 0x000fc4000001ff00 */
[----:B------:R-:W-:Y:S02]  /*1120*/  CS2R R98, SRZ ;  /* 0x0000000000627805 */ /* 0x000fe4000001ff00 */
[----:B------:R-:W-:Y:S02]  /*1130*/  CS2R R96, SRZ ;  /* 0x0000000000607805 */ /* 0x000fe4000001ff00 */
[----:B------:R-:W-:Y:S02]  /*1140*/  CS2R R92, SRZ ;  /* 0x00000000005c7805 */ /* 0x000fe4000001ff00 */
[----:B------:R-:W-:Y:S02]  /*1150*/  CS2R R94, SRZ ;  /* 0x00000000005e7805 */ /* 0x000fe4000001ff00 */
[----:B------:R-:W-:Y:S02]  /*1160*/  CS2R R60, SRZ ;  /* 0x00000000003c7805 */ /* 0x000fe4000001ff00 */
[----:B------:R-:W-:-:S02]  /*1170*/  CS2R R118, SRZ ;  /* 0x0000000000767805 */ /* 0x000fc4000001ff00 */
[----:B------:R-:W-:Y:S02]  /*1180*/  CS2R R120, SRZ ;  /* 0x0000000000787805 */ /* 0x000fe4000001ff00 */
[----:B------:R-:W-:Y:S02]  /*1190*/  MOV R128, RZ ;  /* 0x000000ff00807202 */ /* 0x000fe40000000f00 */
[----:B------:R-:W-:Y:S02]  /*11a0*/  CS2R R122, SRZ ;  /* 0x00000000007a7805 */ /* 0x000fe4000001ff00 */
[----:B------:R-:W-:Y:S02]  /*11b0*/  CS2R R124, SRZ ;  /* 0x00000000007c7805 */ /* 0x000fe4000001ff00 */
[----:B------:R-:W-:Y:S02]  /*11c0*/  MOV R62, RZ ;  /* 0x000000ff003e7202 */ /* 0x000fe40000000f00 */
[----:B------:R-:W-:-:S02]  /*11d0*/  CS2R R114, SRZ ;  /* 0x0000000000727805 */ /* 0x000fc4000001ff00 */
[----:B------:R-:W-:Y:S02]  /*11e0*/  CS2R R112, SRZ ;  /* 0x0000000000707805 */ /* 0x000fe4000001ff00 */
[----:B------:R-:W-:Y:S01]  /*11f0*/  CS2R R110, SRZ ;  /* 0x00000000006e7805 */ /* 0x000fe2000001ff00 */
[----:B----4-:R-:W-:Y:S04]  /*1200*/  @P1 STS.128 [R12+0x3800], R4 ;  /* 0x003800040c001388 */ /* 0x010fe80000000c00 */
[----:B--2---:R-:W-:Y:S04]  /*1210*/  STS.128 [R42+UR5+0x8000], R8 ;  /* 0x008000082a007988 */ /* 0x004fe80008000c05 */
[----:B---3--:R-:W-:Y:S04]  /*1220*/  STS.128 [R42+UR5+0x8800], R44 ;  /* 0x0088002c2a007988 */ /* 0x008fe80008000c05 */
[----:B------:R-:W-:Y:S04]  /*1230*/  STS.128 [R42+UR5+0x9000], R48 ;  /* 0x009000302a007988 */ /* 0x000fe80008000c05 */
[----:B------:R-:W-:Y:S04]  /*1240*/  STS.128 [R42+UR5+0x9800], R52 ;  /* 0x009800342a007988 */ /* 0x000fe80008000c05 */
[----:B------:R-:W-:Y:S01]  /*1250*/  @!P0 STS [R3+UR5+0xc000], R38 ;  /* 0x00c0002603008988 */ /* 0x000fe20008000805 */
[----:B------:R-:W-:Y:S06]  /*1260*/  BAR.SYNC.DEFER_BLOCKING 0x0 ;  /* 0x0000000000007b1d */ /* 0x000fec0000010000 */
[----:B------:R-:W1:Y:S04]  /*1270*/  LDS R34, [R32+UR5+0xc000] ;  /* 0x00c0000520227984 */ /* 0x000e680008000800 */
[----:B------:R2:W3:Y:S04]  /*1280*/  LDS.128 R36, [R33+0x8000] ;  /* 0x0080000021247984 */ /* 0x0004e80000000c00 */
[----:B------:R2:W4:Y:S01]  /*1290*/  LDS.128 R56, [R33+0x8040] ;  /* 0x0080400021387984 */ /* 0x0005220000000c00 */
[----:B------:R-:W-:-:S03]  /*12a0*/  ISETP.GE.AND P0, PT, R14, 0x11, PT ;  /* 0x000000110e00780c */ /* 0x000fc60003f06270 */
[----:B------:R2:W2:Y:S04]  /*12b0*/  LDS R138, [R32+UR5+0xc010] ;  /* 0x00c01005208a7984 */ /* 0x0004a80008000800 */
[----:B------:R1:W2:Y:S04]  /*12c0*/  LDS R84, [R32+UR5+0xc020] ;  /* 0x00c0200520547984 */ /* 0x0002a80008000800 */
[----:B------:R1:W2:Y:S04]  /*12d0*/  LDS R68, [R32+UR5+0xc030] ;  /* 0x00c0300520447984 */ /* 0x0002a80008000800 */
[----:B------:R1:W2:Y:S04]  /*12e0*/  LDS R66, [R32+UR5+0xc040] ;  /* 0x00c0400520427984 */ /* 0x0002a80008000800 */
[----:B------:R1:W2:Y:S04]  /*12f0*/  LDS R64, [R32+UR5+0xc050] ;  /* 0x00c0500520407984 */ /* 0x0002a80008000800 */
[----:B------:R1:W2:Y:S04]  /*1300*/  LDS R5, [R32+UR5+0xc060] ;  /* 0x00c0600520057984 */ /* 0x0002a80008000800 */
[----:B------:R2:W2:Y:S01]  /*1310*/  LDS R4, [R32+UR5+0xc070] ;  /* 0x00c0700520047984 */ /* 0x0004a20008000800 */
[----:B-1----:R-:W-:-:S03]  /*1320*/  LEA R31, R34, R31, 0x6 ;  /* 0x0000001f221f7211 */ /* 0x002fc600078e30ff */
[----:B------:R1:W1:Y:S01]  /*1330*/  LDS R3, [R32+UR5+0xc080] ;  /* 0x00c0800520037984 */ /* 0x0002620008000800 */
[----:B------:R-:W-:-:S03]  /*1340*/  LEA R31, R31, UR5, 0x2 ;  /* 0x000000051f1f7c11 */ /* 0x000fc6000f8e10ff */
[----:B------:R1:W1:Y:S04]  /*1350*/  LDS R7, [R32+UR5+0xc090] ;  /* 0x00c0900520077984 */ /* 0x0002680008000800 */
[----:B------:R1:W1:Y:S04]  /*1360*/  LDS.128 R44, [R31] ;  /* 0x000000001f2c7984 */ /* 0x0002680000000c00 */
[----:B------:R1:W1:Y:S04]  /*1370*/  LDS.128 R40, [R31+0x80] ;  /* 0x000080001f287984 */ /* 0x0002680000000c00 */
[----:B------:R1:W1:Y:S04]  /*1380*/  LDS R8, [R32+UR5+0xc0a0] ;  /* 0x00c0a00520087984 */ /* 0x0002680008000800 */
[----:B------:R1:W1:Y:S04]  /*1390*/  LDS R9, [R32+UR5+0xc0b0] ;  /* 0x00c0b00520097984 */ /* 0x0002680008000800 */
[----:B------:R1:W1:Y:S04]  /*13a0*/  LDS R12, [R32+UR5+0xc0c0] ;  /* 0x00c0c005200c7984 */ /* 0x0002680008000800 */
[----:B------:R1:W1:Y:S04]  /*13b0*/  LDS R11, [R32+UR5+0xc0d0] ;  /* 0x00c0d005200b7984 */ /* 0x0002680008000800 */
[----:B------:R1:W1:Y:S04]  /*13c0*/  LDS R10, [R32+UR5+0xc0e0] ;  /* 0x00c0e005200a7984 */ /* 0x0002680008000800 */
[----:B------:R1:W1:Y:S01]  /*13d0*/  LDS R6, [R32+UR5+0xc0f0] ;  /* 0x00c0f00520067984 */ /* 0x0002620008000800 */
[----:B--234-:R-:W-:Y:S05]  /*13e0*/  @!P0 BRA `(.L_x_8) ;  /* 0x0000005000dc8947 */ /* 0x01cfea0003800000 */
[----:B------:R-:W2:Y:S01]  /*13f0*/  LDCU.128 UR16, c[0x0][0x390] ;  /* 0x00007200ff1077ac */ /* 0x000ea20008000c00 */
[C---:B------:R-:W-:Y:S01]  /*1400*/  IADD3 R28, P0, PT, R13.reuse, R28, RZ ;  /* 0x0000001c0d1c7210 */ /* 0x040fe20007f1e0ff */
[----:B------:R-:W3:Y:S01]  /*1410*/  LDS R63, [R27+0xc2e0] ;  /* 0x00c2e0001b3f7984 */ /* 0x000ee20000000800 */
[----:B------:R-:W-:Y:S01]  /*1420*/  IADD3 R13, P2, PT, R13, R30, RZ ;  /* 0x0000001e0d0d7210 */ /* 0x000fe20007f5e0ff */
[----:B------:R-:W-:Y:S01]  /*1430*/  USHF.L.U32 UR6, UR6, 0x6, URZ ;  /* 0x0000000606067899 */ /* 0x000fe200080006ff */
[----:B------:R-:W-:Y:S01]  /*1440*/  IADD3.X R25, PT, PT, RZ, R25, RZ, P0, !PT ;  /* 0x00000019ff197210 */ /* 0x000fe200007fe4ff */
[----:B------:R-:W4:Y:S01]  /*1450*/  LDS R127, [R27+0xc2c0] ;  /* 0x00c2c0001b7f7984 */ /* 0x000f220000000800 */
[----:B------:R-:W-:Y:S01]  /*1460*/  IADD3.X R30, PT, PT, RZ, R29, RZ, P2, !PT ;  /* 0x0000001dff1e7210 */ /* 0x000fe200017fe4ff */
[----:B------:R-:W-:Y:S01]  /*1470*/  UIADD3 UR7, UPT, UPT, UR5, 0xc300, URZ ;  /* 0x0000c30005077890 */ /* 0x000fe2000fffe0ff */
[----:B-1----:R-:W-:Y:S01]  /*1480*/  SHF.L.U32 R32, R0, 0x4, RZ ;  /* 0x0000000400207819 */ /* 0x002fe200000006ff */
[----:B------:R-:W1:Y:S01]  /*1490*/  LDS R131, [R27+0xc2a0] ;  /* 0x00c2a0001b837984 */ /* 0x000e620000000800 */
[----:B------:R-:W-:Y:S01]  /*14a0*/  UIADD3 UR8, UPT, UPT, UR5, 0xc200, URZ ;  /* 0x0000c20005087890 */ /* 0x000fe2000fffe0ff */
[----:B------:R-:W-:Y:S01]  /*14b0*/  MOV R82, RZ ;  /* 0x000000ff00527202 */ /* 0x000fe20000000f00 */
[----:B------:R-:W-:Y:S01]  /*14c0*/  UIADD3 UR9, UPT, UPT, UR5, 0xc100, URZ ;  /* 0x0000c10005097890 */ /* 0x000fe2000fffe0ff */
[----:B------:R-:W1:Y:S01]  /*14d0*/  LDS R51, [R27+0xc280] ;  /* 0x00c280001b337984 */ /* 0x000e620000000800 */
[----:B------:R-:W-:-:S02]  /*14e0*/  UIADD3 UR10, UPT, UPT, UR5, 0xc000, URZ ;  /* 0x0000c000050a7890 */ /* 0x000fc4000fffe0ff */
[----:B------:R-:W-:Y:S01]  /*14f0*/  UIADD3 UR11, UPT, UPT, UR5, 0xa000, URZ ;  /* 0x0000a000050b7890 */ /* 0x000fe2000fffe0ff */
[----:B------:R-:W1:Y:S01]  /*1500*/  LDS R53, [R27+0xc260] ;  /* 0x00c260001b357984 */ /* 0x000e620000000800 */
[C---:B--2---:R-:W-:Y:S01]  /*1510*/  LEA R2, P1, R28.reuse, UR18, 0x2 ;  /* 0x000000121c027c11 */ /* 0x044fe2000f8210ff */
[----:B------:R-:W-:Y:S02]  /*1520*/  UIADD3 UR12, UPT, UPT, UR5, 0x8000, URZ ;  /* 0x00008000050c7890 */ /* 0x000fe4000fffe0ff */
[----:B------:R-:W2:Y:S01]  /*1530*/  LDS R129, [R27+0xc240] ;  /* 0x00c240001b817984 */ /* 0x000ea20000000800 */
[----:B------:R-:W-:Y:S01]  /*1540*/  LEA.HI.X R25, R28, UR19, R25, 0x2, P1 ;  /* 0x000000131c197c11 */ /* 0x000fe200088f1419 */
[----:B------:R-:W-:Y:S01]  /*1550*/  UIADD3 UR13, UPT, UPT, UR5, 0x4000, URZ ;  /* 0x00004000050d7890 */ /* 0x000fe2000fffe0ff */
[----:B------:R-:W-:Y:S01]  /*1560*/  IADD3 R28, P0, PT, R2, 0x200, RZ ;  /* 0x00000200021c7810 */ /* 0x000fe20007f1e0ff */
[----:B------:R-:W1:Y:S01]  /*1570*/  LDS R133, [R27+0xc220] ;  /* 0x00c220001b857984 */ /* 0x000e620000000800 */
[----:B------:R-:W-:Y:S01]  /*1580*/  UMOV UR4, URZ ;  /* 0x000000ff00047c82 */ /* 0x000fe20008000000 */
[----:B------:R-:W-:Y:S01]  /*1590*/  UMOV UR14, UR5 ;  /* 0x00000005000e7c82 */ /* 0x000fe20008000000 */
[----:B------:R-:W-:Y:S01]  /*15a0*/  IADD3.X R29, PT, PT, RZ, R25, RZ, P0, !PT ;  /* 0x00000019ff1d7210 */ /* 0x000fe200007fe4ff */
[----:B------:R5:W1:Y:S01]  /*15b0*/  LDS R135, [R27+0xc200] ;  /* 0x00c200001b877984 */ /* 0x000a620000000800 */
[----:B------:R-:W1:Y:S01]  /*15c0*/  LDCU.64 UR34, c[0x0][0x388] ;  /* 0x00007100ff2277ac */ /* 0x000e620008000a00 */
[----:B------:R-:W1:Y:S01]  /*15d0*/  LDCU.64 UR32, c[0x0][0x380] ;  /* 0x00007000ff2077ac */ /* 0x000e620008000a00 */
[C---:B-----5:R-:W-:Y:S01]  /*15e0*/  LEA R27, P3, R13.reuse, UR16, 0x2 ;  /* 0x000000100d1b7c11 */ /* 0x060fe2000f8610ff */
[----:B------:R-:W-:Y:S01]  /*15f0*/  UMOV UR15, UR13 ;  /* 0x0000000d000f7c82 */ /* 0x000fe20008000000 */
[----:B------:R-:W-:Y:S01]  /*1600*/  UMOV UR16, UR12 ;  /* 0x0000000c00107c82 */ /* 0x000fe20008000000 */
[----:B------:R-:W-:Y:S01]  /*1610*/  UMOV UR18, UR10 ;  /* 0x0000000a00127c82 */ /* 0x000fe20008000000 */
[----:B------:R-:W-:Y:S01]  /*1620*/  LEA.HI.X R31, R13, UR17, R30, 0x2, P3 ;  /* 0x000000110d1f7c11 */ /* 0x000fe200098f141e */
[----:B------:R-:W-:Y:S01]  /*1630*/  UMOV UR17, UR11 ;  /* 0x0000000b00117c82 */ /* 0x000fe20008000000 */
[----:B------:R-:W-:Y:S01]  /*1640*/  IADD3 R30, P1, PT, R27, 0x100, RZ ;  /* 0x000001001b1e7810 */ /* 0x000fe20007f3e0ff */
[----:B------:R-:W-:Y:S01]  /*1650*/  UMOV UR19, UR9 ;  /* 0x0000000900137c82 */ /* 0x000fe20008000000 */
[----:B------:R-:W-:Y:S01]  /*1660*/  MOV R13, UR6 ;  /* 0x00000006000d7c02 */ /* 0x000fe20008000f00 */
[----:B------:R-:W-:Y:S01]  /*1670*/  UMOV UR6, UR8 ;  /* 0x0000000800067c82 */ /* 0x000fe20008000000 */
[----:B------:R-:W-:Y:S01]  /*1680*/  IADD3.X R31, PT, PT, RZ, R31, RZ, P1, !PT ;  /* 0x0000001fff1f7210 */ /* 0x000fe20000ffe4ff */
[----:B---34-:R-:W-:-:S08]  /*1690*/  UMOV UR20, UR7 ;  /* 0x0000000700147c82 */ /* 0x018fd00008000000 */
.L_x_9:
[----:B---3--:R-:W3:Y:S01]  /*16a0*/  LDCU UR21, c[0x0][0x360] ;  /* 0x00006c00ff1577ac */ /* 0x008ee20008000800 */
[----:B------:R-:W4:Y:S01]  /*16b0*/  LDC R116, c[0x0][0x3a8] ;  /* 0x0000ea00ff747b82 */ /* 0x000f220000000800 */
[----:B-1----:R-:W-:Y:S01]  /*16c0*/  ISETP.NE.AND P4, PT, R135, -0x1, PT ;  /* 0xffffffff8700780c */ /* 0x002fe20003f85270 */
[C---:B------:R-:W-:Y:S01]  /*16d0*/  FFMA R105, R44.reuse, R36, R105 ;  /* 0x000000242c697223 */ /* 0x040fe20000000069 */
[----:B--2---:R-:W-:Y:S01]  /*16e0*/  ISETP.NE.AND P1, PT, R129, -0x1, PT ;  /* 0xffffffff8100780c */ /* 0x004fe20003f25270 */
[C---:B------:R-:W-:Y:S01]  /*16f0*/  FFMA R114, R44.reuse, R37, R114 ;  /* 0x000000252c727223 */ /* 0x040fe20000000072 */
[C---:B------:R-:W-:Y:S01]  /*1700*/  IADD3 R2, P2, PT, R13.reuse, R18, RZ ;  /* 0x000000120d027210 */ /* 0x040fe20007f5e0ff */
[C---:B------:R-:W-:Y:S01]  /*1710*/  FFMA R111, R44.reuse, R38, R111 ;  /* 0x000000262c6f7223 */ /* 0x040fe2000000006f */
[C---:B------:R-:W-:Y:S01]  /*1720*/  FFMA R112, R44.reuse, R39, R112 ;  /* 0x000000272c707223 */ /* 0x040fe20000000070 */
[C---:B------:R-:W-:Y:S01]  /*1730*/  FFMA R109, R44.reuse, R56, R109 ;  /* 0x000000382c6d7223 */ /* 0x040fe2000000006d */
[----:B------:R-:W-:Y:S01]  /*1740*/  LEA.HI.X.SX32 R0, R13, R20, 0x1, P2 ;  /* 0x000000140d007211 */ /* 0x000fe200010f0eff */
[C---:B------:R-:W-:Y:S01]  /*1750*/  FFMA R110, R44.reuse, R57, R110 ;  /* 0x000000392c6e7223 */ /* 0x040fe2000000006e */
[CC--:B------:R-:W-:Y:S01]  /*1760*/  FFMA R107, R44.reuse, R58.reuse, R107 ;  /* 0x0000003a2c6b7223 */ /* 0x0c0fe2000000006b */
[-C--:B------:R-:W-:Y:S01]  /*1770*/  FFMA R124, R44, R59.reuse, R124 ;  /* 0x0000003b2c7c7223 */ /* 0x080fe2000000007c */
[C---:B------:R-:W-:Y:S01]  /*1780*/  FFMA R44, R45.reuse, R59, R62 ;  /* 0x0000003b2d2c7223 */ /* 0x040fe2000000003e */
[C---:B------:R-:W-:Y:S01]  /*1790*/  FFMA R115, R45.reuse, R58, R115 ;  /* 0x0000003a2d737223 */ /* 0x040fe20000000073 */
[C---:B------:R-:W-:Y:S01]  /*17a0*/  FFMA R120, R45.reuse, R57, R120 ;  /* 0x000000392d787223 */ /* 0x040fe20000000078 */
[----:B------:R-:W-:Y:S01]  /*17b0*/  FFMA R113, R45, R56, R113 ;  /* 0x000000382d717223 */ /* 0x000fe20000000071 */
[----:B---3--:R-:W-:-:S02]  /*17c0*/  IMAD R27, R16, UR21, R17 ;  /* 0x00000015101b7c24 */ /* 0x008fc4000f8e0211 */
[C---:B------:R-:W-:Y:S01]  /*17d0*/  FFMA R122, R45.reuse, R39, R122 ;  /* 0x000000272d7a7223 */ /* 0x040fe2000000007a */
[C---:B------:R-:W-:Y:S01]  /*17e0*/  FFMA R117, R45.reuse, R38, R117 ;  /* 0x000000262d757223 */ /* 0x040fe20000000075 */
[CC--:B------:R-:W-:Y:S01]  /*17f0*/  FFMA R118, R45.reuse, R37.reuse, R118 ;  /* 0x000000252d767223 */ /* 0x0c0fe20000000076 */
[-C--:B------:R-:W-:Y:S01]  /*1800*/  FFMA R45, R45, R36.reuse, R61 ;  /* 0x000000242d2d7223 */ /* 0x080fe2000000003d */
[C---:B------:R-:W-:Y:S01]  /*1810*/  ISETP.GE.U32.AND P0, PT, R27.reuse, 0x40, PT ;  /* 0x000000401b00780c */ /* 0x040fe20003f06070 */
[C---:B------:R-:W-:Y:S01]  /*1820*/  FFMA R125, R46.reuse, R36, R125 ;  /* 0x000000242e7d7223 */ /* 0x040fe2000000007d */
[----:B------:R-:W-:Y:S01]  /*1830*/  SHF.L.U32 R33, R27, 0x2, RZ ;  /* 0x000000021b217819 */ /* 0x000fe200000006ff */
[C---:B------:R-:W-:Y:S01]  /*1840*/  FFMA R130, R46.reuse, R37, R130 ;  /* 0x000000252e827223 */ /* 0x040fe20000000082 */
[C---:B------:R-:W-:Y:S01]  /*1850*/  FFMA R123, R46.reuse, R38, R123 ;  /* 0x000000262e7b7223 */ /* 0x040fe2000000007b */
[C---:B------:R-:W-:Y:S01]  /*1860*/  FFMA R128, R46.reuse, R39, R128 ;  /* 0x000000272e807223 */ /* 0x040fe20000000080 */
[C---:B------:R-:W-:Y:S01]  /*1870*/  IADD3 R25, PT, PT, R33.reuse, UR7, RZ ;  /* 0x0000000721197c10 */ /* 0x040fe2000fffe0ff */
[C---:B------:R-:W-:Y:S01]  /*1880*/  FFMA R121, R46.reuse, R56, R121 ;  /* 0x000000382e797223 */ /* 0x040fe20000000079 */
[C---:B------:R-:W-:Y:S01]  /*1890*/  IADD3 R49, PT, PT, R33.reuse, UR9, RZ ;  /* 0x0000000921317c10 */ /* 0x040fe2000fffe0ff */
[C---:B------:R-:W-:Y:S01]  /*18a0*/  FFMA R126, R46.reuse, R57, R126 ;  /* 0x000000392e7e7223 */ /* 0x040fe2000000007e */
[C---:B------:R-:W-:Y:S01]  /*18b0*/  LOP3.LUT R48, R33.reuse, 0x3c, RZ, 0xc0, !PT ;  /* 0x0000003c21307812 */ /* 0x040fe200078ec0ff */
[C---:B------:R-:W-:Y:S01]  /*18c0*/  FFMA R119, R46.reuse, R58, R119 ;  /* 0x0000003a2e777223 */ /* 0x040fe20000000077 */
[----:B------:R-:W-:Y:S01]  /*18d0*/  LOP3.LUT R33, R33, 0x7c, RZ, 0xc0, !PT ;  /* 0x0000007c21217812 */ /* 0x000fe200078ec0ff */
[----:B------:R-:W-:Y:S01]  /*18e0*/  @!PT LDS RZ, [RZ] ;  /* 0x00000000fffff984 */ /* 0x000fe20000000800 */
[----:B------:R-:W-:Y:S01]  /*18f0*/  @!PT LDS RZ, [RZ] ;  /* 0x00000000fffff984 */ /* 0x000fe20000000800 */
[----:B------:R-:W-:Y:S01]  /*1900*/  @!PT LDS RZ, [RZ] ;  /* 0x00000000fffff984 */ /* 0x000fe20000000800 */
[----:B------:R1:W-:Y:S01]  /*1910*/  @!P0 LDGSTS.E.LTC128B [R25], desc[UR30][R28.64] ;  /* 0x000000001c198fae */ /* 0x0003e2000b9a121e */
[-C--:B------:R-:W-:Y:S01]  /*1920*/  FFMA R46, R46, R59.reuse, R60 ;  /* 0x0000003b2e2e7223 */ /* 0x080fe2000000003c */
[-CC-:B----4-:R-:W-:Y:S01]  /*1930*/  IMAD R135, R135, R116.reuse, R48.reuse ;  /* 0x0000007487877224 */ /* 0x190fe200078e0230 */
[----:B------:R-:W-:Y:S01]  /*1940*/  SHF.R.U32.HI R60, RZ, 0x1, R27 ;  /* 0x00000001ff3c7819 */ /* 0x000fe2000001161b */
[----:B------:R2:W-:Y:S01]  /*1950*/  @!P0 LDGSTS.E.LTC128B [R49], desc[UR30][R30.64] ;  /* 0x000000001e318fae */ /* 0x0005e2000b9a121e */
[C---:B------:R-:W-:Y:S01]  /*1960*/  ISETP.NE.AND P0, PT, R133.reuse, -0x1, PT ;  /* 0xffffffff8500780c */ /* 0x040fe20003f05270 */
[--C-:B------:R-:W-:Y:S01]  /*1970*/  IMAD R133, R133, R116, R48.reuse ;  /* 0x0000007485857224 */ /* 0x100fe200078e0230 */
[----:B------:R-:W-:Y:S01]  /*1980*/  IADD3 R52, P3, PT, R135, R2, RZ ;  /* 0x0000000287347210 */ /* 0x000fe20007f7e0ff */
[-CC-:B------:R-:W-:Y:S01]  /*1990*/  IMAD R129, R129, R116.reuse, R48.reuse ;  /* 0x0000007481817224 */ /* 0x180fe200078e0230 */
[----:B------:R-:W-:Y:S01]  /*19a0*/  SHF.R.S32.HI R143, RZ, 0x1f, R15 ;  /* 0x0000001fff8f7819 */ /* 0x000fe2000001140f */
[--C-:B------:R-:W-:Y:S01]  /*19b0*/  IMAD R139, R63, R116, R48.reuse ;  /* 0x000000743f8b7224 */ /* 0x100fe200078e0230 */
[----:B------:R-:W-:Y:S01]  /*19c0*/  IADD3 R50, P5, PT, R133, R2, RZ ;  /* 0x0000000285327210 */ /* 0x000fe20007fbe0ff */
[----:B-1----:R-:W-:Y:S01]  /*19d0*/  IMAD R25, R53, R116, R48 ;  /* 0x0000007435197224 */ /* 0x002fe200078e0230 */
[----:B------:R-:W-:Y:S01]  /*19e0*/  IADD3 R34, P2, PT, R129, R2, RZ ;  /* 0x0000000281227210 */ /* 0x000fe20007f5e0ff */
[----:B------:R-:W-:Y:S01]  /*19f0*/  FFMA R96, R47, R59, R96 ;  /* 0x0000003b2f607223 */ /* 0x000fe20000000060 */
[----:B------:R-:W-:Y:S01]  /*1a00*/  LEA.HI.X.SX32 R135, R135, R0, 0x1, P3 ;  /* 0x0000000087877211 */ /* 0x000fe200018f0eff */
[----:B--2---:R-:W-:Y:S01]  /*1a10*/  IMAD R49, R51, R116, R48 ;  /* 0x0000007433317224 */ /* 0x004fe200078e0230 */
[----:B------:R-:W-:Y:S01]  /*1a20*/  LEA.HI.X.SX32 R133, R133, R0, 0x1, P5 ;  /* 0x0000000085857211 */ /* 0x000fe200028f0eff */
[C---:B------:R-:W-:Y:S01]  /*1a30*/  FFMA R93, R47.reuse, R58, R93 ;  /* 0x0000003a2f5d7223 */ /* 0x040fe2000000005d */
[----:B------:R-:W-:Y:S01]  /*1a40*/  LEA R140, P3, R52, UR32, 0x2 ;  /* 0x00000020348c7c11 */ /* 0x000fe2000f8610ff */
[-C--:B------:R-:W-:Y:S01]  /*1a50*/  FFMA R98, R47, R57.reuse, R98 ;  /* 0x000000392f627223 */ /* 0x080fe20000000062 */
[----:B------:R-:W-:Y:S01]  /*1a60*/  LEA.HI.X.SX32 R129, R129, R0, 0x1, P2 ;  /* 0x0000000081817211 */ /* 0x000fe200010f0eff */
[-C--:B------:R-:W-:Y:S01]  /*1a70*/  FFMA R91, R47, R56.reuse, R91 ;  /* 0x000000382f5b7223 */ /* 0x080fe2000000005b */
[----:B------:R-:W-:Y:S01]  /*1a80*/  LEA R136, P5, R50, UR32, 0x2 ;  /* 0x0000002032887c11 */ /* 0x000fe2000f8a10ff */
[----:B------:R-:W-:Y:S01]  /*1a90*/  FFMA R101, R40, R56, R101 ;  /* 0x0000003828657223 */ /* 0x000fe20000000065 */
[----:B------:R-:W-:Y:S01]  /*1aa0*/  LEA R134, P2, R34, UR32, 0x2 ;  /* 0x0000002022867c11 */ /* 0x000fe2000f8410ff */
[----:B------:R-:W-:Y:S01]  /*1ab0*/  FFMA R104, R40, R57, R104 ;  /* 0x0000003928687223 */ /* 0x000fe20000000068 */
[----:B------:R-:W-:Y:S01]  /*1ac0*/  LEA.HI.X R141, R52, UR33, R135, 0x2, P3 ;  /* 0x00000021348d7c11 */ /* 0x000fe200098f1487 */
[----:B------:R-:W-:Y:S01]  /*1ad0*/  FFMA R103, R40, R58, R103 ;  /* 0x0000003a28677223 */ /* 0x000fe20000000067 */
[----:B------:R-:W-:Y:S01]  /*1ae0*/  LEA.HI.X R137, R50, UR33, R133, 0x2, P5 ;  /* 0x0000002132897c11 */ /* 0x000fe2000a8f1485 */
[-C--:B------:R-:W-:Y:S01]  /*1af0*/  FFMA R108, R40, R59.reuse, R108 ;  /* 0x0000003b286c7223 */ /* 0x080fe2000000006c */
[----:B------:R-:W-:Y:S01]  /*1b00*/  LEA.HI.X R135, R34, UR33, R129, 0x2, P2 ;  /* 0x0000002122877c11 */ /* 0x000fe200090f1481 */
[----:B------:R-:W-:Y:S01]  /*1b10*/  IMAD R129, R131, R116, R48 ;  /* 0x0000007483817224 */ /* 0x000fe200078e0230 */
[-C--:B------:R-:W-:Y:S01]  /*1b20*/  IADD3 R34, P5, PT, R49, R2.reuse, RZ ;  /* 0x0000000231227210 */ /* 0x080fe20007fbe0ff */
[----:B------:R-:W-:Y:S01]  /*1b30*/  FFMA R106, R41, R59, R106 ;  /* 0x0000003b296a7223 */ /* 0x000fe2000000006a */
[----:B------:R-:W-:Y:S01]  /*1b40*/  IADD3 R50, P3, PT, R25, R2, RZ ;  /* 0x0000000219327210 */ /* 0x000fe20007f7e0ff */
[----:B------:R-:W-:Y:S01]  /*1b50*/  FFMA R67, R41, R58, R67 ;  /* 0x0000003a29437223 */ /* 0x000fe20000000043 */
[----:B------:R-:W-:Y:S01]  /*1b60*/  LEA.HI.X.SX32 R49, R49, R0, 0x1, P5 ;  /* 0x0000000031317211 */ /* 0x000fe200028f0eff */
[CC--:B------:R-:W-:Y:S01]  /*1b70*/  FFMA R74, R41.reuse, R57.reuse, R74 ;  /* 0x00000039294a7223 */ /* 0x0c0fe2000000004a */
[----:B------:R-:W-:Y:S01]  /*1b80*/  LEA R54, P5, R34, UR32, 0x2 ;  /* 0x0000002022367c11 */ /* 0x000fe2000f8a10ff */
[----:B------:R-:W-:Y:S01]  /*1b90*/  FFMA R65, R41, R56, R65 ;  /* 0x0000003829417223 */ /* 0x000fe20000000041 */
[----:B------:R-:W-:Y:S01]  /*1ba0*/  LEA.HI.X.SX32 R25, R25, R0, 0x1, P3 ;  /* 0x0000000019197211 */ /* 0x000fe200018f0eff */
[----:B------:R-:W-:Y:S01]  /*1bb0*/  FFMA R71, R42, R56, R71 ;  /* 0x000000382a477223 */ /* 0x000fe20000000047 */
[----:B------:R-:W-:Y:S01]  /*1bc0*/  LEA R132, P2, R50, UR32, 0x2 ;  /* 0x0000002032847c11 */ /* 0x000fe2000f8410ff */
[----:B------:R-:W-:Y:S01]  /*1bd0*/  FFMA R76, R42, R57, R76 ;  /* 0x000000392a4c7223 */ /* 0x000fe2000000004c */
[----:B------:R-:W-:Y:S01]  /*1be0*/  LEA.HI.X R55, R34, UR33, R49, 0x2, P5 ;  /* 0x0000002122377c11 */ /* 0x000fe2000a8f1431 */
[----:B------:R-:W-:Y:S01]  /*1bf0*/  IMAD R49, R127, R116, R48 ;  /* 0x000000747f317224 */ /* 0x000fe200078e0230 */
[----:B------:R-:W-:Y:S01]  /*1c00*/  SHF.L.U32 R34, R27, 0x4, RZ ;  /* 0x000000041b227819 */ /* 0x000fe200000006ff */
[C---:B------:R-:W-:Y:S01]  /*1c10*/  FFMA R69, R42.reuse, R58, R69 ;  /* 0x0000003a2a457223 */ /* 0x040fe20000000045 */
[----:B------:R-:W-:Y:S01]  /*1c20*/  ISETP.NE.AND P3, PT, R53, -0x1, PT ;  /* 0xffffffff3500780c */ /* 0x000fe20003f65270 */
[-C--:B------:R-:W-:Y:S01]  /*1c30*/  FFMA R80, R42, R59.reuse, R80 ;  /* 0x0000003b2a507223 */ /* 0x080fe20000000050 */
[----:B------:R-:W-:Y:S01]  /*1c40*/  LEA.HI.X R133, R50, UR33, R25, 0x2, P2 ;  /* 0x0000002132857c11 */ /* 0x000fe200090f1419 */
[----:B------:R-:W-:Y:S01]  /*1c50*/  FFMA R82, R43, R59, R82 ;  /* 0x0000003b2b527223 */ /* 0x000fe20000000052 */
[----:B------:R-:W-:Y:S01]  /*1c60*/  IADD3 R53, P2, PT, R129, R2, RZ ;  /* 0x0000000281357210 */ /* 0x000fe20007f5e0ff */
[C---:B------:R-:W-:Y:S01]  /*1c70*/  FFMA R81, R43.reuse, R58, R81 ;  /* 0x0000003a2b517223 */ /* 0x040fe20000000051 */
[----:B------:R-:W-:Y:S01]  /*1c80*/  SHF.R.U32.HI R25, RZ, 0x4, R27 ;  /* 0x00000004ff197819 */ /* 0x000fe2000001161b */
[C---:B------:R-:W-:Y:S01]  /*1c90*/  FFMA R86, R43.reuse, R57, R86 ;  /* 0x000000392b567223 */ /* 0x040fe20000000056 */
[----:B------:R-:W-:Y:S01]  /*1ca0*/  LOP3.LUT R50, R34, 0xf0, RZ, 0xc0, !PT ;  /* 0x000000f022327812 */ /* 0x000fe200078ec0ff */
[----:B------:R-:W-:Y:S01]  /*1cb0*/  FFMA R83, R43, R56, R83 ;  /* 0x000000382b537223 */ /* 0x000fe20000000053 */
[----:B------:R-:W-:Y:S01]  /*1cc0*/  LEA.HI.X.SX32 R144, R129, R0, 0x1, P2 ;  /* 0x0000000081907211 */ /* 0x000fe200010f0eff */
[----:B------:R-:W-:Y:S01]  /*1cd0*/  FFMA R92, R47, R39, R92 ;  /* 0x000000272f5c7223 */ /* 0x000fe2000000005c */
[----:B------:R-:W-:Y:S01]  /*1ce0*/  LEA R129, R25, R50, 0x8 ;  /* 0x0000003219817211 */ /* 0x000fe200078e40ff */
[----:B------:R-:W-:Y:S01]  /*1cf0*/  FFMA R89, R47, R38, R89 ;  /* 0x000000262f597223 */ /* 0x000fe20000000059 */
[----:B------:R-:W-:Y:S01]  /*1d00*/  IADD3 R142, P5, PT, R49, R2, RZ ;  /* 0x00000002318e7210 */ /* 0x000fe20007fbe0ff */
[-C--:B------:R-:W-:Y:S01]  /*1d10*/  FFMA R94, R47, R37.reuse, R94 ;  /* 0x000000252f5e7223 */ /* 0x080fe2000000005e */
[----:B------:R-:W-:Y:S01]  /*1d20*/  IADD3 R129, PT, PT, R129, UR13, RZ ;  /* 0x0000000d81817c10 */ /* 0x000fe2000fffe0ff */
[----:B------:R-:W-:Y:S01]  /*1d30*/  FFMA R95, R47, R36, R95 ;  /* 0x000000242f5f7223 */ /* 0x000fe2000000005f */
[----:B------:R-:W-:Y:S01]  /*1d40*/  IADD3 R2, P6, PT, R139, R2, RZ ;  /* 0x000000028b027210 */ /* 0x000fe20007fde0ff */
[C---:B------:R-:W-:Y:S01]  /*1d50*/  FFMA R97, R40.reuse, R36, R97 ;  /* 0x0000002428617223 */ /* 0x040fe20000000061 */
[----:B------:R-:W-:Y:S01]  /*1d60*/  LEA R52, P2, R53, UR32, 0x2 ;  /* 0x0000002035347c11 */ /* 0x000fe2000f8410ff */
[----:B------:R-:W-:Y:S01]  /*1d70*/  @P4 LDGSTS.E.BYPASS.LTC128B.128 [R129], desc[UR30][R140.64] ;  /* 0x000000008c814fae */ /* 0x000fe2000b981a1e */
[-C--:B------:R-:W-:Y:S01]  /*1d80*/  LEA.HI.X.SX32 R49, R49, R0.reuse, 0x1, P5 ;  /* 0x0000000031317211 */ /* 0x080fe200028f0eff */
[----:B------:R-:W-:Y:S01]  /*1d90*/  FFMA R100, R40, R37, R100 ;  /* 0x0000002528647223 */ /* 0x000fe20000000064 */
[----:B------:R-:W-:Y:S01]  /*1da0*/  LEA R50, P5, R142, UR32, 0x2 ;  /* 0x000000208e327c11 */ /* 0x000fe2000f8a10ff */
[----:B------:R1:W-:Y:S01]  /*1db0*/  @P0 LDGSTS.E.BYPASS.LTC128B.128 [R129+0x800], desc[UR30][R136.64] ;  /* 0x0080000088810fae */ /* 0x0003e2000b981a1e */
[----:B------:R-:W-:Y:S01]  /*1dc0*/  LEA.HI.X.SX32 R139, R139, R0, 0x1, P6 ;  /* 0x000000008b8b7211 */ /* 0x000fe200030f0eff */
[-C--:B------:R-:W-:Y:S01]  /*1dd0*/  FFMA R99, R40, R38.reuse, R99 ;  /* 0x0000002628637223 */ /* 0x080fe20000000063 */
[----:B------:R-:W-:Y:S01]  /*1de0*/  LEA R48, P4, R2, UR32, 0x2 ;  /* 0x0000002002307c11 */ /* 0x000fe2000f8810ff */
[----:B------:R2:W-:Y:S01]  /*1df0*/  @P1 LDGSTS.E.BYPASS.LTC128B.128 [R129+0x1000], desc[UR30][R134.64] ;  /* 0x0100000086811fae */ /* 0x0005e2000b981a1e */
[----:B------:R-:W-:Y:S01]  /*1e00*/  LEA.HI.X R53, R53, UR33, R144, 0x2, P2 ;  /* 0x0000002135357c11 */ /* 0x000fe200090f1490 */
[-C--:B------:R-:W-:Y:S01]  /*1e10*/  FFMA R102, R40, R39.reuse, R102 ;  /* 0x0000002728667223 */ /* 0x080fe20000000066 */
[----:B------:R-:W-:Y:S01]  /*1e20*/  ISETP.NE.AND P2, PT, R51, -0x1, PT ;  /* 0xffffffff3300780c */ /* 0x000fe20003f45270 */
[----:B------:R-:W-:Y:S01]  /*1e30*/  @P3 LDGSTS.E.BYPASS.LTC128B.128 [R129+0x1800], desc[UR30][R132.64] ;  /* 0x0180000084813fae */ /* 0x000fe2000b981a1e */
[----:B------:R-:W-:Y:S01]  /*1e40*/  LEA.HI.X R51, R142, UR33, R49, 0x2, P5 ;  /* 0x000000218e337c11 */ /* 0x000fe2000a8f1431 */
[----:B------:R-:W-:Y:S01]  /*1e50*/  FFMA R70, R41, R39, R70 ;  /* 0x0000002729467223 */ /* 0x000fe20000000046 */
[----:B------:R-:W-:Y:S01]  /*1e60*/  ISETP.NE.AND P6, PT, R127, -0x1, PT ;  /* 0xffffffff7f00780c */ /* 0x000fe20003fc5270 */
[C---:B------:R-:W-:Y:S01]  /*1e70*/  FFMA R35, R41.reuse, R38, R35 ;  /* 0x0000002629237223 */ /* 0x040fe20000000023 */
[----:B------:R-:W-:Y:S01]  /*1e80*/  LEA.HI.X R49, R2, UR33, R139, 0x2, P4 ;  /* 0x0000002102317c11 */ /* 0x000fe2000a0f148b */
[C---:B------:R-:W-:Y:S01]  /*1e90*/  FFMA R72, R41.reuse, R37, R72 ;  /* 0x0000002529487223 */ /* 0x040fe20000000048 */
[----:B------:R-:W-:Y:S01]  /*1ea0*/  SHF.R.S32.HI R127, RZ, 0x1f, R32 ;  /* 0x0000001fff7f7819 */ /* 0x000fe20000011420 */
[----:B------:R-:W3:Y:S01]  /*1eb0*/  S2R R2, SR_CTAID.X ;  /* 0x0000000000027919 */ /* 0x000ee20000002500 */
[----:B------:R-:W-:Y:S01]  /*1ec0*/  IADD3 R0, P4, PT, R32, R19, RZ ;  /* 0x0000001320007210 */ /* 0x000fe20007f9e0ff */
[----:B------:R-:W-:Y:S01]  /*1ed0*/  FFMA R79, R41, R36, R79 ;  /* 0x00000024294f7223 */ /* 0x000fe2000000004f */
[----:B------:R-:W-:Y:S01]  /*1ee0*/  ISETP.NE.AND P0, PT, R63, -0x1, PT ;  /* 0xffffffff3f00780c */ /* 0x000fe20003f05270 */
[----:B------:R-:W-:Y:S01]  /*1ef0*/  @P2 LDGSTS.E.BYPASS.LTC128B.128 [R129+0x2000], desc[UR30][R54.64] ;  /* 0x0200000036812fae */ /* 0x000fe2000b981a1e */
[----:B------:R-:W-:Y:S01]  /*1f00*/  IADD3.X R63, PT, PT, R127, R22, RZ, P4, !PT ;  /* 0x000000167f3f7210 */ /* 0x000fe200027fe4ff */
[----:B------:R-:W-:Y:S01]  /*1f10*/  FFMA R77, R42, R36, R77 ;  /* 0x000000242a4d7223 */ /* 0x000fe2000000004d */
[----:B-1----:R-:W-:Y:S01]  /*1f20*/  LEA R136, P4, R0, UR34, 0x2 ;  /* 0x0000002200887c11 */ /* 0x002fe2000f8810ff */
[----:B------:R-:W-:Y:S01]  /*1f30*/  FFMA R75, R42, R37, R75 ;  /* 0x000000252a4b7223 */ /* 0x000fe2000000004b */
[----:B------:R-:W-:Y:S01]  /*1f40*/  LOP3.LUT R144, R60, 0x8, RZ, 0xc0, !PT ;  /* 0x000000083c907812 */ /* 0x000fe200078ec0ff */
[----:B------:R-:W-:Y:S01]  /*1f50*/  FFMA R73, R42, R38, R73 ;  /* 0x000000262a497223 */ /* 0x000fe20000000049 */
[----:B------:R-:W-:Y:S01]  /*1f60*/  LEA.HI.X R137, R0, UR35, R63, 0x2, P4 ;  /* 0x0000002300897c11 */ /* 0x000fe2000a0f143f */
[----:B------:R-:W-:Y:S01]  /*1f70*/  FFMA R78, R42, R39, R78 ;  /* 0x000000272a4e7223 */ /* 0x000fe2000000004e */
[----:B------:R-:W-:Y:S01]  /*1f80*/  IADD3 R63, P4, PT, R32, R21, RZ ;  /* 0x00000015203f7210 */ /* 0x000fe20007f9e0ff */
[----:B------:R-:W1:Y:S01]  /*1f90*/  LDC R0, c[0x0][0x3ac] ;  /* 0x0000eb00ff007b82 */ /* 0x000e620000000800 */
[----:B------:R-:W-:Y:S01]  /*1fa0*/  LOP3.LUT R60, R34, 0x1f0, RZ, 0xc0, !PT ;  /* 0x000001f0223c7812 */ /* 0x000fe200078ec0ff */
[----:B------:R-:W-:Y:S01]  /*1fb0*/  FFMA R90, R43, R39, R90 ;  /* 0x000000272b5a7223 */ /* 0x000fe2000000005a */
[----:B------:R-:W-:Y:S01]  /*1fc0*/  IADD3.X R140, PT, PT, R127, R24, RZ, P4, !PT ;  /* 0x000000187f8c7210 */ /* 0x000fe200027fe4ff */
[----:B------:R-:W-:Y:S01]  /*1fd0*/  FFMA R87, R43, R38, R87 ;  /* 0x000000262b577223 */ /* 0x000fe20000000057 */
[----:B------:R-:W-:Y:S01]  /*1fe0*/  LEA R62, P4, R63, UR34, 0x2 ;  /* 0x000000223f3e7c11 */ /* 0x000fe2000f8810ff */
[----:B------:R-:W-:Y:S01]  /*1ff0*/  FFMA R88, R43, R37, R88 ;  /* 0x000000252b587223 */ /* 0x000fe20000000058 */
[----:B------:R-:W-:Y:S01]  /*2000*/  ISETP.NE.AND P5, PT, R131, -0x1, PT ;  /* 0xffffffff8300780c */ /* 0x000fe20003fa5270 */
[----:B------:R-:W-:Y:S01]  /*2010*/  FFMA R85, R43, R36, R85 ;  /* 0x000000242b557223 */ /* 0x000fe20000000055 */
[----:B------:R-:W-:Y:S01]  /*2020*/  LEA.HI.X R63, R63, UR35, R140, 0x2, P4 ;  /* 0x000000233f3f7c11 */ /* 0x000fe2000a0f148c */
[----:B------:R-:W-:Y:S01]  /*2030*/  UIADD3 UR29, UPT, UPT, UR4, 0x20, URZ ;  /* 0x00000020041d7890 */ /* 0x000fe2000fffe0ff */
[----:B------:R-:W-:Y:S01]  /*2040*/  IADD3 R61, P4, PT, R32, R23, RZ ;  /* 0x00000017203d7210 */ /* 0x000fe20007f9e0ff */
[----:B------:R-:W-:Y:S01]  /*2050*/  UMOV UR21, UR5 ;  /* 0x0000000500157c82 */ /* 0x000fe20008000000 */
[----:B------:R-:W-:Y:S01]  /*2060*/  LOP3.LUT R131, R34, 0x10, RZ, 0xc0, !PT ;  /* 0x0000001022837812 */ /* 0x000fe200078ec0ff */
[----:B------:R-:W-:Y:S01]  /*2070*/  UIADD3 UR5, UPT, UPT, UR4, 0x10, URZ ;  /* 0x0000001004057890 */ /* 0x000fe2000fffe0ff */
[----:B------:R-:W-:Y:S01]  /*2080*/  IADD3.X R142, PT, PT, R127, R26, RZ, P4, !PT ;  /* 0x0000001a7f8e7210 */ /* 0x000fe200027fe4ff */
[----:B------:R-:W-:Y:S01]  /*2090*/  UMOV UR25, UR14 ;  /* 0x0000000e00197c82 */ /* 0x000fe20008000000 */
[C---:B------:R-:W-:Y:S01]  /*20a0*/  LEA R140, P4, R61.reuse, UR34, 0x2 ;  /* 0x000000223d8c7c11 */ /* 0x040fe2000f8810ff */
[----:B------:R-:W-:Y:S01]  /*20b0*/  UMOV UR27, UR16 ;  /* 0x00000010001b7c82 */ /* 0x000fe20008000000 */
[----:B---3--:R-:W-:Y:S01]  /*20c0*/  SHF.L.U32 R139, R2, 0x7, RZ ;  /* 0x00000007028b7819 */ /* 0x008fe200000006ff */
[----:B------:R3:W-:Y:S01]  /*20d0*/  @P5 LDGSTS.E.BYPASS.LTC128B.128 [R129+0x2800], desc[UR30][R52.64] ;  /* 0x0280000034815fae */ /* 0x0007e2000b981a1e */
[----:B------:R-:W-:Y:S01]  /*20e0*/  LEA.HI.X R141, R61, UR35, R142, 0x2, P4 ;  /* 0x000000233d8d7c11 */ /* 0x000fe2000a0f148e */
[----:B------:R-:W-:Y:S01]  /*20f0*/  UMOV UR22, UR8 ;  /* 0x0000000800167c82 */ /* 0x000fe20008000000 */
[----:B------:R-:W-:Y:S01]  /*2100*/  SHF.R.U32.HI R61, RZ, 0x5, R27 ;  /* 0x00000005ff3d7819 */ /* 0x000fe2000001161b */
[----:B------:R-:W-:Y:S01]  /*2110*/  @P6 LDGSTS.E.BYPASS.LTC128B.128 [R129+0x3000], desc[UR30][R50.64] ;  /* 0x0300000032816fae */ /* 0x000fe2000b981a1e */
[----:B------:R-:W-:Y:S01]  /*2120*/  SHF.R.S32.HI R145, RZ, 0x1f, R139 ;  /* 0x0000001fff917819 */ /* 0x000fe2000001148b */
[----:B------:R-:W-:Y:S01]  /*2130*/  UMOV UR23, UR10 ;  /* 0x0000000a00177c82 */ /* 0x000fe20008000000 */
[----:B------:R-:W-:Y:S01]  /*2140*/  LOP3.LUT R34, R144, 0x3fffe0, R27, 0xf8, !PT ;  /* 0x003fffe090227812 */ /* 0x000fe200078ef81b */
[C---:B-1----:R-:W-:Y:S01]  /*2150*/  IMAD R142, R61.reuse, R0, R33 ;  /* 0x000000003d8e7224 */ /* 0x042fe200078e0221 */
[----:B------:R-:W-:Y:S01]  /*2160*/  LEA R33, R61, R60, 0x9 ;  /* 0x0000003c3d217211 */ /* 0x000fe200078e48ff */
[----:B------:R1:W-:Y:S01]  /*2170*/  @P0 LDGSTS.E.BYPASS.LTC128B.128 [R129+0x3800], desc[UR30][R48.64] ;  /* 0x0380000030810fae */ /* 0x0003e2000b981a1e */
[----:B------:R-:W-:Y:S01]  /*2180*/  LEA R34, R34, R131, 0x2 ;  /* 0x0000008322227211 */ /* 0x000fe200078e10ff */
[----:B------:R-:W-:Y:S01]  /*2190*/  UMOV UR24, UR12 ;  /* 0x0000000c00187c82 */ /* 0x000fe20008000000 */
[----:B------:R-:W-:Y:S01]  /*21a0*/  IADD3 R139, P1, P4, R142, R15, R139 ;  /* 0x0000000f8e8b7210 */ /* 0x000fe20007c3e08b */
[----:B------:R-:W-:Y:S01]  /*21b0*/  UMOV UR4, UR5 ;  /* 0x0000000500047c82 */ /* 0x000fe20008000000 */
[----:B------:R-:W-:Y:S01]  /*21c0*/  SHF.R.S32.HI R142, RZ, 0x1f, R142 ;  /* 0x0000001fff8e7819 */ /* 0x000fe2000001148e */
[----:B------:R-:W-:Y:S01]  /*21d0*/  UMOV UR26, UR15 ;  /* 0x0000000f001a7c82 */ /* 0x000fe20008000000 */
[----:B------:R-:W-:Y:S01]  /*21e0*/  IADD3 R131, PT, PT, R33, UR11, RZ ;  /* 0x0000000b21837c10 */ /* 0x000fe2000fffe0ff */
[----:B------:R-:W-:Y:S01]  /*21f0*/  UMOV UR28, UR17 ;  /* 0x00000011001c7c82 */ /* 0x000fe20008000000 */
[----:B--2---:R-:W-:Y:S01]  /*2200*/  IADD3.X R134, PT, PT, R142, R143, R145, P1, P4 ;  /* 0x0000008f8e867210 */ /* 0x004fe20000fe8491 */
[----:B------:R-:W-:Y:S01]  /*2210*/  UMOV UR5, UR13 ;  /* 0x0000000d00057c82 */ /* 0x000fe20008000000 */
[----:B------:R-:W-:Y:S01]  /*2220*/  IADD3 R61, P1, PT, R32, R139, RZ ;  /* 0x0000008b203d7210 */ /* 0x000fe20007f3e0ff */
[----:B------:R-:W-:Y:S01]  /*2230*/  UMOV UR12, UR11 ;  /* 0x0000000b000c7c82 */ /* 0x000fe20008000000 */
[----:B------:R-:W-:Y:S01]  /*2240*/  SHF.L.U32 R33, R27, 0x3, RZ ;  /* 0x000000031b217819 */ /* 0x000fe200000006ff */
[----:B------:R-:W-:Y:S01]  /*2250*/  UMOV UR10, UR9 ;  /* 0x00000009000a7c82 */ /* 0x000fe20008000000 */
[----:B------:R-:W-:Y:S01]  /*2260*/  IADD3.X R134, PT, PT, R127, R134, RZ, P1, !PT ;  /* 0x000000867f867210 */ /* 0x000fe20000ffe4ff */
[----:B------:R-:W-:Y:S01]  /*2270*/  UMOV UR8, UR7 ;  /* 0x0000000700087c82 */ /* 0x000fe20008000000 */
[----:B------:R-:W-:Y:S01]  /*2280*/  LEA R60, P1, R61, UR34, 0x2 ;  /* 0x000000223d3c7c11 */ /* 0x000fe2000f8210ff */
[----:B------:R-:W-:Y:S01]  /*2290*/  UMOV UR9, UR23 ;  /* 0x0000001700097c82 */ /* 0x000fe20008000000 */
[----:B------:R-:W-:Y:S01]  /*22a0*/  LOP3.LUT R33, R33, 0x70, RZ, 0xc0, !PT ;  /* 0x0000007021217812 */ /* 0x000fe200078ec0ff */
[----:B------:R-:W-:Y:S01]  /*22b0*/  UMOV UR7, UR22 ;  /* 0x0000001600077c82 */ /* 0x000fe20008000000 */
[----:B------:R-:W-:Y:S01]  /*22c0*/  LEA.HI.X R61, R61, UR35, R134, 0x2, P1 ;  /* 0x000000233d3d7c11 */ /* 0x000fe200088f1486 */
[----:B------:R-:W-:Y:S01]  /*22d0*/  UMOV UR13, UR21 ;  /* 0x00000015000d7c82 */ /* 0x000fe20008000000 */
[----:B------:R-:W-:Y:S01]  /*22e0*/  LEA R127, R138, R33, 0x8 ;  /* 0x000000218a7f7211 */ /* 0x000fe200078e40ff */
[----:B------:R-:W-:Y:S01]  /*22f0*/  UMOV UR11, UR24 ;  /* 0x00000018000b7c82 */ /* 0x000fe20008000000 */
[----:B------:R-:W-:Y:S01]  /*2300*/  LEA R13, R116, R13, 0x6 ;  /* 0x0000000d740d7211 */ /* 0x000fe200078e30ff */
[----:B------:R-:W-:Y:S01]  /*2310*/  LDGSTS.E.BYPASS.LTC128B.128 [R131], desc[UR30][R60.64] ;  /* 0x000000003c837fae */ /* 0x000fe2000b981a1e */
[----:B------:R-:W-:-:S02]  /*2320*/  LEA R66, R66, R33, 0x8 ;  /* 0x0000002142427211 */ /* 0x000fc400078e40ff */
[-C--:B------:R-:W-:Y:S01]  /*2330*/  LEA R64, R64, R33.reuse, 0x8 ;  /* 0x0000002140407211 */ /* 0x080fe200078e40ff */
[----:B------:R-:W-:Y:S01]  /*2340*/  LDGSTS.E.BYPASS.LTC128B.128 [R131+0x800], desc[UR30][R136.64] ;  /* 0x0080000088837fae */ /* 0x000fe2000b981a1e */
[-C--:B------:R-:W-:Y:S02]  /*2350*/  LEA R5, R5, R33.reuse, 0x8 ;  /* 0x0000002105057211 */ /* 0x080fe400078e40ff */
[-C--:B------:R-:W-:Y:S01]  /*2360*/  LEA R4, R4, R33.reuse, 0x8 ;  /* 0x0000002104047211 */ /* 0x080fe200078e40ff */
[----:B------:R2:W-:Y:S01]  /*2370*/  LDGSTS.E.BYPASS.LTC128B.128 [R131+0x1000], desc[UR30][R62.64] ;  /* 0x010000003e837fae */ /* 0x0005e2000b981a1e */
[-C--:B------:R-:W-:Y:S02]  /*2380*/  LEA R3, R3, R33.reuse, 0x8 ;  /* 0x0000002103037211 */ /* 0x080fe400078e40ff */
[-C--:B------:R-:W-:Y:S01]  /*2390*/  LEA R7, R7, R33.reuse, 0x8 ;  /* 0x0000002107077211 */ /* 0x080fe200078e40ff */
[----:B------:R4:W-:Y:S01]  /*23a0*/  LDGSTS.E.BYPASS.LTC128B.128 [R131+0x1800], desc[UR30][R140.64] ;  /* 0x018000008c837fae */ /* 0x0009e2000b981a1e */
[----:B------:R-:W-:-:S02]  /*23b0*/  LEA R8, R8, R33, 0x8 ;  /* 0x0000002108087211 */ /* 0x000fc400078e40ff */
[-C--:B------:R-:W-:Y:S01]  /*23c0*/  LEA R9, R9, R33.reuse, 0x8 ;  /* 0x0000002109097211 */ /* 0x080fe200078e40ff */
[----:B---3--:R-:W-:Y:S01]  /*23d0*/  LDS.128 R52, [R34+UR16+0x200] ;  /* 0x0002001022347984 */ /* 0x008fe20008000c00 */
[-C--:B------:R-:W-:Y:S02]  /*23e0*/  LEA R12, R12, R33.reuse, 0x8 ;  /* 0x000000210c0c7211 */ /* 0x080fe400078e40ff */
[----:B------:R-:W-:Y:S01]  /*23f0*/  LEA R11, R11, R33, 0x8 ;  /* 0x000000210b0b7211 */ /* 0x000fe200078e40ff */
[----:B-1----:R-:W1:Y:S01]  /*2400*/  LDS.128 R48, [R127+UR14] ;  /* 0x0000000e7f307984 */ /* 0x002e620008000c00 */
[----:B------:R-:W-:Y:S02]  /*2410*/  LOP3.LUT R27, R27, 0x3fffe0, RZ, 0xc0, !PT ;  /* 0x003fffe01b1b7812 */ /* 0x000fe400078ec0ff */
[----:B------:R-:W-:Y:S01]  /*2420*/  LEA R25, R25, UR20, 0x2 ;  /* 0x0000001419197c11 */ /* 0x000fe2000f8e10ff */
[----:B--2---:R-:W2:Y:S01]  /*2430*/  LDS.128 R60, [R34+UR16+0x240] ;  /* 0x00024010223c7984 */ /* 0x004ea20008000c00 */
[----:B------:R-:W-:-:S02]  /*2440*/  LEA.HI R27, R27, UR19, RZ, 0x1d ;  /* 0x000000131b1b7c11 */ /* 0x000fc4000f8fe8ff */
[----:B------:R-:W-:Y:S01]  /*2450*/  ISETP.LE.AND P0, PT, R14, UR29, PT ;  /* 0x0000001d0e007c0c */ /* 0x000fe2000bf03270 */
[----:B------:R3:W5:Y:S01]  /*2460*/  LDS.128 R56, [R127+UR14+0x80] ;  /* 0x0000800e7f387984 */ /* 0x0007620008000c00 */
[----:B------:R-:W-:Y:S02]  /*2470*/  IADD3 R28, P1, PT, R28, 0x100, RZ ;  /* 0x000001001c1c7810 */ /* 0x000fe40007f3e0ff */
[----:B------:R-:W-:Y:S01]  /*2480*/  IADD3 R30, P2, PT, R30, 0x100, RZ ;  /* 0x000001001e1e7810 */ /* 0x000fe20007f5e0ff */
[----:B------:R-:W-:Y:S01]  /*2490*/  LDS.128 R36, [R34+UR16+0x400] ;  /* 0x0004001022247984 */ /* 0x000fe20008000c00 */
[----:B------:R-:W-:Y:S02]  /*24a0*/  IADD3.X R29, PT, PT, RZ, R29, RZ, P1, !PT ;  /* 0x0000001dff1d7210 */ /* 0x000fe40000ffe4ff */
[----:B------:R-:W-:Y:S01]  /*24b0*/  IADD3.X R31, PT, PT, RZ, R31, RZ, P2, !PT ;  /* 0x0000001fff1f7210 */ /* 0x000fe200017fe4ff */
[----:B------:R-:W0:Y:S01]  /*24c0*/  LDGDEPBAR ;  /* 0x00000000000079af */ /* 0x000e220000000000 */
[----:B------:R-:W-:-:S03]  /*24d0*/  LEA R32, R0, R32, 0x4 ;  /* 0x0000002000207211 */ /* 0x000fc600078e20ff */
        /* <DEDUP_REMOVED lines=8> */
[C---:B------:R-:W-:Y:S01]  /*2560*/  FFMA R124, R63.reuse, R48, R124 ;  /* 0x000000303f7c7223 */ /* 0x040fe2000000007c */
[----:B------:R-:W-:Y:S01]  /*2570*/  LEA R48, R84, R33, 0x8 ;  /* 0x0000002154307211 */ /* 0x000fe200078e40ff */
[-C--:B---3--:R-:W-:Y:S01]  /*2580*/  FFMA R127, R52, R49.reuse, R45 ;  /* 0x00000031347f7223 */ /* 0x088fe2000000002d */
[CC--:B------:R-:W-:Y:S01]  /*2590*/  FFMA R116, R63.reuse, R49.reuse, R44 ;  /* 0x000000313f747223 */ /* 0x0c0fe2000000002c */
[-C--:B------:R-:W-:Y:S01]  /*25a0*/  FFMA R84, R63, R50.reuse, R46 ;  /* 0x000000323f547223 */ /* 0x080fe2000000002e */
[-C--:B------:R-:W-:Y:S01]  /*25b0*/  FFMA R122, R55, R49.reuse, R122 ;  /* 0x00000031377a7223 */ /* 0x080fe2000000007a */
[----:B------:R-:W1:Y:S01]  /*25c0*/  LDS.128 R40, [R48+UR14] ;  /* 0x0000000e30287984 */ /* 0x000e620008000c00 */
[-C--:B------:R-:W-:Y:S01]  /*25d0*/  FFMA R117, R54, R49.reuse, R117 ;  /* 0x0000003136757223 */ /* 0x080fe20000000075 */
[-C--:B------:R-:W-:Y:S01]  /*25e0*/  FFMA R118, R53, R49.reuse, R118 ;  /* 0x0000003135767223 */ /* 0x080fe20000000076 */
[-C--:B------:R-:W-:Y:S01]  /*25f0*/  FFMA R115, R62, R49.reuse, R115 ;  /* 0x000000313e737223 */ /* 0x080fe20000000073 */
[----:B------:R-:W2:Y:S01]  /*2600*/  LDS.128 R44, [R34+UR16+0x440] ;  /* 0x00044010222c7984 */ /* 0x000ea20008000c00 */
        /* <DEDUP_REMOVED lines=17> */
[-C--:B-----5:R-:W-:Y:S01]  /*2720*/  FFMA R101, R60, R56.reuse, R101 ;  /* 0x000000383c657223 */ /* 0x0a0fe20000000065 */
[----:B------:R-:W3:Y:S01]  /*2730*/  LDS.128 R48, [R48+UR14+0x80] ;  /* 0x0000800e30307984 */ /* 0x000ee20008000c00 */
        /* <DEDUP_REMOVED lines=65> */
[----:B------:R-:W1:Y:S01]  /*2b50*/  LDS.128 R56, [R34+UR16+0x640] ;  /* 0x0006401022387984 */ /* 0x000e620008000c00 */
[-C--:B---3--:R-:W-:Y:S01]  /*2b60*/  FFMA R101, R44, R48.reuse, R101 ;  /* 0x000000302c657223 */ /* 0x088fe20000000065 */
[-C--:B------:R-:W-:Y:S01]  /*2b70*/  FFMA R104, R45, R48.reuse, R104 ;  /* 0x000000302d687223 */ /* 0x080fe20000000068 */
[CC--:B------:R-:W-:Y:S01]  /*2b80*/  FFMA R103, R46.reuse, R48.reuse, R103 ;  /* 0x000000302e677223 */ /* 0x0c0fe20000000067 */
[----:B------:R-:W2:Y:S01]  /*2b90*/  LDS.128 R40, [R40+UR14+0x80] ;  /* 0x0000800e28287984 */ /* 0x000ea20008000c00 */
        /* <DEDUP_REMOVED lines=29> */
[----:B------:R-:W3:Y:S04]  /*2d70*/  LDS.128 R52, [R34+UR16+0x600] ;  /* 0x0006001022347984 */ /* 0x000ee80008000c00 */
[----:B------:R-:W-:Y:S01]  /*2d80*/  LDS.128 R48, [R66+UR14] ;  /* 0x0000000e42307984 */ /* 0x000fe20008000c00 */
[-C--:B-1----:R-:W-:Y:S01]  /*2d90*/  FFMA R109, R56, R60.reuse, R109 ;  /* 0x0000003c386d7223 */ /* 0x082fe2000000006d */
        /* <DEDUP_REMOVED lines=15> */
[-C--:B--2---:R-:W-:Y:S01]  /*2e90*/  FFMA R101, R56, R40.reuse, R101 ;  /* 0x0000002838657223 */ /* 0x084fe20000000065 */
        /* <DEDUP_REMOVED lines=15> */
[----:B------:R-:W1:Y:S01]  /*2f90*/  LDS.128 R36, [R34+UR16+0x840] ;  /* 0x0008401022247984 */ /* 0x000e620008000c00 */
[-C--:B---3--:R-:W-:Y:S01]  /*2fa0*/  FFMA R105, R52, R60.reuse, R105 ;  /* 0x0000003c34697223 */ /* 0x088fe20000000069 */
[----:B------:R-:W-:-:S02]  /*2fb0*/  FFMA R114, R53, R60, R114 ;  /* 0x0000003c35727223 */ /* 0x000fc40000000072 */
[----:B------:R-:W2:Y:S01]  /*2fc0*/  LDS.128 R56, [R66+UR14+0x80] ;  /* 0x0000800e42387984 */ /* 0x000ea20008000c00 */
[CC--:B------:R-:W-:Y:S01]  /*2fd0*/  FFMA R111, R54.reuse, R60.reuse, R111 ;  /* 0x0000003c366f7223 */ /* 0x0c0fe2000000006f */
[C---:B------:R-:W-:Y:S01]  /*2fe0*/  FFMA R112, R55.reuse, R60, R112 ;  /* 0x0000003c37707223 */ /* 0x040fe20000000070 */
[-C--:B------:R-:W-:Y:S01]  /*2ff0*/  FFMA R122, R55, R61.reuse, R122 ;  /* 0x0000003d377a7223 */ /* 0x080fe2000000007a */
        /* <DEDUP_REMOVED lines=28> */
[----:B------:R-:W-:Y:S01]  /*31c0*/  LDS.128 R60, [R34+UR16+0xa40] ;  /* 0x000a4010223c7984 */ /* 0x000fe20008000c00 */
        /* <DEDUP_REMOVED lines=33> */
[-C--:B---3--:R-:W-:Y:S01]  /*33e0*/  FFMA R105, R44, R48.reuse, R105 ;  /* 0x000000302c697223 */ /* 0x088fe20000000069 */
[-C--:B------:R-:W-:Y:S01]  /*33f0*/  FFMA R114, R45, R48.reuse, R114 ;  /* 0x000000302d727223 */ /* 0x080fe20000000072 */
[CC--:B------:R-:W-:Y:S01]  /*3400*/  FFMA R111, R46.reuse, R48.reuse, R111 ;  /* 0x000000302e6f7223 */ /* 0x0c0fe2000000006f */
[----:B------:R-:W1:Y:S01]  /*3410*/  LDS.128 R52, [R64+UR14] ;  /* 0x0000000e40347984 */ /* 0x000e620008000c00 */
[C---:B------:R-:W-:Y:S01]  /*3420*/  FFMA R112, R47.reuse, R48, R112 ;  /* 0x000000302f707223 */ /* 0x040fe20000000070 */
[-C--:B------:R-:W-:Y:S01]  /*3430*/  FFMA R122, R47, R49.reuse, R122 ;  /* 0x000000312f7a7223 */ /* 0x080fe2000000007a */
[-C--:B------:R-:W-:Y:S01]  /*3440*/  FFMA R117, R46, R49.reuse, R117 ;  /* 0x000000312e757223 */ /* 0x080fe20000000075 */
[----:B------:R-:W2:Y:S01]  /*3450*/  LDS.128 R36, [R64+UR14+0x80] ;  /* 0x0000800e40247984 */ /* 0x000ea20008000c00 */
        /* <DEDUP_REMOVED lines=26> */
[----:B------:R-:W-:Y:S04]  /*3600*/  LDS.128 R48, [R5+UR14] ;  /* 0x0000000e05307984 */ /* 0x000fe80008000c00 */
[----:B------:R-:W3:Y:S04]  /*3610*/  LDS.128 R44, [R34+UR16+0xc00] ;  /* 0x000c0010222c7984 */ /* 0x000ee80008000c00 */
[----:B------:R-:W5:Y:S01]  /*3620*/  LDS.128 R56, [R34+UR16+0xc40] ;  /* 0x000c401022387984 */ /* 0x000f620008000c00 */
        /* <DEDUP_REMOVED lines=32> */
[-C--:B--2---:R-:W-:Y:S01]  /*3830*/  FFMA R97, R40, R36.reuse, R97 ;  /* 0x0000002428617223 */ /* 0x084fe20000000061 */
        /* <DEDUP_REMOVED lines=31> */
[----:B------:R-:W1:Y:S01]  /*3a30*/  LDS.128 R52, [R5+UR14+0x80] ;  /* 0x0000800e05347984 */ /* 0x000e620008000c00 */
[-C--:B---3--:R-:W-:Y:S01]  /*3a40*/  FFMA R105, R44, R48.reuse, R105 ;  /* 0x000000302c697223 */ /* 0x088fe20000000069 */
[-C--:B------:R-:W-:Y:S01]  /*3a50*/  FFMA R114, R45, R48.reuse, R114 ;  /* 0x000000302d727223 */ /* 0x080fe20000000072 */
[-C--:B------:R-:W-:Y:S01]  /*3a60*/  FFMA R111, R46, R48.reuse, R111 ;  /* 0x000000302e6f7223 */ /* 0x080fe2000000006f */
[----:B------:R-:W-:Y:S01]  /*3a70*/  LDS.128 R36, [R34+UR16+0xe00] ;  /* 0x000e001022247984 */ /* 0x000fe20008000c00 */
[-C--:B------:R-:W-:Y:S01]  /*3a80*/  FFMA R112, R47, R48.reuse, R112 ;  /* 0x000000302f707223 */ /* 0x080fe20000000070 */
[-C--:B-----5:R-:W-:Y:S01]  /*3a90*/  FFMA R109, R56, R48.reuse, R109 ;  /* 0x00000030386d7223 */ /* 0x0a0fe2000000006d */
[-C--:B------:R-:W-:Y:S01]  /*3aa0*/  FFMA R110, R57, R48.reuse, R110 ;  /* 0x00000030396e7223 */ /* 0x080fe2000000006e */
[----:B------:R-:W2:Y:S01]  /*3ab0*/  LDS.128 R40, [R4+UR14] ;  /* 0x0000000e04287984 */ /* 0x000ea20008000c00 */
[-C--:B------:R-:W-:Y:S01]  /*3ac0*/  FFMA R107, R58, R48.reuse, R107 ;  /* 0x000000303a6b7223 */ /* 0x080fe2000000006b */
[----:B------:R-:W-:Y:S01]  /*3ad0*/  FFMA R124, R59, R48, R124 ;  /* 0x000000303b7c7223 */ /* 0x000fe2000000007c */
[-C--:B------:R-:W-:Y:S01]  /*3ae0*/  FFMA R122, R47, R49.reuse, R122 ;  /* 0x000000312f7a7223 */ /* 0x080fe2000000007a */
[----:B------:R-:W3:Y:S01]  /*3af0*/  LDS.128 R60, [R34+UR16+0xe40] ;  /* 0x000e4010223c7984 */ /* 0x000ee20008000c00 */
        /* <DEDUP_REMOVED lines=22> */
[----:B------:R-:W-:-:S02]  /*3c60*/  FFMA R91, R56, R51, R91 ;  /* 0x00000033385b7223 */ /* 0x000fc4000000005b */
[----:B------:R-:W5:Y:S01]  /*3c70*/  LDS.128 R48, [R4+UR14+0x80] ;  /* 0x0000800e04307984 */ /* 0x000f620008000c00 */
        /* <DEDUP_REMOVED lines=36> */
[-C--:B---3--:R-:W-:Y:S01]  /*3ec0*/  FFMA R109, R60, R40.reuse, R109 ;  /* 0x000000283c6d7223 */ /* 0x088fe2000000006d */
        /* <DEDUP_REMOVED lines=27> */
[----:B------:R-:W-:Y:S01]  /*4080*/  LDS.128 R44, [R34+UR16+0x1000] ;  /* 0x00100010222c7984 */ /* 0x000fe20008000c00 */
[-C--:B-----5:R-:W-:Y:S01]  /*4090*/  FFMA R97, R36, R48.reuse, R97 ;  /* 0x0000003024617223 */ /* 0x0a0fe20000000061 */
[-C--:B------:R-:W-:Y:S01]  /*40a0*/  FFMA R100, R37, R48.reuse, R100 ;  /* 0x0000003025647223 */ /* 0x080fe20000000064 */
[-C--:B------:R-:W-:Y:S01]  /*40b0*/  FFMA R99, R38, R48.reuse, R99 ;  /* 0x0000003026637223 */ /* 0x080fe20000000063 */
[----:B------:R-:W1:Y:S01]  /*40c0*/  LDS.128 R52, [R3+UR14] ;  /* 0x0000000e03347984 */ /* 0x000e620008000c00 */
[-C--:B------:R-:W-:Y:S01]  /*40d0*/  FFMA R102, R39, R48.reuse, R102 ;  /* 0x0000003027667223 */ /* 0x080fe20000000066 */
[-C--:B------:R-:W-:Y:S01]  /*40e0*/  FFMA R101, R60, R48.reuse, R101 ;  /* 0x000000303c657223 */ /* 0x080fe20000000065 */
[-C--:B------:R-:W-:Y:S01]  /*40f0*/  FFMA R104, R61, R48.reuse, R104 ;  /* 0x000000303d687223 */ /* 0x080fe20000000068 */
[----:B------:R-:W2:Y:S01]  /*4100*/  LDS.128 R56, [R34+UR16+0x1040] ;  /* 0x0010401022387984 */ /* 0x000ea20008000c00 */
[CC--:B------:R-:W-:Y:S01]  /*4110*/  FFMA R103, R62.reuse, R48.reuse, R103 ;  /* 0x000000303e677223 */ /* 0x0c0fe20000000067 */
[C---:B------:R-:W-:Y:S01]  /*4120*/  FFMA R108, R63.reuse, R48, R108 ;  /* 0x000000303f6c7223 */ /* 0x040fe2000000006c */
[-C--:B------:R-:W-:Y:S01]  /*4130*/  FFMA R106, R63, R49.reuse, R106 ;  /* 0x000000313f6a7223 */ /* 0x080fe2000000006a */
        /* <DEDUP_REMOVED lines=24> */
[----:B------:R-:W-:Y:S04]  /*42c0*/  LDS.128 R60, [R34+UR16+0x1240] ;  /* 0x00124010223c7984 */ /* 0x000fe80008000c00 */
[----:B------:R-:W-:Y:S04]  /*42d0*/  LDS.128 R36, [R34+UR16+0x1200] ;  /* 0x0012001022247984 */ /* 0x000fe80008000c00 */
[----:B------:R-:W5:Y:S01]  /*42e0*/  LDS.128 R48, [R7+UR14] ;  /* 0x0000000e07307984 */ /* 0x000f620008000c00 */
        /* <DEDUP_REMOVED lines=65> */
[-C--:B-----5:R-:W-:Y:S01]  /*4700*/  FFMA R105, R36, R48.reuse, R105 ;  /* 0x0000003024697223 */ /* 0x0a0fe20000000069 */
[-C--:B------:R-:W-:Y:S01]  /*4710*/  FFMA R114, R37, R48.reuse, R114 ;  /* 0x0000003025727223 */ /* 0x080fe20000000072 */
[-C--:B------:R-:W-:Y:S01]  /*4720*/  FFMA R111, R38, R48.reuse, R111 ;  /* 0x00000030266f7223 */ /* 0x080fe2000000006f */
[----:B------:R-:W-:Y:S01]  /*4730*/  LDS.128 R40, [R34+UR16+0x1400] ;  /* 0x0014001022287984 */ /* 0x000fe20008000c00 */
[-C--:B------:R-:W-:Y:S01]  /*4740*/  FFMA R112, R39, R48.reuse, R112 ;  /* 0x0000003027707223 */ /* 0x080fe20000000070 */
[-C--:B------:R-:W-:Y:S01]  /*4750*/  FFMA R109, R60, R48.reuse, R109 ;  /* 0x000000303c6d7223 */ /* 0x080fe2000000006d */
        /* <DEDUP_REMOVED lines=201> */
[----:B------:R-:W-:Y:S01]  /*53f0*/  LDS.128 R36, [R34+UR16+0x1a00] ;  /* 0x001a001022247984 */ /* 0x000fe20008000c00 */
[-C--:B------:R-:W-:Y:S01]  /*5400*/  FFMA R112, R43, R48.reuse, R112 ;  /* 0x000000302b707223 */ /* 0x080fe20000000070 */
[-C--:B------:R-:W-:Y:S01]  /*5410*/  FFMA R109, R56, R48.reuse, R109 ;  /* 0x00000030386d7223 */ /* 0x080fe2000000006d */
[-C--:B------:R-:W-:Y:S01]  /*5420*/  FFMA R110, R57, R48.reuse, R110 ;  /* 0x00000030396e7223 */ /* 0x080fe2000000006e */
[----:B------:R-:W1:Y:S01]  /*5430*/  LDS.128 R44, [R11+UR14] ;  /* 0x0000000e0b2c7984 */ /* 0x000e620008000c00 */
[-C--:B------:R-:W-:Y:S01]  /*5440*/  FFMA R107, R58, R48.reuse, R107 ;  /* 0x000000303a6b7223 */ /* 0x080fe2000000006b */
[----:B------:R-:W-:Y:S01]  /*5450*/  FFMA R124, R59, R48, R124 ;  /* 0x000000303b7c7223 */ /* 0x000fe2000000007c */
[-C--:B------:R-:W-:Y:S01]  /*5460*/  FFMA R122, R43, R49.reuse, R122 ;  /* 0x000000312b7a7223 */ /* 0x080fe2000000007a */
[----:B------:R-:W2:Y:S01]  /*5470*/  LDS.128 R52, [R12+UR14+0x80] ;  /* 0x0000800e0c347984 */ /* 0x000ea20008000c00 */
        /* <DEDUP_REMOVED lines=23> */
[----:B------:R-:W3:Y:S01]  /*55f0*/  LDS.128 R48, [R11+UR14+0x80] ;  /* 0x0000800e0b307984 */ /* 0x000ee20008000c00 */
        /* <DEDUP_REMOVED lines=8> */
[----:B------:R-:W-:Y:S01]  /*5680*/  LEA R44, R10, R33, 0x8 ;  /* 0x000000210a2c7211 */ /* 0x000fe200078e40ff */
        /* <DEDUP_REMOVED lines=59> */
[C---:B---3--:R-:W-:Y:S01]  /*5a40*/  FFMA R99, R38.reuse, R48, R99 ;  /* 0x0000003026637223 */ /* 0x048fe20000000063 */
[----:B------:R-:W3:Y:S01]  /*5a50*/  LDS.128 R44, [R44+UR14+0x80] ;  /* 0x0000800e2c2c7984 */ /* 0x000ee20008000c00 */
[C---:B------:R-:W-:Y:S01]  /*5a60*/  FFMA R35, R38.reuse, R49, R35 ;  /* 0x0000003126237223 */ /* 0x040fe20000000023 */
[C---:B------:R-:W-:Y:S01]  /*5a70*/  FFMA R73, R38.reuse, R50, R73 ;  /* 0x0000003226497223 */ /* 0x040fe20000000049 */
[----:B------:R-:W-:Y:S01]  /*5a80*/  FFMA R87, R38, R51, R87 ;  /* 0x0000003326577223 */ /* 0x000fe20000000057 */
[CC--:B------:R-:W-:Y:S01]  /*5a90*/  FFMA R100, R37.reuse, R48.reuse, R100 ;  /* 0x0000003025647223 */ /* 0x0c0fe20000000064 */
[C---:B------:R-:W-:Y:S01]  /*5aa0*/  FFMA R103, R62.reuse, R48, R103 ;  /* 0x000000303e677223 */ /* 0x040fe20000000067 */
[CC--:B------:R-:W-:Y:S01]  /*5ab0*/  FFMA R67, R62.reuse, R49.reuse, R67 ;  /* 0x000000313e437223 */ /* 0x0c0fe20000000043 */
[C---:B------:R-:W-:Y:S01]  /*5ac0*/  FFMA R72, R37.reuse, R49, R72 ;  /* 0x0000003125487223 */ /* 0x040fe20000000048 */
[-C--:B------:R-:W-:Y:S01]  /*5ad0*/  FFMA R75, R37, R50.reuse, R75 ;  /* 0x00000032254b7223 */ /* 0x080fe2000000004b */
[C---:B------:R-:W-:Y:S01]  /*5ae0*/  FFMA R69, R62.reuse, R50, R69 ;  /* 0x000000323e457223 */ /* 0x040fe20000000045 */
[-C--:B------:R-:W-:Y:S01]  /*5af0*/  FFMA R81, R62, R51.reuse, R81 ;  /* 0x000000333e517223 */ /* 0x080fe20000000051 */
[-C--:B------:R-:W-:Y:S01]  /*5b00*/  FFMA R12, R39, R51.reuse, R90 ;  /* 0x00000033270c7223 */ /* 0x080fe2000000005a */
[----:B------:R-:W-:Y:S01]  /*5b10*/  FFMA R38, R37, R51, R88 ;  /* 0x0000003325267223 */ /* 0x000fe20000000058 */
        /* <DEDUP_REMOVED lines=13> */
[C---:B------:R-:W-:Y:S01]  /*5bf0*/  FFMA R108, R63.reuse, R48, R108 ;  /* 0x000000303f6c7223 */ /* 0x040fe2000000006c */
[-C--:B------:R-:W-:Y:S01]  /*5c00*/  FFMA R106, R63, R49.reuse, R106 ;  /* 0x000000313f6a7223 */ /* 0x080fe2000000006a */
[-C--:B------:R-:W-:Y:S01]  /*5c10*/  FFMA R74, R61, R49.reuse, R74 ;  /* 0x000000313d4a7223 */ /* 0x080fe2000000004a */
[-C--:B------:R-:W-:Y:S01]  /*5c20*/  FFMA R65, R60, R49.reuse, R65 ;  /* 0x000000313c417223 */ /* 0x080fe20000000041 */
[CC--:B------:R-:W-:Y:S01]  /*5c30*/  FFMA R70, R39.reuse, R49.reuse, R70 ;  /* 0x0000003127467223 */ /* 0x0c0fe20000000046 */
[C---:B------:R-:W-:Y:S01]  /*5c40*/  FFMA R79, R36.reuse, R49, R79 ;  /* 0x00000031244f7223 */ /* 0x040fe2000000004f */
[-C--:B------:R-:W-:Y:S01]  /*5c50*/  FFMA R77, R36, R50.reuse, R77 ;  /* 0x00000032244d7223 */ /* 0x080fe2000000004d */
[-C--:B------:R-:W-:Y:S01]  /*5c60*/  FFMA R78, R39, R50.reuse, R78 ;  /* 0x00000032274e7223 */ /* 0x080fe2000000004e */
[CC--:B------:R-:W-:Y:S01]  /*5c70*/  FFMA R71, R60.reuse, R50.reuse, R71 ;  /* 0x000000323c477223 */ /* 0x0c0fe20000000047 */
[-C--:B------:R-:W-:Y:S01]  /*5c80*/  FFMA R76, R61, R50.reuse, R76 ;  /* 0x000000323d4c7223 */ /* 0x080fe2000000004c */
        /* <DEDUP_REMOVED lines=31> */
[C---:B---3--:R-:W-:Y:S01]  /*5e80*/  FFMA R97, R8.reuse, R44, R97 ;  /* 0x0000002c08617223 */ /* 0x048fe20000000061 */
[C---:B------:R-:W-:Y:S01]  /*5e90*/  FFMA R79, R8.reuse, R45, R79 ;  /* 0x0000002d084f7223 */ /* 0x040fe2000000004f */
[C---:B------:R-:W-:Y:S01]  /*5ea0*/  FFMA R77, R8.reuse, R46, R77 ;  /* 0x0000002e084d7223 */ /* 0x040fe2000000004d */
[----:B------:R-:W2:Y:S01]  /*5eb0*/  LDS.128 R4, [R34+UR16+0x1e40] ;  /* 0x001e401022047984 */ /* 0x000ea20008000c00 */
[-C--:B------:R-:W-:Y:S01]  /*5ec0*/  FFMA R85, R8, R47.reuse, R85 ;  /* 0x0000002f08557223 */ /* 0x080fe20000000055 */
[C---:B------:R-:W-:Y:S01]  /*5ed0*/  FFMA R12, R11.reuse, R47, R12 ;  /* 0x0000002f0b0c7223 */ /* 0x040fe2000000000c */
[----:B------:R-:W-:Y:S01]  /*5ee0*/  FFMA R102, R11, R44, R102 ;  /* 0x0000002c0b667223 */ /* 0x000fe20000000066 */
[----:B------:R-:W3:Y:S01]  /*5ef0*/  LDS.128 R52, [R52+UR14+0x80] ;  /* 0x0000800e34347984 */ /* 0x000ee20008000c00 */
[----:B------:R-:W-:-:S04]  /*5f00*/  DEPBAR.LE SB0, 0x0 ;  /* 0x000080000000791a */ /* 0x000fc80000000000 */
[----:B------:R-:W-:Y:S01]  /*5f10*/  BAR.SYNC.DEFER_BLOCKING 0x0 ;  /* 0x0000000000007b1d */ /* 0x000fe20000010000 */
        /* <DEDUP_REMOVED lines=23> */
[----:B------:R-:W5:Y:S01]  /*6090*/  LDS R8, [R27] ;  /* 0x000000001b087984 */ /* 0x000f620000000800 */
[C---:B------:R-:W-:Y:S01]  /*60a0*/  FFMA R73, R10.reuse, R46, R73 ;  /* 0x0000002e0a497223 */ /* 0x040fe20000000049 */
        /* <DEDUP_REMOVED lines=25> */
[-C--:B------:R-:W-:Y:S01]  /*6240*/  FFMA R112, R51, R88.reuse, R112 ;  /* 0x0000005833707223 */ /* 0x080fe20000000070 */
[-C--:B------:R-:W-:Y:S01]  /*6250*/  FFMA R109, R4, R88.reuse, R109 ;  /* 0x00000058046d7223 */ /* 0x080fe2000000006d */
[-C--:B------:R-:W-:Y:S01]  /*6260*/  FFMA R110, R5, R88.reuse, R110 ;  /* 0x00000058056e7223 */ /* 0x080fe2000000006e */
[-C--:B------:R-:W-:Y:S01]  /*6270*/  FFMA R107, R6, R88.reuse, R107 ;  /* 0x00000058066b7223 */ /* 0x080fe2000000006b */
[----:B------:R-:W-:Y:S01]  /*6280*/  FFMA R124, R7, R88, R124 ;  /* 0x00000058077c7223 */ /* 0x000fe2000000007c */
[C---:B------:R-:W-:Y:S01]  /*6290*/  FFMA R91, R4.reuse, R91, R37 ;  /* 0x0000005b045b7223 */ /* 0x040fe20000000025 */
[-C--:B---3--:R-:W-:Y:S01]  /*62a0*/  FFMA R102, R51, R52.reuse, R102 ;  /* 0x0000003433667223 */ /* 0x088fe20000000066 */
        /* <DEDUP_REMOVED lines=22> */
[----:B-----5:R-:W-:Y:S01]  /*6410*/  LEA R33, R8, R33, 0x8 ;  /* 0x0000002108217211 */ /* 0x020fe200078e40ff */
[----:B------:R3:W1:Y:S01]  /*6420*/  LDS R135, [R25] ;  /* 0x0000000019877984 */ /* 0x0006620000000800 */
[----:B------:R-:W-:Y:S01]  /*6430*/  UMOV UR14, UR18 ;  /* 0x00000012000e7c82 */ /* 0x000fe20008000000 */
[----:B------:R-:W-:Y:S01]  /*6440*/  UMOV UR16, UR6 ;  /* 0x0000000600107c82 */ /* 0x000fe20008000000 */
[----:B------:R-:W-:Y:S01]  /*6450*/  UMOV UR18, UR19 ;  /* 0x0000001300127c82 */ /* 0x000fe20008000000 */
[----:B------:R3:W2:Y:S01]  /*6460*/  LDS R133, [R25+0x20] ;  /* 0x0000200019857984 */ /* 0x0006a20000000800 */
[----:B------:R-:W-:Y:S01]  /*6470*/  UMOV UR6, UR20 ;  /* 0x0000001400067c82 */ /* 0x000fe20008000000 */
[----:B------:R-:W-:Y:S01]  /*6480*/  UMOV UR19, UR14 ;  /* 0x0000000e00137c82 */ /* 0x000fe20008000000 */
[----:B------:R-:W-:Y:S01]  /*6490*/  UMOV UR20, UR16 ;  /* 0x0000001000147c82 */ /* 0x000fe20008000000 */
[----:B------:R3:W1:Y:S01]  /*64a0*/  LDS R129, [R25+0x40] ;  /* 0x0000400019817984 */ /* 0x0006620000000800 */
[----:B------:R-:W-:Y:S01]  /*64b0*/  UMOV UR16, UR17 ;  /* 0x0000001100107c82 */ /* 0x000fe20008000000 */
[----:B------:R-:W-:Y:S01]  /*64c0*/  UMOV UR14, UR15 ;  /* 0x0000000f000e7c82 */ /* 0x000fe20008000000 */
[-C--:B------:R-:W-:Y:S01]  /*64d0*/  FFMA R105, R48, R88.reuse, R105 ;  /* 0x0000005830697223 */ /* 0x080fe20000000069 */
[----:B------:R3:W1:Y:S01]  /*64e0*/  LDS R53, [R25+0x60] ;  /* 0x0000600019357984 */ /* 0x0006620000000800 */
[CC--:B------:R-:W-:Y:S01]  /*64f0*/  FFMA R114, R49.reuse, R88.reuse, R114 ;  /* 0x0000005831727223 */ /* 0x0c0fe20000000072 */
[----:B------:R-:W-:Y:S01]  /*6500*/  FFMA R111, R50, R88, R111 ;  /* 0x00000058326f7223 */ /* 0x000fe2000000006f */
[-C--:B------:R-:W-:Y:S01]  /*6510*/  FFMA R97, R48, R52.reuse, R97 ;  /* 0x0000003430617223 */ /* 0x080fe20000000061 */
[----:B------:R3:W1:Y:S01]  /*6520*/  LDS R51, [R25+0x80] ;  /* 0x0000800019337984 */ /* 0x0006620000000800 */
[CC--:B------:R-:W-:Y:S01]  /*6530*/  FFMA R100, R49.reuse, R52.reuse, R100 ;  /* 0x0000003431647223 */ /* 0x0c0fe20000000064 */
[----:B------:R-:W-:Y:S01]  /*6540*/  FFMA R99, R50, R52, R99 ;  /* 0x0000003432637223 */ /* 0x000fe20000000063 */
[-C--:B------:R-:W-:Y:S01]  /*6550*/  FFMA R77, R48, R54.reuse, R77 ;  /* 0x00000036304d7223 */ /* 0x080fe2000000004d */
[----:B----4-:R3:W4:Y:S01]  /*6560*/  LDS R131, [R25+0xa0] ;  /* 0x0000a00019837984 */ /* 0x0107220000000800 */
[CC--:B------:R-:W-:Y:S01]  /*6570*/  FFMA R75, R49.reuse, R54.reuse, R75 ;  /* 0x00000036314b7223 */ /* 0x0c0fe2000000004b */
[C---:B------:R-:W-:Y:S01]  /*6580*/  FFMA R73, R50.reuse, R54, R73 ;  /* 0x0000003632497223 */ /* 0x040fe20000000049 */
        /* <DEDUP_REMOVED lines=26> */
[----:B--2-4-:R-:W-:Y:S05]  /*6730*/  @!P0 BRA `(.L_x_9) ;  /* 0xffffffac00d88947 */ /* 0x014fea000383ffff */
[----:B------:R-:W-:Y:S01]  /*6740*/  UMOV UR4, UR28 ;  /* 0x0000001c00047c82 */ /* 0x000fe20008000000 */
[----:B------:R-:W-:-:S05]  /*6750*/  UMOV UR5, UR26 ;  /* 0x0000001a00057c82 */ /* 0x000fca0008000000 */
.L_x_8:
[----:B------:R-:W2:Y:S01]  /*6760*/  S2R R13, SR_TID.Y ;  /* 0x00000000000d7919 */ /* 0x000ea20000002200 */
[----:B------:R-:W2:Y:S01]  /*6770*/  LDCU UR6, c[0x0][0x360] ;  /* 0x00006c00ff0677ac */ /* 0x000ea20008000800 */
[-C--:B-1----:R-:W-:Y:S01]  /*6780*/  FFMA R62, R59, R45.reuse, R62 ;  /* 0x0000002d3b3e7223 */ /* 0x082fe2000000003e */
[-C--:B------:R-:W-:Y:S01]  /*6790*/  FFMA R115, R58, R45.reuse, R115 ;  /* 0x0000002d3a737223 */ /* 0x080fe20000000073 */
[----:B------:R-:W2:Y:S01]  /*67a0*/  S2R R14, SR_TID.X ;  /* 0x00000000000e7919 */ /* 0x000ea20000002100 */
[-C--:B------:R-:W-:Y:S01]  /*67b0*/  FFMA R120, R57, R45.reuse, R120 ;  /* 0x0000002d39787223 */ /* 0x080fe20000000078 */
[-C--:B------:R-:W-:Y:S01]  /*67c0*/  FFMA R113, R56, R45.reuse, R113 ;  /* 0x0000002d38717223 */ /* 0x080fe20000000071 */
[-C--:B------:R-:W-:Y:S01]  /*67d0*/  FFMA R122, R39, R45.reuse, R122 ;  /* 0x0000002d277a7223 */ /* 0x080fe2000000007a */
[-C--:B------:R-:W-:Y:S01]  /*67e0*/  FFMA R32, R38, R45.reuse, R117 ;  /* 0x0000002d26207223 */ /* 0x080fe20000000075 */
[CC--:B------:R-:W-:Y:S01]  /*67f0*/  FFMA R118, R37.reuse, R45.reuse, R118 ;  /* 0x0000002d25767223 */ /* 0x0c0fe20000000076 */
[C---:B------:R-:W-:Y:S01]  /*6800*/  FFMA R48, R36.reuse, R45, R61 ;  /* 0x0000002d24307223 */ /* 0x040fe2000000003d */
[-C--:B------:R-:W-:Y:S01]  /*6810*/  FFMA R125, R36, R46.reuse, R125 ;  /* 0x0000002e247d7223 */ /* 0x080fe2000000007d */
[-C--:B---3--:R-:W-:Y:S01]  /*6820*/  FFMA R33, R37, R46.reuse, R130 ;  /* 0x0000002e25217223 */ /* 0x088fe20000000082 */
        /* <DEDUP_REMOVED lines=23> */
[----:B--2---:R-:W-:-:S02]  /*69a0*/  IMAD R13, R13, UR6, R14 ;  /* 0x000000060d0d7c24 */ /* 0x004fc4000f8e020e */
[CC--:B------:R-:W-:Y:S01]  /*69b0*/  FFMA R46, R38.reuse, R41.reuse, R35 ;  /* 0x00000029262e7223 */ /* 0x0c0fe20000000023 */
[----:B------:R-:W-:Y:S01]  /*69c0*/  FFMA R49, R57, R42, R76 ;  /* 0x0000002a39317223 */ /* 0x000fe2000000004c */
[----:B------:R-:W-:Y:S01]  /*69d0*/  FFMA R47, R37, R40, R100 ;  /* 0x00000028252f7223 */ /* 0x000fe20000000064 */
[----:B------:R-:W-:Y:S01]  /*69e0*/  FFMA R44, R39, R41, R70 ;  /* 0x00000029272c7223 */ /* 0x000fe20000000046 */
[----:B------:R-:W-:Y:S01]  /*69f0*/  SHF.R.U32.HI R14, RZ, 0x1, R13 ;  /* 0x00000001ff0e7819 */ /* 0x000fe2000001160d */
[-C--:B------:R-:W-:Y:S01]  /*6a00*/  FFMA R35, R37, R42.reuse, R75 ;  /* 0x0000002a25237223 */ /* 0x080fe2000000004b */
[----:B------:R-:W-:Y:S01]  /*6a10*/  SHF.L.U32 R15, R13, 0x2, RZ ;  /* 0x000000020d0f7819 */ /* 0x000fe200000006ff */
[----:B------:R-:W-:Y:S01]  /*6a20*/  FFMA R76, R38, R43, R87 ;  /* 0x0000002b264c7223 */ /* 0x000fe20000000057 */
[----:B------:R-:W-:Y:S01]  /*6a30*/  LOP3.LUT R14, R14, 0x8, RZ, 0xc0, !PT ;  /* 0x000000080e0e7812 */ /* 0x000fe200078ec0ff */
[----:B------:R-:W-:Y:S01]  /*6a40*/  FFMA R55, R39, R42, R78 ;  /* 0x0000002a27377223 */ /* 0x000fe2000000004e */
[C---:B------:R-:W-:Y:S01]  /*6a50*/  FFMA R103, R58.reuse, R40, R103 ;  /* 0x000000283a677223 */ /* 0x040fe20000000067 */
[-C--:B------:R-:W-:Y:S01]  /*6a60*/  FFMA R67, R58, R41.reuse, R67 ;  /* 0x000000293a437223 */ /* 0x080fe20000000043 */
[----:B------:R-:W-:Y:S01]  /*6a70*/  LOP3.LUT R14, R14, 0x3fffe0, R13, 0xf8, !PT ;  /* 0x003fffe00e0e7812 */ /* 0x000fe200078ef80d */
[C---:B------:R-:W-:Y:S01]  /*6a80*/  FFMA R54, R37.reuse, R41, R72 ;  /* 0x0000002925367223 */ /* 0x040fe20000000048 */
[C---:B------:R-:W-:Y:S01]  /*6a90*/  FFMA R69, R58.reuse, R42, R69 ;  /* 0x0000002a3a457223 */ /* 0x040fe20000000045 */
[-C--:B------:R-:W-:Y:S01]  /*6aa0*/  FFMA R81, R58, R43.reuse, R81 ;  /* 0x0000002b3a517223 */ /* 0x080fe20000000051 */
[----:B------:R-:W-:Y:S01]  /*6ab0*/  LOP3.LUT R15, R14, 0x4, R15, 0xf8, !PT ;  /* 0x000000040e0f7812 */ /* 0x000fe200078ef80f */
[----:B------:R-:W-:Y:S01]  /*6ac0*/  FFMA R78, R37, R43, R88 ;  /* 0x0000002b254e7223 */ /* 0x000fe20000000058 */
[----:B------:R-:W-:Y:S01]  /*6ad0*/  SHF.L.U32 R14, R13, 0x3, RZ ;  /* 0x000000030d0e7819 */ /* 0x000fe200000006ff */
[----:B------:R-:W-:Y:S01]  /*6ae0*/  FFMA R97, R36, R40, R97 ;  /* 0x0000002824617223 */ /* 0x000fe20000000061 */
[-C--:B------:R-:W-:Y:S01]  /*6af0*/  FFMA R106, R59, R41.reuse, R106 ;  /* 0x000000293b6a7223 */ /* 0x080fe2000000006a */
[-C--:B------:R-:W-:Y:S01]  /*6b00*/  FFMA R74, R57, R41.reuse, R74 ;  /* 0x00000029394a7223 */ /* 0x080fe2000000004a */
[----:B------:R-:W-:Y:S01]  /*6b10*/  LOP3.LUT R51, R14, 0x70, RZ, 0xc0, !PT ;  /* 0x000000700e337812 */ /* 0x000fe200078ec0ff */
[-C--:B------:R-:W-:Y:S01]  /*6b20*/  FFMA R65, R56, R41.reuse, R65 ;  /* 0x0000002938417223 */ /* 0x080fe20000000041 */
[----:B------:R-:W-:Y:S01]  /*6b30*/  LEA R14, R15, UR4, 0x2 ;  /* 0x000000040f0e7c11 */ /* 0x000fe2000f8e10ff */
[----:B------:R-:W-:Y:S01]  /*6b40*/  FFMA R72, R36, R41, R79 ;  /* 0x0000002924487223 */ /* 0x000fe2000000004f */
[-C--:B------:R-:W-:Y:S01]  /*6b50*/  LEA R138, R138, R51.reuse, 0x8 ;  /* 0x000000338a8a7211 */ /* 0x080fe200078e40ff */
[----:B------:R-:W-:Y:S01]  /*6b60*/  FFMA R77, R36, R42, R77 ;  /* 0x0000002a244d7223 */ /* 0x000fe2000000004d */
[----:B------:R-:W-:Y:S01]  /*6b70*/  LEA R84, R84, R51, 0x8 ;  /* 0x0000003354547211 */ /* 0x000fe200078e40ff */
[----:B------:R-:W-:Y:S01]  /*6b80*/  LDS.128 R20, [R14+0x200] ;  /* 0x000200000e147984 */ /* 0x000fe20000000c00 */
[-C--:B------:R-:W-:Y:S01]  /*6b90*/  FFMA R52, R39, R43.reuse, R90 ;  /* 0x0000002b27347223 */ /* 0x080fe2000000005a */
[----:B------:R-:W-:Y:S01]  /*6ba0*/  FFMA R100, R36, R43, R85 ;  /* 0x0000002b24647223 */ /* 0x000fe20000000055 */
[----:B------:R-:W-:Y:S01]  /*6bb0*/  LEA R37, R9, R51, 0x8 ;  /* 0x0000003309257211 */ /* 0x000fe200078e40ff */
[----:B------:R-:W1:Y:S01]  /*6bc0*/  LDS.128 R24, [R138+UR5+0x80] ;  /* 0x000080058a187984 */ /* 0x000e620008000c00 */
[-C--:B------:R-:W-:Y:S01]  /*6bd0*/  FFMA R99, R38, R40.reuse, R99 ;  /* 0x0000002826637223 */ /* 0x080fe20000000063 */
[-C--:B------:R-:W-:Y:S01]  /*6be0*/  FFMA R101, R56, R40.reuse, R101 ;  /* 0x0000002838657223 */ /* 0x080fe20000000065 */
[-C--:B------:R-:W-:Y:S01]  /*6bf0*/  FFMA R104, R57, R40.reuse, R104 ;  /* 0x0000002839687223 */ /* 0x080fe20000000068 */
[----:B------:R-:W2:Y:S01]  /*6c00*/  LDS.128 R16, [R138+UR5] ;  /* 0x000000058a107984 */ /* 0x000ea20008000c00 */
[C---:B------:R-:W-:Y:S01]  /*6c10*/  FFMA R108, R59.reuse, R40, R108 ;  /* 0x000000283b6c7223 */ /* 0x040fe2000000006c */
[-C--:B------:R-:W-:Y:S01]  /*6c20*/  FFMA R73, R38, R42.reuse, R73 ;  /* 0x0000002a26497223 */ /* 0x080fe20000000049 */
[CC--:B------:R-:W-:Y:S01]  /*6c30*/  FFMA R71, R56.reuse, R42.reuse, R71 ;  /* 0x0000002a38477223 */ /* 0x0c0fe20000000047 */
[----:B------:R-:W3:Y:S01]  /*6c40*/  LDS.128 R28, [R14+0x240] ;  /* 0x000240000e1c7984 */ /* 0x000ee20000000c00 */
[C---:B------:R-:W-:Y:S01]  /*6c50*/  FFMA R80, R59.reuse, R42, R80 ;  /* 0x0000002a3b507223 */ /* 0x040fe20000000050 */
        /* <DEDUP_REMOVED lines=8> */
[-C--:B------:R-:W-:Y:S02]  /*6ce0*/  LEA R42, R4, R51.reuse, 0x8 ;  /* 0x00000033042a7211 */ /* 0x080fe400078e40ff */
[-C--:B------:R-:W-:Y:S02]  /*6cf0*/  LEA R3, R7, R51.reuse, 0x8 ;  /* 0x0000003307037211 */ /* 0x080fe400078e40ff */
[-C--:B------:R-:W-:Y:S02]  /*6d00*/  LEA R40, R6, R51.reuse, 0x8 ;  /* 0x0000003306287211 */ /* 0x080fe400078e40ff */
[----:B------:R-:W-:Y:S01]  /*6d10*/  LDS.128 R4, [R14+0x400] ;  /* 0x000400000e047984 */ /* 0x000fe20000000c00 */
[----:B------:R-:W-:-:S02]  /*6d20*/  LEA R38, R11, R51, 0x8 ;  /* 0x000000330b267211 */ /* 0x000fc400078e40ff */
[-C--:B------:R-:W-:Y:S02]  /*6d30*/  LEA R68, R68, R51.reuse, 0x8 ;  /* 0x0000003344447211 */ /* 0x080fe400078e40ff */
[-C--:B------:R-:W-:Y:S01]  /*6d40*/  LEA R66, R66, R51.reuse, 0x8 ;  /* 0x0000003342427211 */ /* 0x080fe200078e40ff */
[----:B----4-:R-:W-:Y:S01]  /*6d50*/  UISETP.GT.U32.AND UP0, UPT, UR4, 0x1, UPT ;  /* 0x000000010400788c */ /* 0x010fe2000bf04070 */
[-C--:B------:R-:W-:Y:S02]  /*6d60*/  LEA R64, R64, R51.reuse, 0x8 ;  /* 0x0000003340407211 */ /* 0x080fe400078e40ff */
[----:B------:R-:W-:Y:S02]  /*6d70*/  LEA R12, R12, R51, 0x8 ;  /* 0x000000330c0c7211 */ /* 0x000fe400078e40ff */
[----:B------:R-:W-:Y:S01]  /*6d80*/  SHF.L.U32 R13, R13, 0x1, RZ ;  /* 0x000000010d0d7819 */ /* 0x000fe200000006ff */
[C---:B-1----:R-:W-:Y:S01]  /*6d90*/  FFMA R58, R23.reuse, R24, R53 ;  /* 0x00000018173a7223 */ /* 0x042fe20000000035 */
[C---:B------:R-:W-:Y:S01]  /*6da0*/  FFMA R53, R22.reuse, R27, R76 ;  /* 0x0000001b16357223 */ /* 0x040fe2000000004c */
[CC--:B------:R-:W-:Y:S01]  /*6db0*/  FFMA R88, R23.reuse, R25.reuse, R44 ;  /* 0x0000001917587223 */ /* 0x0c0fe2000000002c */
[C---:B------:R-:W-:Y:S01]  /*6dc0*/  FFMA R87, R22.reuse, R25, R46 ;  /* 0x0000001916577223 */ /* 0x040fe2000000002e */
[C---:B--2---:R-:W-:Y:S01]  /*6dd0*/  FFMA R70, R23.reuse, R19, R92 ;  /* 0x0000001317467223 */ /* 0x044fe2000000005c */
[C---:B------:R-:W-:Y:S01]  /*6de0*/  FFMA R9, R22.reuse, R16, R111 ;  /* 0x0000001016097223 */ /* 0x040fe2000000006f */
[-C--:B------:R-:W-:Y:S01]  /*6df0*/  FFMA R8, R23, R18.reuse, R45 ;  /* 0x0000001217087223 */ /* 0x080fe2000000002d */
[C---:B------:R-:W-:Y:S01]  /*6e00*/  FFMA R111, R22.reuse, R17, R32 ;  /* 0x00000011166f7223 */ /* 0x040fe20000000020 */
[C---:B------:R-:W-:Y:S01]  /*6e10*/  FFMA R63, R22.reuse, R19, R34 ;  /* 0x00000013163f7223 */ /* 0x040fe20000000022 */
[C---:B------:R-:W-:Y:S01]  /*6e20*/  FFMA R10, R21.reuse, R18, R33 ;  /* 0x00000012150a7223 */ /* 0x040fe20000000021 */
[C---:B------:R-:W-:Y:S01]  /*6e30*/  FFMA R76, R21.reuse, R24, R47 ;  /* 0x00000018154c7223 */ /* 0x040fe2000000002f */
[----:B------:R-:W-:Y:S01]  /*6e40*/  FFMA R92, R21, R26, R35 ;  /* 0x0000001a155c7223 */ /* 0x000fe20000000023 */
[----:B------:R-:W-:Y:S01]  /*6e50*/  LDS.128 R44, [R14+0x440] ;  /* 0x000440000e2c7984 */ /* 0x000fe20000000c00 */
[C---:B------:R-:W-:Y:S01]  /*6e60*/  FFMA R112, R23.reuse, R16, R112 ;  /* 0x0000001017707223 */ /* 0x040fe20000000070 */
[C---:B------:R-:W-:Y:S01]  /*6e70*/  FFMA R116, R23.reuse, R17, R122 ;  /* 0x0000001117747223 */ /* 0x040fe2000000007a */
[CC--:B------:R-:W-:Y:S01]  /*6e80*/  FFMA R56, R23.reuse, R26.reuse, R55 ;  /* 0x0000001a17387223 */ /* 0x0c0fe20000000037 */
[----:B------:R-:W1:Y:S01]  /*6e90*/  LDS.128 R32, [R84+UR5] ;  /* 0x0000000554207984 */ /* 0x000e620008000c00 */
[----:B------:R-:W-:Y:S01]  /*6ea0*/  FFMA R52, R23, R27, R52 ;  /* 0x0000001b17347223 */ /* 0x000fe20000000034 */
[-C--:B------:R-:W-:Y:S01]  /*6eb0*/  FFMA R57, R22, R26.reuse, R73 ;  /* 0x0000001a16397223 */ /* 0x080fe20000000049 */
[C---:B------:R-:W-:Y:S01]  /*6ec0*/  FFMA R90, R21.reuse, R25, R54 ;  /* 0x00000019155a7223 */ /* 0x040fe20000000036 */
[----:B------:R-:W-:Y:S01]  /*6ed0*/  FFMA R59, R20, R26, R77 ;  /* 0x0000001a143b7223 */ /* 0x000fe2000000004d */
[C---:B------:R-:W-:Y:S01]  /*6ee0*/  FFMA R123, R22.reuse, R18, R123 ;  /* 0x00000012167b7223 */ /* 0x040fe2000000007b */
[----:B------:R-:W-:Y:S01]  /*6ef0*/  FFMA R75, R22, R24, R99 ;  /* 0x00000018164b7223 */ /* 0x000fe20000000063 */
[CC--:B------:R-:W-:Y:S01]  /*6f00*/  FFMA R114, R21.reuse, R16.reuse, R114 ;  /* 0x0000001015727223 */ /* 0x0c0fe20000000072 */
        /* <DEDUP_REMOVED lines=9> */
[----:B------:R-:W-:Y:S01]  /*6fa0*/  FFMA R55, R20, R27, R100 ;  /* 0x0000001b14377223 */ /* 0x000fe20000000064 */
[----:B---3--:R-:W-:Y:S01]  /*6fb0*/  FFMA R77, R30, R18, R119 ;  /* 0x000000121e4d7223 */ /* 0x008fe20000000077 */
        /* <DEDUP_REMOVED lines=15> */
[----:B------:R-:W-:Y:S01]  /*70b0*/  FFMA R124, R29, R24, R104 ;  /* 0x000000181d7c7223 */ /* 0x000fe20000000068 */
[----:B------:R-:W2:Y:S01]  /*70c0*/  LDS.128 R16, [R84+UR5+0x80] ;  /* 0x0000800554107984 */ /* 0x000ea20008000c00 */
[-C--:B------:R-:W-:Y:S01]  /*70d0*/  FFMA R128, R31, R25.reuse, R106 ;  /* 0x000000191f807223 */ /* 0x080fe2000000006a */
[C---:B------:R-:W-:Y:S01]  /*70e0*/  FFMA R130, R29.reuse, R25, R74 ;  /* 0x000000191d827223 */ /* 0x040fe2000000004a */
[C---:B------:R-:W-:Y:S01]  /*70f0*/  FFMA R96, R29.reuse, R26, R49 ;  /* 0x0000001a1d607223 */ /* 0x040fe20000000031 */
[----:B------:R-:W-:Y:S01]  /*7100*/  FFMA R102, R29, R27, R86 ;  /* 0x0000001b1d667223 */ /* 0x000fe20000000056 */
[-C--:B------:R-:W-:Y:S01]  /*7110*/  FFMA R101, R28, R24.reuse, R101 ;  /* 0x000000181c657223 */ /* 0x080fe20000000065 */
[CC--:B------:R-:W-:Y:S01]  /*7120*/  FFMA R103, R30.reuse, R24.reuse, R103 ;  /* 0x000000181e677223 */ /* 0x0c0fe20000000067 */
[C---:B------:R-:W-:Y:S01]  /*7130*/  FFMA R126, R31.reuse, R24, R108 ;  /* 0x000000181f7e7223 */ /* 0x040fe2000000006c */
[-C--:B------:R-:W-:Y:S01]  /*7140*/  FFMA R85, R30, R25.reuse, R67 ;  /* 0x000000191e557223 */ /* 0x080fe20000000043 */
[C---:B------:R-:W-:Y:S01]  /*7150*/  FFMA R91, R28.reuse, R25, R65 ;  /* 0x000000191c5b7223 */ /* 0x040fe20000000041 */
        /* <DEDUP_REMOVED lines=20> */
[----:B------:R-:W-:Y:S01]  /*72a0*/  FFMA R24, R45, R34, R50 ;  /* 0x000000222d187223 */ /* 0x000fe20000000032 */
[----:B------:R-:W-:Y:S01]  /*72b0*/  LDS.128 R20, [R14+0x600] ;  /* 0x000600000e147984 */ /* 0x000fe20000000c00 */
[----:B------:R-:W-:Y:S01]  /*72c0*/  FFMA R109, R4, R35, R79 ;  /* 0x00000023046d7223 */ /* 0x000fe2000000004f */
[----:B------:R-:W-:Y:S01]  /*72d0*/  FFMA R114, R47, R33, R62 ;  /* 0x000000212f727223 */ /* 0x000fe2000000003e */
[-C--:B------:R-:W-:Y:S01]  /*72e0*/  FFMA R108, R5, R35.reuse, R94 ;  /* 0x00000023056c7223 */ /* 0x080fe2000000005e */
[----:B------:R-:W1:Y:S01]  /*72f0*/  LDS.128 R48, [R68+UR5] ;  /* 0x0000000544307984 */ /* 0x000e620008000c00 */
[-C--:B------:R-:W-:Y:S01]  /*7300*/  FFMA R112, R47, R35.reuse, R72 ;  /* 0x000000232f707223 */ /* 0x080fe20000000048 */
[----:B------:R-:W-:Y:S01]  /*7310*/  FFMA R67, R46, R35, R93 ;  /* 0x000000232e437223 */ /* 0x000fe2000000005d */
[----:B------:R-:W-:Y:S01]  /*7320*/  FFMA R116, R7, R33, R116 ;  /* 0x0000002107747223 */ /* 0x000fe20000000074 */
[----:B------:R-:W3:Y:S01]  /*7330*/  LDS.128 R8, [R14+0x640] ;  /* 0x000640000e087984 */ /* 0x000ee20000000c00 */
[CC--:B--2---:R-:W-:Y:S01]  /*7340*/  FFMA R79, R44.reuse, R16.reuse, R101 ;  /* 0x000000102c4f7223 */ /* 0x0c4fe20000000065 */
[----:B------:R-:W-:Y:S01]  /*7350*/  FFMA R101, R44, R19, R29 ;  /* 0x000000132c657223 */ /* 0x000fe2000000001d */
[----:B------:R-:W-:Y:S01]  /*7360*/  FFMA R83, R46, R17, R85 ;  /* 0x000000112e537223 */ /* 0x000fe20000000055 */
[----:B------:R2:W4:Y:S01]  /*7370*/  LDS.128 R28, [R68+UR5+0x80] ;  /* 0x00008005441c7984 */ /* 0x0005220008000c00 */
[-C--:B------:R-:W-:Y:S01]  /*7380*/  FFMA R111, R6, R33.reuse, R111 ;  /* 0x00000021066f7223 */ /* 0x080fe2000000006f */
[----:B------:R-:W-:Y:S01]  /*7390*/  FFMA R118, R5, R33, R118 ;  /* 0x0000002105767223 */ /* 0x000fe20000000076 */
[-C--:B------:R-:W-:Y:S01]  /*73a0*/  FFMA R62, R7, R35.reuse, R70 ;  /* 0x00000023073e7223 */ /* 0x080fe20000000046 */
[----:B------:R-:W-:Y:S01]  /*73b0*/  FFMA R72, R45, R35, R78 ;  /* 0x000000232d487223 */ /* 0x000fe2000000004e */
[-C--:B------:R-:W-:Y:S01]  /*73c0*/  FFMA R74, R5, R16.reuse, R76 ;  /* 0x00000010054a7223 */ /* 0x080fe2000000004c */
[----:B------:R-:W-:Y:S01]  /*73d0*/  FFMA R81, R46, R16, R103 ;  /* 0x000000102e517223 */ /* 0x000fe20000000067 */
[----:B------:R-:W-:Y:S01]  /*73e0*/  FFMA R85, R44, R17, R91 ;  /* 0x000000112c557223 */ /* 0x000fe2000000005b */
[-C--:B------:R-:W-:Y:S01]  /*73f0*/  FFMA R93, R6, R18.reuse, R57 ;  /* 0x00000012065d7223 */ /* 0x080fe20000000039 */
[C---:B------:R-:W-:Y:S01]  /*7400*/  FFMA R94, R7.reuse, R18, R56 ;  /* 0x00000012075e7223 */ /* 0x040fe20000000038 */
[-C--:B------:R-:W-:Y:S01]  /*7410*/  FFMA R61, R4, R34.reuse, R61 ;  /* 0x00000022043d7223 */ /* 0x080fe2000000003d */
[C---:B------:R-:W-:Y:S01]  /*7420*/  FFMA R65, R6.reuse, R34, R123 ;  /* 0x0000002206417223 */ /* 0x040fe2000000007b */
[----:B------:R-:W-:Y:S01]  /*7430*/  FFMA R63, R6, R35, R63 ;  /* 0x00000023063f7223 */ /* 0x000fe2000000003f */
        /* <DEDUP_REMOVED lines=8> */
[----:B------:R-:W-:Y:S01]  /*74c0*/  FFMA R92, R5, R18, R92 ;  /* 0x00000012055c7223 */ /* 0x000fe2000000005c */
[-C--:B------:R-:W-:Y:S01]  /*74d0*/  FFMA R52, R7, R19.reuse, R52 ;  /* 0x0000001307347223 */ /* 0x080fe20000000034 */
[-C--:B------:R-:W-:Y:S01]  /*74e0*/  FFMA R53, R6, R19.reuse, R53 ;  /* 0x0000001306357223 */ /* 0x080fe20000000035 */
[-C--:B------:R-:W-:Y:S01]  /*74f0*/  FFMA R56, R5, R19.reuse, R54 ;  /* 0x0000001305387223 */ /* 0x080fe20000000036 */
[----:B------:R-:W-:Y:S01]  /*7500*/  FFMA R103, R4, R19, R55 ;  /* 0x0000001304677223 */ /* 0x000fe20000000037 */
[-C--:B------:R-:W-:Y:S01]  /*7510*/  FFMA R80, R45, R16.reuse, R124 ;  /* 0x000000102d507223 */ /* 0x080fe2000000007c */
[----:B------:R-:W-:Y:S01]  /*7520*/  LDS.128 R4, [R14+0x800] ;  /* 0x000800000e047984 */ /* 0x000fe20000000c00 */
[C---:B------:R-:W-:Y:S01]  /*7530*/  FFMA R82, R47.reuse, R16, R126 ;  /* 0x000000102f527223 */ /* 0x040fe2000000007e */
[-C--:B------:R-:W-:Y:S01]  /*7540*/  FFMA R84, R47, R17.reuse, R128 ;  /* 0x000000112f547223 */ /* 0x080fe20000000080 */
[----:B------:R-:W-:Y:S01]  /*7550*/  FFMA R86, R45, R17, R130 ;  /* 0x000000112d567223 */ /* 0x000fe20000000082 */
[----:B------:R-:W-:Y:S01]  /*7560*/  FFMA R95, R44, R18, R95 ;  /* 0x000000122c5f7223 */ /* 0x000fe2000000005f */
[-C--:B-1----:R-:W-:Y:S01]  /*7570*/  FFMA R33, R20, R49.reuse, R27 ;  /* 0x0000003114217223 */ /* 0x082fe2000000001b */
[----:B------:R-:W-:Y:S01]  /*7580*/  FFMA R70, R23, R50, R26 ;  /* 0x0000003217467223 */ /* 0x000fe2000000001a */
[-C--:B------:R-:W-:Y:S01]  /*7590*/  FFMA R96, R45, R18.reuse, R96 ;  /* 0x000000122d607223 */ /* 0x080fe20000000060 */
[----:B------:R-:W-:Y:S01]  /*75a0*/  FFMA R97, R46, R18, R97 ;  /* 0x000000122e617223 */ /* 0x000fe20000000061 */
[----:B---3--:R-:W-:Y:S01]  /*75b0*/  FFMA R57, R10, R49, R25 ;  /* 0x000000310a397223 */ /* 0x008fe20000000019 */
[----:B------:R-:W-:Y:S01]  /*75c0*/  FFMA R76, R9, R50, R24 ;  /* 0x00000032094c7223 */ /* 0x000fe20000000018 */
[C---:B------:R-:W-:Y:S01]  /*75d0*/  FFMA R98, R47.reuse, R18, R98 ;  /* 0x000000122f627223 */ /* 0x040fe20000000062 */
[----:B------:R-:W1:Y:S01]  /*75e0*/  LDS.128 R24, [R66+UR5] ;  /* 0x0000000542187984 */ /* 0x000e620008000c00 */
[-C--:B------:R-:W-:Y:S01]  /*75f0*/  FFMA R100, R47, R19.reuse, R100 ;  /* 0x000000132f647223 */ /* 0x080fe20000000064 */
[-C--:B------:R-:W-:Y:S01]  /*7600*/  FFMA R99, R46, R19.reuse, R99 ;  /* 0x000000132e637223 */ /* 0x080fe20000000063 */
[----:B------:R-:W-:Y:S01]  /*7610*/  FFMA R102, R45, R19, R102 ;  /* 0x000000132d667223 */ /* 0x000fe20000000066 */
[-C--:B------:R-:W-:Y:S01]  /*7620*/  FFMA R69, R44, R34.reuse, R121 ;  /* 0x000000222c457223 */ /* 0x080fe20000000079 */
[----:B------:R-:W3:Y:S01]  /*7630*/  LDS.128 R16, [R14+0x840] ;  /* 0x000840000e107984 */ /* 0x000ee20000000c00 */
[-C--:B------:R-:W-:Y:S01]  /*7640*/  FFMA R77, R46, R34.reuse, R77 ;  /* 0x000000222e4d7223 */ /* 0x080fe2000000004d */
[----:B------:R-:W-:Y:S01]  /*7650*/  FFMA R104, R47, R34, R132 ;  /* 0x000000222f687223 */ /* 0x000fe20000000084 */
[----:B------:R-:W-:Y:S01]  /*7660*/  FFMA R71, R44, R35, R119 ;  /* 0x000000232c477223 */ /* 0x000fe20000000077 */
[-C--:B------:R-:W-:Y:S01]  /*7670*/  FFMA R35, R22, R48.reuse, R115 ;  /* 0x0000003016237223 */ /* 0x080fe20000000073 */
[----:B------:R-:W-:Y:S01]  /*7680*/  FFMA R34, R23, R48, R122 ;  /* 0x0000003017227223 */ /* 0x000fe2000000007a */
[----:B------:R-:W-:Y:S01]  /*7690*/  FFMA R32, R21, R50, R32 ;  /* 0x0000003215207223 */ /* 0x000fe20000000020 */
[-C--:B------:R-:W-:Y:S01]  /*76a0*/  FFMA R45, R8, R48.reuse, R117 ;  /* 0x00000030082d7223 */ /* 0x080fe20000000075 */
[-C--:B------:R-:W-:Y:S01]  /*76b0*/  FFMA R44, R9, R48.reuse, R120 ;  /* 0x00000030092c7223 */ /* 0x080fe20000000078 */
[-C--:B------:R-:W-:Y:S01]  /*76c0*/  FFMA R107, R10, R48.reuse, R107 ;  /* 0x000000300a6b7223 */ /* 0x080fe2000000006b */
[C---:B------:R-:W-:Y:S01]  /*76d0*/  FFMA R106, R11.reuse, R48, R106 ;  /* 0x000000300b6a7223 */ /* 0x040fe2000000006a */
[-C--:B------:R-:W-:Y:S01]  /*76e0*/  FFMA R58, R11, R49.reuse, R114 ;  /* 0x000000310b3a7223 */ /* 0x080fe20000000072 */
[-C--:B------:R-:W-:Y:S01]  /*76f0*/  FFMA R60, R9, R49.reuse, R60 ;  /* 0x00000031093c7223 */ /* 0x080fe2000000003c */
[C---:B------:R-:W-:Y:S01]  /*7700*/  FFMA R105, R8.reuse, R49, R105 ;  /* 0x0000003108697223 */ /* 0x040fe20000000069 */
[-C--:B------:R-:W-:Y:S01]  /*7710*/  FFMA R69, R8, R50.reuse, R69 ;  /* 0x0000003208457223 */ /* 0x080fe20000000045 */
[CC--:B------:R-:W-:Y:S01]  /*7720*/  FFMA R77, R10.reuse, R50.reuse, R77 ;  /* 0x000000320a4d7223 */ /* 0x0c0fe2000000004d */
[C---:B------:R-:W-:Y:S01]  /*7730*/  FFMA R104, R11.reuse, R50, R104 ;  /* 0x000000320b687223 */ /* 0x040fe20000000068 */
[-C--:B--2---:R-:W-:Y:S01]  /*7740*/  FFMA R68, R11, R51.reuse, R112 ;  /* 0x000000330b447223 */ /* 0x084fe20000000070 */
[-C--:B------:R-:W-:Y:S01]  /*7750*/  FFMA R67, R10, R51.reuse, R67 ;  /* 0x000000330a437223 */ /* 0x080fe20000000043 */
[CC--:B------:R-:W-:Y:S01]  /*7760*/  FFMA R72, R9.reuse, R51.reuse, R72 ;  /* 0x0000003309487223 */ /* 0x0c0fe20000000048 */
[C---:B------:R-:W-:Y:S01]  /*7770*/  FFMA R71, R8.reuse, R51, R71 ;  /* 0x0000003308477223 */ /* 0x040fe20000000047 */
[-C--:B----4-:R-:W-:Y:S01]  /*7780*/  FFMA R79, R8, R28.reuse, R79 ;  /* 0x0000001c084f7223 */ /* 0x090fe2000000004f */
        /* <DEDUP_REMOVED lines=16> */
[----:B------:R-:W-:Y:S01]  /*7890*/  FFMA R110, R21, R48, R110 ;  /* 0x00000030156e7223 */ /* 0x000fe2000000006e */
[C---:B------:R-:W-:Y:S01]  /*78a0*/  FFMA R59, R22.reuse, R51, R63 ;  /* 0x00000033163b7223 */ /* 0x040fe2000000003f */
[----:B------:R2:W4:Y:S01]  /*78b0*/  LDS.128 R8, [R66+UR5+0x80] ;  /* 0x0000800542087984 */ /* 0x0005220008000c00 */
[-C--:B------:R-:W-:Y:S01]  /*78c0*/  FFMA R46, R23, R49.reuse, R116 ;  /* 0x00000031172e7223 */ /* 0x080fe20000000074 */
[-C--:B------:R-:W-:Y:S01]  /*78d0*/  FFMA R47, R22, R49.reuse, R111 ;  /* 0x00000031162f7223 */ /* 0x080fe2000000006f */
[----:B------:R-:W-:Y:S01]  /*78e0*/  FFMA R48, R21, R49, R118 ;  /* 0x0000003115307223 */ /* 0x000fe20000000076 */
[-C--:B------:R-:W-:Y:S01]  /*78f0*/  FFMA R61, R20, R50.reuse, R61 ;  /* 0x00000032143d7223 */ /* 0x080fe2000000003d */
        /* <DEDUP_REMOVED lines=20> */
[-C--:B-1----:R-:W-:Y:S01]  /*7a40*/  FFMA R51, R6, R24.reuse, R35 ;  /* 0x0000001806337223 */ /* 0x082fe20000000023 */
[----:B------:R-:W-:Y:S01]  /*7a50*/  FFMA R50, R7, R24, R34 ;  /* 0x0000001807327223 */ /* 0x000fe20000000022 */
[CC--:B------:R-:W-:Y:S01]  /*7a60*/  FFMA R49, R4.reuse, R25.reuse, R33 ;  /* 0x0000001904317223 */ /* 0x0c0fe20000000021 */
[C---:B--2---:R-:W-:Y:S01]  /*7a70*/  FFMA R66, R5.reuse, R26, R32 ;  /* 0x0000001a05427223 */ /* 0x044fe20000000020 */
[----:B------:R-:W-:Y:S01]  /*7a80*/  LDS.128 R20, [R14+0xa00] ;  /* 0x000a00000e147984 */ /* 0x000fe20000000c00 */
[-C--:B------:R-:W-:Y:S01]  /*7a90*/  FFMA R55, R4, R24.reuse, R55 ;  /* 0x0000001804377223 */ /* 0x080fe20000000037 */
[-C--:B------:R-:W-:Y:S01]  /*7aa0*/  FFMA R52, R5, R24.reuse, R110 ;  /* 0x0000001805347223 */ /* 0x080fe2000000006e */
[-C--:B---3--:R-:W-:Y:S01]  /*7ab0*/  FFMA R45, R16, R24.reuse, R45 ;  /* 0x00000018102d7223 */ /* 0x088fe2000000002d */
[----:B------:R-:W1:Y:S01]  /*7ac0*/  LDS.128 R32, [R64+UR5] ;  /* 0x0000000540207984 */ /* 0x000e620008000c00 */
[-C--:B------:R-:W-:Y:S01]  /*7ad0*/  FFMA R44, R17, R24.reuse, R44 ;  /* 0x00000018112c7223 */ /* 0x080fe2000000002c */
[-C--:B------:R-:W-:Y:S01]  /*7ae0*/  FFMA R107, R18, R24.reuse, R107 ;  /* 0x00000018126b7223 */ /* 0x080fe2000000006b */
[----:B------:R-:W-:Y:S01]  /*7af0*/  FFMA R106, R19, R24, R106 ;  /* 0x00000018136a7223 */ /* 0x000fe2000000006a */
[----:B------:R-:W2:Y:S01]  /*7b00*/  LDS.128 R28, [R14+0xa40] ;  /* 0x000a40000e1c7984 */ /* 0x000ea20000000c00 */
        /* <DEDUP_REMOVED lines=23> */
[----:B------:R3:W4:Y:S01]  /*7c80*/  LDS.128 R24, [R64+UR5+0x80] ;  /* 0x0000800540187984 */ /* 0x0007220008000c00 */
        /* <DEDUP_REMOVED lines=60> */
[-C--:B---3--:R-:W-:Y:S01]  /*8050*/  FFMA R64, R21, R35.reuse, R108 ;  /* 0x0000002315407223 */ /* 0x088fe2000000006c */
        /* <DEDUP_REMOVED lines=44> */
[-C--:B--2---:R-:W-:Y:S01]  /*8320*/  FFMA R45, R8, R16.reuse, R45 ;  /* 0x00000010082d7223 */ /* 0x084fe2000000002d */
[-C--:B------:R-:W-:Y:S01]  /*8330*/  FFMA R44, R9, R16.reuse, R44 ;  /* 0x00000010092c7223 */ /* 0x080fe2000000002c */
[----:B---3--:R-:W-:Y:S01]  /*8340*/  FFMA R43, R10, R16, R107 ;  /* 0x000000100a2b7223 */ /* 0x008fe2000000006b */
[-C--:B------:R-:W-:Y:S01]  /*8350*/  FFMA R46, R7, R17.reuse, R46 ;  /* 0x00000011072e7223 */ /* 0x080fe2000000002e */
        /* <DEDUP_REMOVED lines=13> */
[C---:B------:R-:W-:Y:S01]  /*8430*/  FFMA R16, R11.reuse, R16, R106 ;  /* 0x000000100b107223 */ /* 0x040fe2000000006a */
[----:B------:R-:W-:Y:S01]  /*8440*/  FFMA R17, R8, R17, R105 ;  /* 0x0000001108117223 */ /* 0x000fe20000000069 */
[C---:B------:R-:W-:Y:S01]  /*8450*/  FFMA R18, R11.reuse, R18, R104 ;  /* 0x000000120b127223 */ /* 0x040fe20000000068 */
[----:B------:R-:W2:Y:S01]  /*8460*/  LDS.128 R24, [R14+0xe00] ;  /* 0x000e00000e187984 */ /* 0x000ea20000000c00 */
[-C--:B------:R-:W-:Y:S01]  /*8470*/  FFMA R68, R11, R19.reuse, R68 ;  /* 0x000000130b447223 */ /* 0x080fe20000000044 */
        /* <DEDUP_REMOVED lines=20> */
[----:B------:R1:W3:Y:S01]  /*85c0*/  LDS.128 R8, [R42+UR5+0x80] ;  /* 0x000080052a087984 */ /* 0x0002e20008000c00 */
        /* <DEDUP_REMOVED lines=19> */
[C---:B-1----:R-:W-:Y:S01]  /*8700*/  FFMA R42, R31.reuse, R20, R16 ;  /* 0x000000141f2a7223 */ /* 0x042fe20000000010 */
[-C--:B------:R-:W-:Y:S01]  /*8710*/  FFMA R105, R28, R21.reuse, R17 ;  /* 0x000000151c697223 */ /* 0x080fe20000000011 */
[----:B------:R-:W-:Y:S01]  /*8720*/  FFMA R104, R31, R22, R18 ;  /* 0x000000161f687223 */ /* 0x000fe20000000012 */
[----:B------:R-:W-:Y:S01]  /*8730*/  LDS.128 R4, [R41+UR5] ;  /* 0x0000000529047984 */ /* 0x000fe20008000c00 */
[-C--:B--2---:R-:W-:Y:S01]  /*8740*/  FFMA R55, R24, R20.reuse, R55 ;  /* 0x0000001418377223 */ /* 0x084fe20000000037 */
[-C--:B------:R-:W-:Y:S01]  /*8750*/  FFMA R52, R25, R20.reuse, R52 ;  /* 0x0000001419347223 */ /* 0x080fe20000000034 */
[-C--:B------:R-:W-:Y:S01]  /*8760*/  FFMA R51, R26, R20.reuse, R51 ;  /* 0x000000141a337223 */ /* 0x080fe20000000033 */
[----:B------:R-:W1:Y:S01]  /*8770*/  LDS.128 R16, [R14+0x1000] ;  /* 0x001000000e107984 */ /* 0x000e620000000c00 */
[-C--:B------:R-:W-:Y:S01]  /*8780*/  FFMA R50, R27, R20.reuse, R50 ;  /* 0x000000141b327223 */ /* 0x080fe20000000032 */
[-C--:B------:R-:W-:Y:S01]  /*8790*/  FFMA R45, R28, R20.reuse, R45 ;  /* 0x000000141c2d7223 */ /* 0x080fe2000000002d */
[-C--:B------:R-:W-:Y:S01]  /*87a0*/  FFMA R44, R29, R20.reuse, R44 ;  /* 0x000000141d2c7223 */ /* 0x080fe2000000002c */
[----:B------:R-:W2:Y:S01]  /*87b0*/  LDS.128 R32, [R14+0x1040] ;  /* 0x001040000e207984 */ /* 0x000ea20000000c00 */
        /* <DEDUP_REMOVED lines=88> */
[----:B------:R-:W2:Y:S01]  /*8d40*/  LDS.128 R28, [R14+0x1240] ;  /* 0x001240000e1c7984 */ /* 0x000ea20000000c00 */
        /* <DEDUP_REMOVED lines=39> */
[----:B------:R-:W-:Y:S01]  /*8fc0*/  LDS.128 R16, [R36+UR5] ;  /* 0x0000000524107984 */ /* 0x000fe20008000c00 */
[-C--:B------:R-:W-:Y:S01]  /*8fd0*/  FFMA R50, R27, R8.reuse, R50 ;  /* 0x000000081b327223 */ /* 0x080fe20000000032 */
[-C--:B--2---:R-:W-:Y:S01]  /*8fe0*/  FFMA R45, R28, R8.reuse, R45 ;  /* 0x000000081c2d7223 */ /* 0x084fe2000000002d */
[-C--:B------:R-:W-:Y:S01]  /*8ff0*/  FFMA R44, R29, R8.reuse, R44 ;  /* 0x000000081d2c7223 */ /* 0x080fe2000000002c */
[----:B------:R-:W1:Y:S01]  /*9000*/  LDS.128 R20, [R14+0x1400] ;  /* 0x001400000e147984 */ /* 0x000e620000000c00 */
        /* <DEDUP_REMOVED lines=54> */
[----:B------:R-:W2:Y:S01]  /*9370*/  LDS.128 R8, [R36+UR5+0x80] ;  /* 0x0000800524087984 */ /* 0x000ea20008000c00 */
        /* <DEDUP_REMOVED lines=10> */
[-C--:B------:R-:W-:Y:S01]  /*9420*/  FFMA R45, R32, R16.reuse, R45 ;  /* 0x00000010202d7223 */ /* 0x080fe2000000002d */
        /* <DEDUP_REMOVED lines=29> */
[----:B------:R-:W2:Y:S01]  /*9600*/  LDS.128 R16, [R37+UR5+0x80] ;  /* 0x0000800525107984 */ /* 0x000ea20008000c00 */
        /* <DEDUP_REMOVED lines=63> */
[----:B------:R-:W3:Y:S01]  /*9a00*/  LDS.128 R32, [R14+0x1840] ;  /* 0x001840000e207984 */ /* 0x000ee20000000c00 */
        /* <DEDUP_REMOVED lines=41> */
[-C--:B---3--:R-:W-:Y:S01]  /*9ca0*/  FFMA R45, R32, R8.reuse, R45 ;  /* 0x00000008202d7223 */ /* 0x088fe2000000002d */
        /* <DEDUP_REMOVED lines=65> */
[----:B------:R-:W-:Y:S01]  /*a0c0*/  LDS.128 R4, [R14+0x1c00] ;  /* 0x001c00000e047984 */ /* 0x000fe20000000c00 */
        /* <DEDUP_REMOVED lines=30> */
[CC--:B--2---:R-:W-:Y:S01]  /*a2b0*/  FFMA R42, R17.reuse, R11.reuse, R56 ;  /* 0x0000000b112a7223 */ /* 0x0c4fe20000000038 */
        /* <DEDUP_REMOVED lines=15> */
[----:B-1----:R-:W-:Y:S01]  /*a3b0*/  FFMA R56, R23, R32, R24 ;  /* 0x0000002017387223 */ /* 0x002fe20000000018 */
        /* <DEDUP_REMOVED lines=29> */
[----:B------:R-:W3:Y:S01]  /*a590*/  LDS.128 R36, [R39+UR5+0x80] ;  /* 0x0000800527247984 */ /* 0x000ee20008000c00 */
[-C--:B------:R-:W-:Y:S01]  /*a5a0*/  FFMA R106, R6, R33.reuse, R47 ;  /* 0x00000021066a7223 */ /* 0x080fe2000000002f */
[-C--:B------:R-:W-:Y:S01]  /*a5b0*/  FFMA R44, R4, R33.reuse, R107 ;  /* 0x00000021042c7223 */ /* 0x080fe2000000006b */
[-C--:B------:R-:W-:Y:S01]  /*a5c0*/  FFMA R58, R23, R33.reuse, R58 ;  /* 0x00000021173a7223 */ /* 0x080fe2000000003a */
[----:B------:R4:W5:Y:S01]  /*a5d0*/  LDS.128 R8, [R40+UR5+0x80] ;  /* 0x0000800528087984 */ /* 0x0009620008000c00 */
        /* <DEDUP_REMOVED lines=18> */
[----:B------:R-:W-:Y:S01]  /*a700*/  LOP3.LUT R13, R13, 0x1c, RZ, 0xc0, !PT ;  /* 0x0000001c0d0d7812 */ /* 0x000fe200078ec0ff */
[-C--:B-1----:R-:W-:Y:S01]  /*a710*/  FFMA R48, R24, R16.reuse, R53 ;  /* 0x0000001018307223 */ /* 0x082fe20000000035 */
[C---:B------:R-:W-:Y:S01]  /*a720*/  FFMA R51, R27.reuse, R16, R50 ;  /* 0x000000101b337223 */ /* 0x040fe20000000032 */
[CC--:B------:R-:W-:Y:S01]  /*a730*/  FFMA R47, R27.reuse, R17.reuse, R46 ;  /* 0x000000111b2f7223 */ /* 0x0c0fe2000000002e */
[----:B------:R-:W-:Y:S01]  /*a740*/  FFMA R43, R27, R18, R43 ;  /* 0x000000121b2b7223 */ /* 0x000fe2000000002b */
[-C--:B--2---:R-:W-:Y:S01]  /*a750*/  FFMA R53, R29, R16.reuse, R12 ;  /* 0x000000101d357223 */ /* 0x084fe2000000000c */
[C---:B------:R-:W-:Y:S01]  /*a760*/  FFMA R50, R26.reuse, R16, R49 ;  /* 0x000000101a327223 */ /* 0x040fe20000000031 */
[----:B------:R-:W1:Y:S01]  /*a770*/  S2R R12, SR_CTAID.Y ;  /* 0x00000000000c7919 */ /* 0x000e620000002600 */
        /* <DEDUP_REMOVED lines=17> */
[CC--:B------:R-:W-:Y:S01]  /*a890*/  FFMA R37, R7.reuse, R38.reuse, R94 ;  /* 0x0000002607257223 */ /* 0x0c0fe2000000005e */
[-C--:B------:R-:W-:Y:S01]  /*a8a0*/  FFMA R54, R7, R39.reuse, R54 ;  /* 0x0000002707367223 */ /* 0x080fe20000000036 */
[CC--:B------:R-:W-:Y:S01]  /*a8b0*/  FFMA R95, R20.reuse, R38.reuse, R95 ;  /* 0x00000026145f7223 */ /* 0x0c0fe2000000005f */
[-C--:B------:R-:W-:Y:S01]  /*a8c0*/  FFMA R101, R20, R39.reuse, R101 ;  /* 0x0000002714657223 */ /* 0x080fe20000000065 */
[CC--:B------:R-:W-:Y:S01]  /*a8d0*/  FFMA R98, R23.reuse, R38.reuse, R98 ;  /* 0x0000002617627223 */ /* 0x0c0fe20000000062 */
[-C--:B------:R-:W-:Y:S01]  /*a8e0*/  FFMA R100, R23, R39.reuse, R100 ;  /* 0x0000002717647223 */ /* 0x080fe20000000064 */
[-C--:B------:R-:W-:Y:S01]  /*a8f0*/  FFMA R99, R22, R39.reuse, R99 ;  /* 0x0000002716637223 */ /* 0x080fe20000000063 */
[-C--:B------:R-:W-:Y:S01]  /*a900*/  FFMA R102, R21, R39.reuse, R102 ;  /* 0x0000002715667223 */ /* 0x080fe20000000066 */
[-C--:B------:R-:W-:Y:S01]  /*a910*/  FFMA R20, R6, R39.reuse, R41 ;  /* 0x0000002706147223 */ /* 0x080fe20000000029 */
[CC--:B----4-:R-:W-:Y:S01]  /*a920*/  FFMA R40, R5.reuse, R39.reuse, R42 ;  /* 0x0000002705287223 */ /* 0x0d0fe2000000002a */
[----:B------:R-:W-:Y:S01]  /*a930*/  FFMA R78, R4, R39, R109 ;  /* 0x00000027044e7223 */ /* 0x000fe2000000006d */
[-C--:B------:R-:W-:Y:S01]  /*a940*/  FFMA R63, R5, R38.reuse, R92 ;  /* 0x00000026053f7223 */ /* 0x080fe2000000005c */
[----:B------:R-:W-:Y:S01]  /*a950*/  FFMA R93, R6, R38, R93 ;  /* 0x00000026065d7223 */ /* 0x000fe2000000005d */
[C---:B------:R-:W-:Y:S01]  /*a960*/  FFMA R39, R27.reuse, R19, R62 ;  /* 0x000000131b277223 */ /* 0x040fe2000000003e */
[C---:B-----5:R-:W-:Y:S01]  /*a970*/  FFMA R35, R27.reuse, R8, R35 ;  /* 0x000000081b237223 */ /* 0x060fe20000000023 */
[C---:B------:R-:W-:Y:S01]  /*a980*/  FFMA R23, R27.reuse, R9, R88 ;  /* 0x000000091b177223 */ /* 0x040fe20000000058 */
[----:B------:R-:W-:Y:S01]  /*a990*/  FFMA R7, R27, R10, R37 ;  /* 0x0000000a1b077223 */ /* 0x000fe20000000025 */
[----:B------:R-:W-:Y:S01]  /*a9a0*/  FFMA R41, R25, R18, R33 ;  /* 0x0000001219297223 */ /* 0x000fe20000000021 */
[----:B------:R-:W-:Y:S01]  /*a9b0*/  FFMA R27, R27, R11, R54 ;  /* 0x0000000b1b1b7223 */ /* 0x000fe20000000036 */
[----:B------:R-:W-:Y:S01]  /*a9c0*/  FFMA R33, R25, R8, R59 ;  /* 0x0000000819217223 */ /* 0x000fe2000000003b */
[-C--:B------:R-:W-:Y:S01]  /*a9d0*/  FFMA R91, R4, R38.reuse, R91 ;  /* 0x00000026045b7223 */ /* 0x080fe2000000005b */
[-C--:B------:R-:W-:Y:S01]  /*a9e0*/  FFMA R96, R21, R38.reuse, R96 ;  /* 0x0000002615607223 */ /* 0x080fe20000000060 */
[----:B------:R-:W-:Y:S01]  /*a9f0*/  FFMA R97, R22, R38, R97 ;  /* 0x0000002616617223 */ /* 0x000fe20000000061 */
[----:B------:R-:W-:Y:S01]  /*aa00*/  FFMA R54, R30, R16, R55 ;  /* 0x000000101e367223 */ /* 0x000fe20000000037 */
[C---:B------:R-:W-:Y:S01]  /*aa10*/  FFMA R59, R31.reuse, R17, R58 ;  /* 0x000000111f3b7223 */ /* 0x040fe2000000003a */
[C---:B------:R-:W-:Y:S01]  /*aa20*/  FFMA R42, R26.reuse, R18, R45 ;  /* 0x000000121a2a7223 */ /* 0x040fe2000000002d */
[----:B------:R-:W-:Y:S01]  /*aa30*/  FFMA R38, R26, R19, R34 ;  /* 0x000000131a267223 */ /* 0x000fe20000000022 */
[----:B------:R-:W-:Y:S01]  /*aa40*/  FFMA R55, R31, R16, R56 ;  /* 0x000000101f377223 */ /* 0x000fe20000000038 */
[----:B------:R-:W-:Y:S01]  /*aa50*/  FFMA R58, R30, R17, R57 ;  /* 0x000000111e3a7223 */ /* 0x000fe20000000039 */
[C---:B------:R-:W-:Y:S01]  /*aa60*/  FFMA R34, R26.reuse, R8, R75 ;  /* 0x000000081a227223 */ /* 0x040fe2000000004b */
[C---:B------:R-:W-:Y:S01]  /*aa70*/  FFMA R22, R26.reuse, R9, R36 ;  /* 0x000000091a167223 */ /* 0x040fe20000000024 */
[----:B------:R-:W-:Y:S01]  /*aa80*/  FFMA R6, R26, R10, R93 ;  /* 0x0000000a1a067223 */ /* 0x000fe2000000005d */
[C---:B------:R-:W-:Y:S01]  /*aa90*/  FFMA R49, R25.reuse, R16, R52 ;  /* 0x0000001019317223 */ /* 0x040fe20000000034 */
[C---:B------:R-:W-:Y:S01]  /*aaa0*/  FFMA R45, R25.reuse, R17, R32 ;  /* 0x00000011192d7223 */ /* 0x040fe20000000020 */
[C---:B------:R-:W-:Y:S01]  /*aab0*/  FFMA R37, R25.reuse, R19, R64 ;  /* 0x0000001319257223 */ /* 0x040fe20000000040 */
[C---:B------:R-:W-:Y:S01]  /*aac0*/  FFMA R21, R25.reuse, R9, R90 ;  /* 0x0000000919157223 */ /* 0x040fe2000000005a */
[----:B------:R-:W-:Y:S01]  /*aad0*/  FFMA R5, R25, R10, R63 ;  /* 0x0000000a19057223 */ /* 0x000fe2000000003f */
[-C--:B------:R-:W-:Y:S01]  /*aae0*/  FFMA R57, R29, R17.reuse, R60 ;  /* 0x000000111d397223 */ /* 0x080fe2000000003c */
[----:B------:R-:W-:Y:S01]  /*aaf0*/  FFMA R56, R28, R17, R61 ;  /* 0x000000111c387223 */ /* 0x000fe2000000003d */
[-C--:B------:R-:W-:Y:S01]  /*ab00*/  FFMA R26, R26, R11.reuse, R20 ;  /* 0x0000000b1a1a7223 */ /* 0x080fe20000000014 */
[----:B------:R-:W-:Y:S01]  /*ab10*/  FFMA R25, R25, R11, R40 ;  /* 0x0000000b19197223 */ /* 0x000fe20000000028 */
[-C--:B------:R-:W-:Y:S01]  /*ab20*/  FFMA R60, R28, R18.reuse, R65 ;  /* 0x000000121c3c7223 */ /* 0x080fe20000000041 */
[-C--:B------:R-:W-:Y:S01]  /*ab30*/  FFMA R61, R29, R18.reuse, R66 ;  /* 0x000000121d3d7223 */ /* 0x080fe20000000042 */
[C---:B------:R-:W-:Y:S01]  /*ab40*/  FFMA R40, R24.reuse, R18, R103 ;  /* 0x0000001218287223 */ /* 0x040fe20000000067 */
[C---:B------:R-:W-:Y:S01]  /*ab50*/  FFMA R44, R24.reuse, R17, R44 ;  /* 0x00000011182c7223 */ /* 0x040fe2000000002c */
[C---:B------:R-:W-:Y:S01]  /*ab60*/  FFMA R36, R24.reuse, R19, R76 ;  /* 0x0000001318247223 */ /* 0x040fe2000000004c */
[C---:B------:R-:W-:Y:S01]  /*ab70*/  FFMA R32, R24.reuse, R8, R73 ;  /* 0x0000000818207223 */ /* 0x040fe20000000049 */
[----:B------:R-:W-:Y:S01]  /*ab80*/  FFMA R20, R24, R9, R74 ;  /* 0x0000000918147223 */ /* 0x000fe2000000004a */
[----:B------:R-:W-:Y:S01]  /*ab90*/  FFMA R52, R28, R16, R3 ;  /* 0x000000101c347223 */ /* 0x000fe20000000003 */
[CC--:B------:R-:W-:Y:S01]  /*aba0*/  FFMA R62, R30.reuse, R18.reuse, R69 ;  /* 0x000000121e3e7223 */ /* 0x0c0fe20000000045 */
[C---:B------:R-:W-:Y:S01]  /*abb0*/  FFMA R63, R31.reuse, R18, R70 ;  /* 0x000000121f3f7223 */ /* 0x040fe20000000046 */
[-C--:B------:R-:W-:Y:S01]  /*abc0*/  FFMA R67, R31, R19.reuse, R68 ;  /* 0x000000131f437223 */ /* 0x080fe20000000044 */
[-C--:B------:R-:W-:Y:S01]  /*abd0*/  FFMA R66, R30, R19.reuse, R77 ;  /* 0x000000131e427223 */ /* 0x080fe2000000004d */
[CC--:B------:R-:W-:Y:S01]  /*abe0*/  FFMA R65, R29.reuse, R19.reuse, R72 ;  /* 0x000000131d417223 */ /* 0x0c0fe20000000048 */
[----:B------:R-:W-:Y:S01]  /*abf0*/  FFMA R64, R28, R19, R71 ;  /* 0x000000131c407223 */ /* 0x000fe20000000047 */
        /* <DEDUP_REMOVED lines=12> */
[C---:B------:R-:W-:Y:S01]  /*acc0*/  FFMA R75, R31.reuse, R10, R98 ;  /* 0x0000000a1f4b7223 */ /* 0x040fe20000000062 */
[-C--:B------:R-:W-:Y:S01]  /*acd0*/  FFMA R24, R24, R11.reuse, R78 ;  /* 0x0000000b18187223 */ /* 0x080fe2000000004e */
[-C--:B------:R-:W-:Y:S01]  /*ace0*/  FFMA R31, R31, R11.reuse, R100 ;  /* 0x0000000b1f1f7223 */ /* 0x080fe20000000064 */
[-C--:B------:R-:W-:Y:S01]  /*acf0*/  FFMA R30, R30, R11.reuse, R99 ;  /* 0x0000000b1e1e7223 */ /* 0x080fe20000000063 */
[-C--:B------:R-:W-:Y:S01]  /*ad00*/  FFMA R29, R29, R11.reuse, R102 ;  /* 0x0000000b1d1d7223 */ /* 0x080fe20000000066 */
[----:B------:R-:W-:Y:S01]  /*ad10*/  FFMA R28, R28, R11, R101 ;  /* 0x0000000b1c1c7223 */ /* 0x000fe20000000065 */
[----:B-1----:R-:W-:Y:S06]  /*ad20*/  BRA.U UP0, `(.L_x_10) ;  /* 0x0000000100787547 */ /* 0x002fec000b800000 */
[----:B------:R-:W1:Y:S01]  /*ad30*/  LDC.64 R8, c[0x0][0x3a0] ;  /* 0x0000e800ff087b82 */ /* 0x000e620000000a00 */
[----:B------:R-:W-:Y:S02]  /*ad40*/  LEA R13, R12, R13, 0x6 ;  /* 0x0000000d0c0d7211 */ /* 0x000fe400078e30ff */
[----:B------:R-:W-:-:S05]  /*ad50*/  LEA R2, R2, R15, 0x7 ;  /* 0x0000000f02027211 */ /* 0x000fca00078e38ff */
[----:B------:R-:W-:-:S05]  /*ad60*/  IMAD R13, R13, R0, R2 ;  /* 0x000000000d0d7224 */ /* 0x000fca00078e0202 */
[----:B------:R-:W-:Y:S01]  /*ad70*/  LEA R11, R0, R13, 0x5 ;  /* 0x0000000d000b7211 */ /* 0x000fe200078e28ff */
[----:B-1----:R-:W-:-:S04]  /*ad80*/  IMAD.WIDE R2, R13, 0x4, R8 ;  /* 0x000000040d027825 */ /* 0x002fc800078e0208 */
[----:B------:R-:W-:Y:S01]  /*ad90*/  IMAD.WIDE R8, R11, 0x4, R8 ;  /* 0x000000040b087825 */ /* 0x000fe200078e0208 */
[----:B------:R1:W-:Y:S03]  /*ada0*/  STG.E.128 desc[UR30][R2.64], R48 ;  /* 0x0000003002007986 */ /* 0x0003e6000c101d1e */
[C---:B------:R-:W-:Y:S01]  /*adb0*/  IMAD.WIDE R10, R0.reuse, 0x4, R2 ;  /* 0x00000004000a7825 */ /* 0x040fe200078e0202 */
[----:B------:R2:W-:Y:S03]  /*adc0*/  STG.E.128 desc[UR30][R2.64+0x40], R52 ;  /* 0x0000403402007986 */ /* 0x0005e6000c101d1e */
[C---:B------:R-:W-:Y:S01]  /*add0*/  IMAD.WIDE R12, R0.reuse, 0x4, R8 ;  /* 0x00000004000c7825 */ /* 0x040fe200078e0208 */
[----:B------:R-:W-:Y:S03]  /*ade0*/  STG.E.128 desc[UR30][R8.64], R32 ;  /* 0x0000002008007986 */ /* 0x000fe6000c101d1e */
[C---:B------:R-:W-:Y:S01]  /*adf0*/  IMAD.WIDE R14, R0.reuse, 0x4, R10 ;  /* 0x00000004000e7825 */ /* 0x040fe200078e020a */
[----:B------:R-:W-:Y:S03]  /*ae00*/  STG.E.128 desc[UR30][R8.64+0x40], R16 ;  /* 0x0000401008007986 */ /* 0x000fe6000c101d1e */
[C---:B------:R-:W-:Y:S01]  /*ae10*/  IMAD.WIDE R76, R0.reuse, 0x4, R12 ;  /* 0x00000004004c7825 */ /* 0x040fe200078e020c */
[----:B------:R-:W-:Y:S03]  /*ae20*/  STG.E.128 desc[UR30][R10.64], R44 ;  /* 0x0000002c0a007986 */ /* 0x000fe6000c101d1e */
[C---:B-1----:R-:W-:Y:S01]  /*ae30*/  IMAD.WIDE R48, R0.reuse, 0x4, R14 ;  /* 0x0000000400307825 */ /* 0x042fe200078e020e */
[----:B------:R-:W-:Y:S03]  /*ae40*/  STG.E.128 desc[UR30][R10.64+0x40], R56 ;  /* 0x000040380a007986 */ /* 0x000fe6000c101d1e */
[----:B--2---:R-:W-:Y:S01]  /*ae50*/  IMAD.WIDE R2, R0, 0x4, R76 ;  /* 0x0000000400027825 */ /* 0x004fe200078e024c */
[----:B------:R-:W-:Y:S04]  /*ae60*/  STG.E.128 desc[UR30][R12.64], R20 ;  /* 0x000000140c007986 */ /* 0x000fe8000c101d1e */
        /* <DEDUP_REMOVED lines=10> */
.L_x_10:
[----:B------:R-:W1:Y:S01]  /*af10*/  LDC.64 R8, c[0x0][0x3a0] ;  /* 0x0000e800ff087b82 */ /* 0x000e620000000a00 */
[----:B------:R-:W-:Y:S02]  /*af20*/  LEA R13, R12, R13, 0x6 ;  /* 0x0000000d0c0d7211 */ /* 0x000fe400078e30ff */
[----:B------:R-:W-:-:S05]  /*af30*/  LEA R2, R2, R15, 0x7 ;  /* 0x0000000f02027211 */ /* 0x000fca00078e38ff */
[----:B------:R-:W-:-:S05]  /*af40*/  IMAD R13, R13, R0, R2 ;  /* 0x000000000d0d7224 */ /* 0x000fca00078e0202 */
[----:B------:R-:W-:Y:S01]  /*af50*/  LEA R11, R0, R13, 0x5 ;  /* 0x0000000d000b7211 */ /* 0x000fe200078e28ff */
[----:B-1----:R-:W-:-:S04]  /*af60*/  IMAD.WIDE R2, R13, 0x4, R8 ;  /* 0x000000040d027825 */ /* 0x002fc800078e0208 */
[----:B------:R-:W-:Y:S01]  /*af70*/  IMAD.WIDE R8, R11, 0x4, R8 ;  /* 0x000000040b087825 */ /* 0x000fe200078e0208 */
[----:B------:R-:W-:Y:S03]  /*af80*/  REDG.E.ADD.F32.FTZ.RN.STRONG.GPU desc[UR30][R2.64], R48 ;  /* 0x00000030020079a6 */ /* 0x000fe6000c12f31e */
[C---:B------:R-:W-:Y:S01]  /*af90*/  IMAD.WIDE R10, R0.reuse, 0x4, R2 ;  /* 0x00000004000a7825 */ /* 0x040fe200078e0202 */
[----:B------:R-:W-:Y:S03]  /*afa0*/  REDG.E.ADD.F32.FTZ.RN.STRONG.GPU desc[UR30][R2.64+0x4], R49 ;  /* 0x00000431020079a6 */ /* 0x000fe6000c12f31e */
[C---:B------:R-:W-:Y:S01]  /*afb0*/  IMAD.WIDE R12, R0.reuse, 0x4, R8 ;  /* 0x00000004000c7825 */ /* 0x040fe200078e0208 */
[----:B------:R-:W-:Y:S03]  /*afc0*/  REDG.E.ADD.F32.FTZ.RN.STRONG.GPU desc[UR30][R2.64+0x8], R50 ;  /* 0x00000832020079a6 */ /* 0x000fe6000c12f31e */
[C---:B------:R-:W-:Y:S01]  /*afd0*/  IMAD.WIDE R14, R0.reuse, 0x4, R10 ;  /* 0x00000004000e7825 */ /* 0x040fe200078e020a */
[----:B------:R-:W-:Y:S03]  /*afe0*/  REDG.E.ADD.F32.FTZ.RN.STRONG.GPU desc[UR30][R2.64+0xc], R51 ;  /* 0x00000c33020079a6 */ /* 0x000fe6000c12f31e */
[C---:B------:R-:W-:Y:S01]  /*aff0*/  IMAD.WIDE R76, R0.reuse, 0x4, R12 ;  /* 0x00000004004c7825 */ /* 0x040fe200078e020c */
        /* <DEDUP_REMOVED lines=63> */
.L_x_11:
        /* <DEDUP_REMOVED lines=9> */
.L_x_13:


//--------------------- .nv.shared._Z6nmGEMMILi64ELi128ELi64ELi8ELi8ELi8EEvPfS0_PiS1_S0_iiii --------------------------
	.section	.nv.shared._Z6nmGEMMILi64ELi128ELi64ELi8ELi8ELi8EEvPfS0_PiS1_S0_iiii,"aw",@nobits
	.sectionflags	@""
	.align	16
	.zero		1024


//--------------------- .nv.shared.reserved.0     --------------------------
	.section	.nv.shared.reserved.0,"aw",@nobits
	.weak		__nv_reservedSMEM_offset_0_alias
	.size		__nv_reservedSMEM_offset_0_alias, 0, 64
	.other		__nv_reservedSMEM_offset_0_alias,@"STO_CUDA_RESERVED_SHARED STV_DEFAULT"
__nv_reservedSMEM_offset_0_alias:
	.zero		0
	.zero		64


//--------------------- .nv.shared._Z6nmGEMMILi64ELi128ELi64ELi16ELi8ELi8EEvPfS0_PiS1_S0_iiii --------------------------
	.section	.nv.shared._Z6nmGEMMILi64ELi128ELi64ELi16ELi8ELi8EEvPfS0_PiS1_S0_iiii,"aw",@nobits
	.sectionflags	@""
	.align	16
	.zero		1024


//--------------------- .nv.constant0._Z6nmGEMMILi64ELi128ELi64ELi8ELi8ELi8EEvPfS0_PiS1_S0_iiii --------------------------
	.section	.nv.constant0._Z6nmGEMMILi64ELi128ELi64ELi8ELi8ELi8EEvPfS0_PiS1_S0_iiii,"a",@progbits
	.sectionflags	@""
	.align	4
.nv.constant0._Z6nmGEMMILi64ELi128ELi64ELi8ELi8ELi8EEvPfS0_PiS1_S0_iiii:
	.zero		952


//--------------------- .nv.constant0._Z6nmGEMMILi64ELi128ELi64ELi16ELi8ELi8EEvPfS0_PiS1_S0_iiii --------------------------
	.section	.nv.constant0._Z6nmGEMMILi64ELi128ELi64ELi16ELi8ELi8EEvPfS0_PiS1_S0_iiii,"a",@progbits
	.sectionflags	@""
	.align	4
.nv.constant0._Z6nmGEMMILi64ELi128ELi64ELi16ELi8ELi8EEvPfS0_PiS1_S0_iiii:
	.zero		952


//--------------------- SYMBOLS --------------------------

	.type		.nv.reservedSmem.offset0,@object
	.size		.nv.reservedSmem.offset0,0x4
	.type		.nv.reservedSmem.cap,@object
	.size		.nv.reservedSmem.cap,0x4
